def matmul_kernel(
    a_ptr,
    b_ptr,
    c_ptr,
    M,
    N,
    K,
    stride_am,
    stride_ak,
    stride_bk,
    stride_bn,
    stride_cm,
    stride_cn,
    BLOCK_M: tl.constexpr,
    BLOCK_N: tl.constexpr,
    BLOCK_K: tl.constexpr,
    GROUP_M: tl.constexpr,
):
    pid = tl.program_id(axis=0)
    num_pid_m = tl.cdiv(M, BLOCK_M)
    num_pid_n = tl.cdiv(N, BLOCK_N)
    num_pid_in_group = GROUP_M * num_pid_n
    group_id = pid // num_pid_in_group
    first_pid_m = group_id * GROUP_M
    group_size_m = min(num_pid_m - first_pid_m, GROUP_M)
    pid_m = first_pid_m + ((pid % num_pid_in_group) % group_size_m)
    pid_n = (pid % num_pid_in_group) // group_size_m

    offs_am = (pid_m * BLOCK_M + tl.arange(0, BLOCK_M)) % M
    offs_bn = (pid_n * BLOCK_N + tl.arange(0, BLOCK_N)) % N
    offs_k = tl.arange(0, BLOCK_K)
    a_ptrs = a_ptr + offs_am[:, None] * stride_am + offs_k[None, :] * stride_ak
    b_ptrs = b_ptr + offs_k[:, None] * stride_bk + offs_bn[None, :] * stride_bn

    acc = tl.zeros((BLOCK_M, BLOCK_N), dtype=tl.float32)
    for kk in range(0, tl.cdiv(K, BLOCK_K)):
        a = tl.load(a_ptrs, mask=offs_k[None, :] < K - kk * BLOCK_K, other=0.0)
        b = tl.load(b_ptrs, mask=offs_k[:, None] < K - kk * BLOCK_K, other=0.0)
        acc = tl.dot(a, b, acc)
        a_ptrs += BLOCK_K * stride_ak
        b_ptrs += BLOCK_K * stride_bk

    c = acc.to(c_ptr.dtype.element_ty)
    offs_cm = pid_m * BLOCK_M + tl.arange(0, BLOCK_M)
    offs_cn = pid_n * BLOCK_N + tl.arange(0, BLOCK_N)
    c_ptrs = c_ptr + offs_cm[:, None] * stride_cm + offs_cn[None, :] * stride_cn
    mask = (offs_cm[:, None] < M) & (offs_cn[None, :] < N)
    tl.store(c_ptrs, c, mask=mask)

# config = {"BLOCK_K": 32, "BLOCK_M": 256, "BLOCK_N": 512, "GROUP_M": 8, "arch": "sm_100", "dtype": "bf16", "num_ctas": 1, "num_stages": 3, "num_warps": 16}
# arch = sm_100


// ===== COMPILED SASS (sm_100a) =====

	.target	sm_100a

	.elftype	@"ET_EXEC"


//--------------------- .note.nv.tkinfo           --------------------------
	.section	.note.nv.tkinfo,"",@"SHT_NOTE"
	.sectionflags	@"SHF_NOTE_NV_TKINFO"
	.tkinfo
        /*0018*/ 	.word	0x00000081
        /*0030*/ 	.string	""
        /*0030*/ 	.string	"ptxas-blackwell"
        /*0030*/ 	.string	"Cuda compilation tools, release 12.9, V12.9.86"
        /*0030*/ 	.string	"Build cuda_12.9.r12.9/compiler.36037853_0"
        /*0030*/ 	.string	"-v  -suppress-debug-info  -lineinfo  -arch sm_100a "



//--------------------- .note.nv.cuver            --------------------------
	.section	.note.nv.cuver,"",@"SHT_NOTE"
	.sectionflags	@"SHF_NOTE_NV_CUVER"
        /*0018*/ 	.short	0x0001
        /*001a*/ 	.short	0x0064
        /*001c*/ 	.short	0x0001
        /*001e*/ 	.short	0x0000
        /*0020*/ 	.short	0x0001
        /*0022*/ 	.short	0x0000


//--------------------- .nv.info                  --------------------------
	.section	.nv.info,"",@"SHT_CUDA_INFO"
	.align	4


	//----- nvinfo : EIATTR_REGCOUNT
	.align		4
        /*0000*/ 	.byte	0x04, 0x2f
        /*0002*/ 	.short	(.L_1 - .L_0)
	.align		4
.L_0:
        /*0004*/ 	.word	index@(matmul_kernel)
        /*0008*/ 	.word	0x00000020


	//----- nvinfo : EIATTR_FRAME_SIZE
	.align		4
.L_1:
        /*000c*/ 	.byte	0x04, 0x11
        /*000e*/ 	.short	(.L_3 - .L_2)
	.align		4
.L_2:
        /*0010*/ 	.word	index@(matmul_kernel)
        /*0014*/ 	.word	0x00000f30


	//----- nvinfo : EIATTR_MIN_STACK_SIZE
	.align		4
.L_3:
        /*0018*/ 	.byte	0x04, 0x12
        /*001a*/ 	.short	(.L_5 - .L_4)
	.align		4
.L_4:
        /*001c*/ 	.word	index@(matmul_kernel)
        /*0020*/ 	.word	0x00000f30
.L_5:


//--------------------- .nv.info.matmul_kernel    --------------------------
	.section	.nv.info.matmul_kernel,"",@"SHT_CUDA_INFO"
	.sectionflags	@""
	.align	4


	//----- nvinfo : EIATTR_CUDA_API_VERSION
	.align		4
        /*0000*/ 	.byte	0x04, 0x37
        /*0002*/ 	.short	(.L_7 - .L_6)
.L_6:
        /*0004*/ 	.word	0x00000081


	//----- nvinfo : EIATTR_KPARAM_INFO
	.align		4
.L_7:
        /*0008*/ 	.byte	0x04, 0x17
        /*000a*/ 	.short	(.L_9 - .L_8)
.L_8:
        /*000c*/ 	.word	0x00000000
        /*0010*/ 	.short	0x000d
        /*0012*/ 	.short	0x0048
        /*0014*/ 	.byte	0x00, 0xf4, 0x21, 0x00


	//----- nvinfo : EIATTR_KPARAM_INFO
	.align		4
.L_9:
        /*0018*/ 	.byte	0x04, 0x17
        /*001a*/ 	.short	(.L_11 - .L_10)
.L_10:
        /*001c*/ 	.word	0x00000000
        /*0020*/ 	.short	0x000c
        /*0022*/ 	.short	0x0040
        /*0024*/ 	.byte	0x00, 0xf4, 0x21, 0x00


	//----- nvinfo : EIATTR_KPARAM_INFO
	.align		4
.L_11:
        /*0028*/ 	.byte	0x04, 0x17
        /*002a*/ 	.short	(.L_13 - .L_12)
.L_12:
        /*002c*/ 	.word	0x00000000
        /*0030*/ 	.short	0x000b
        /*0032*/ 	.short	0x0038
        /*0034*/ 	.byte	0x00, 0xf0, 0x11, 0x00


	//----- nvinfo : EIATTR_KPARAM_INFO
	.align		4
.L_13:
        /*0038*/ 	.byte	0x04, 0x17
        /*003a*/ 	.short	(.L_15 - .L_14)
.L_14:
        /*003c*/ 	.word	0x00000000
        /*0040*/ 	.short	0x000a
        /*0042*/ 	.short	0x0034
        /*0044*/ 	.byte	0x00, 0xf0, 0x11, 0x00


	//----- nvinfo : EIATTR_KPARAM_INFO
	.align		4
.L_15:
        /*0048*/ 	.byte	0x04, 0x17
        /*004a*/ 	.short	(.L_17 - .L_16)
.L_16:
        /*004c*/ 	.word	0x00000000
        /*0050*/ 	.short	0x0009
        /*0052*/ 	.short	0x0030
        /*0054*/ 	.byte	0x00, 0xf0, 0x11, 0x00


	//----- nvinfo : EIATTR_KPARAM_INFO
	.align		4
.L_17:
        /*0058*/ 	.byte	0x04, 0x17
        /*005a*/ 	.short	(.L_19 - .L_18)
.L_18:
        /*005c*/ 	.word	0x00000000
        /*0060*/ 	.short	0x0008
        /*0062*/ 	.short	0x002c
        /*0064*/ 	.byte	0x00, 0xf0, 0x11, 0x00


	//----- nvinfo : EIATTR_KPARAM_INFO
	.align		4
.L_19:
        /*0068*/ 	.byte	0x04, 0x17
        /*006a*/ 	.short	(.L_21 - .L_20)
.L_20:
        /*006c*/ 	.word	0x00000000
        /*0070*/ 	.short	0x0007
        /*0072*/ 	.short	0x0028
        /*0074*/ 	.byte	0x00, 0xf0, 0x11, 0x00


	//----- nvinfo : EIATTR_KPARAM_INFO
	.align		4
.L_21:
        /*0078*/ 	.byte	0x04, 0x17
        /*007a*/ 	.short	(.L_23 - .L_22)
.L_22:
        /*007c*/ 	.word	0x00000000
        /*0080*/ 	.short	0x0006
        /*0082*/ 	.short	0x0024
        /*0084*/ 	.byte	0x00, 0xf0, 0x11, 0x00


	//----- nvinfo : EIATTR_KPARAM_INFO
	.align		4
.L_23:
        /*0088*/ 	.byte	0x04, 0x17
        /*008a*/ 	.short	(.L_25 - .L_24)
.L_24:
        /*008c*/ 	.word	0x00000000
        /*0090*/ 	.short	0x0005
        /*0092*/ 	.short	0x0020
        /*0094*/ 	.byte	0x00, 0xf0, 0x11, 0x00


	//----- nvinfo : EIATTR_KPARAM_INFO
	.align		4
.L_25:
        /*0098*/ 	.byte	0x04, 0x17
        /*009a*/ 	.short	(.L_27 - .L_26)
.L_26:
        /*009c*/ 	.word	0x00000000
        /*00a0*/ 	.short	0x0004
        /*00a2*/ 	.short	0x001c
        /*00a4*/ 	.byte	0x00, 0xf0, 0x11, 0x00


	//----- nvinfo : EIATTR_KPARAM_INFO
	.align		4
.L_27:
        /*00a8*/ 	.byte	0x04, 0x17
        /*00aa*/ 	.short	(.L_29 - .L_28)
.L_28:
        /*00ac*/ 	.word	0x00000000
        /*00b0*/ 	.short	0x0003
        /*00b2*/ 	.short	0x0018
        /*00b4*/ 	.byte	0x00, 0xf0, 0x11, 0x00


	//----- nvinfo : EIATTR_KPARAM_INFO
	.align		4
.L_29:
        /*00b8*/ 	.byte	0x04, 0x17
        /*00ba*/ 	.short	(.L_31 - .L_30)
.L_30:
        /*00bc*/ 	.word	0x00000000
        /*00c0*/ 	.short	0x0002
        /*00c2*/ 	.short	0x0010
        /*00c4*/ 	.byte	0x00, 0xf4, 0x21, 0x00


	//----- nvinfo : EIATTR_KPARAM_INFO
	.align		4
.L_31:
        /*00c8*/ 	.byte	0x04, 0x17
        /*00ca*/ 	.short	(.L_33 - .L_32)
.L_32:
        /*00cc*/ 	.word	0x00000000
        /*00d0*/ 	.short	0x0001
        /*00d2*/ 	.short	0x0008
        /*00d4*/ 	.byte	0x00, 0xf4, 0x21, 0x00


	//----- nvinfo : EIATTR_KPARAM_INFO
	.align		4
.L_33:
        /*00d8*/ 	.byte	0x04, 0x17
        /*00da*/ 	.short	(.L_35 - .L_34)
.L_34:
        /*00dc*/ 	.word	0x00000000
        /*00e0*/ 	.short	0x0000
        /*00e2*/ 	.short	0x0000
        /*00e4*/ 	.byte	0x00, 0xf4, 0x21, 0x00


	//----- nvinfo : EIATTR_SPARSE_MMA_MASK
	.align		4
.L_35:
        /*00e8*/ 	.byte	0x03, 0x50
        /*00ea*/ 	.short	0x0000


	//----- nvinfo : EIATTR_MAXREG_COUNT
	.align		4
        /*00ec*/ 	.byte	0x03, 0x1b
        /*00ee*/ 	.short	0x0080


	//----- nvinfo : EIATTR_NUM_BARRIERS
	.align		4
        /*00f0*/ 	.byte	0x02, 0x4c
        /*00f2*/ 	.byte	0x01
	.zero		1


	//----- nvinfo : EIATTR_ANNOTATIONS
	.align		4
        /*00f4*/ 	.byte	0x04, 0x55
        /*00f6*/ 	.short	(.L_37 - .L_36)


	//   ....[0]....
.L_36:
        /*00f8*/ 	.word	0x00000001
        /*00fc*/ 	.byte	0x20, 0x06, 0x00, 0x00, 0x01, 0x00, 0x00, 0x00, 0xc0, 0x06, 0x00, 0x00, 0x01, 0x00, 0x00, 0x00
        /* <DEDUP_REMOVED lines=1598> */
        /*64ec*/ 	.byte	0x30, 0xbf, 0x01, 0x00, 0x01, 0x00, 0x00, 0x00, 0x70, 0xbf, 0x01, 0x00


	//----- nvinfo : EIATTR_VRC_CTA_INIT_COUNT
	.align		4
.L_37:
        /*64f8*/ 	.byte	0x02, 0x4a
	.zero		1
	.zero		1


	//----- nvinfo : EIATTR_EXIT_INSTR_OFFSETS
	.align		4
        /*64fc*/ 	.byte	0x04, 0x1c
        /*64fe*/ 	.short	(.L_39 - .L_38)


	//   ....[0]....
.L_38:
        /*6500*/ 	.word	0x0001c300


	//   ....[1]....
        /*6504*/ 	.word	0x0001c330


	//----- nvinfo : EIATTR_REQNTID
	.align		4
.L_39:
        /*6508*/ 	.byte	0x04, 0x10
        /*650a*/ 	.short	(.L_41 - .L_40)
.L_40:
        /*650c*/ 	.word	0x00000200
        /*6510*/ 	.word	0x00000001
        /*6514*/ 	.word	0x00000001


	//----- nvinfo : EIATTR_CBANK_PARAM_SIZE
	.align		4
.L_41:
        /*6518*/ 	.byte	0x03, 0x19
        /*651a*/ 	.short	0x0050


	//----- nvinfo : EIATTR_PARAM_CBANK
	.align		4
        /*651c*/ 	.byte	0x04, 0x0a
        /*651e*/ 	.short	(.L_43 - .L_42)
	.align		4
.L_42:
        /*6520*/ 	.word	index@(.nv.constant0.matmul_kernel)
        /*6524*/ 	.short	0x0380
        /*6526*/ 	.short	0x0050


	//----- nvinfo : EIATTR_SW_WAR
	.align		4
.L_43:
        /*6528*/ 	.byte	0x04, 0x36
        /*652a*/ 	.short	(.L_45 - .L_44)
.L_44:
        /*652c*/ 	.word	0x00000008
.L_45:


//--------------------- .nv.compat                --------------------------
	.section	.nv.compat,"",@"SHT_CUDA_COMPAT_INFO"
	.align	4
        /*0000*/ 	.byte	0x02, 0x02, 0x01, 0x00, 0x02, 0x05, 0x05, 0x00, 0x02, 0x03, 0x00, 0x00, 0x02, 0x06, 0x01, 0x00


//--------------------- .nv.callgraph             --------------------------
	.section	.nv.callgraph,"",@"SHT_CUDA_CALLGRAPH"
	.align	4
	.sectionentsize	8
	.align		4
        /*0000*/ 	.word	0x00000000
	.align		4
        /*0004*/ 	.word	0xffffffff
	.align		4
        /*0008*/ 	.word	0x00000000
	.align		4
        /*000c*/ 	.word	0xfffffffe
	.align		4
        /*0010*/ 	.word	0x00000000
	.align		4
        /*0014*/ 	.word	0xfffffffd
	.align		4
        /*0018*/ 	.word	0x00000000
	.align		4
        /*001c*/ 	.word	0xfffffffc


//--------------------- .text.matmul_kernel       --------------------------
	.section	.text.matmul_kernel,"ax",@progbits
	.align	128
        .global         matmul_kernel
        .type           matmul_kernel,@function
        .size           matmul_kernel,(.L_x_4 - matmul_kernel)
        .other          matmul_kernel,@"STO_CUDA_ENTRY STV_DEFAULT"
matmul_kernel:
.text.matmul_kernel:
[----:B------:R-:W0:Y:S08]  /*0000*/  LDC R1, c[0x0][0x37c] ;  /* 0x0000df00ff017b82 */ /* 0x000e300000000800 */
[----:B------:R-:W1:Y:S01]  /*0010*/  LDC.64 R6, c[0x0][0x398] ;  /* 0x0000e600ff067b82 */ /* 0x000e620000000a00 */
[----:B------:R-:W2:Y:S01]  /*0020*/  S2R R14, SR_TID.X ;  /* 0x00000000000e7919 */ /* 0x000ea20000002100 */
[----:B------:R-:W3:Y:S01]  /*0030*/  LDCU UR4, c[0x0][0x3a0] ;  /* 0x00007400ff0477ac */ /* 0x000ee20008000800 */
[----:B0-----:R-:W-:Y:S01]  /*0040*/  VIADD R1, R1, 0xfffff0d0 ;  /* 0xfffff0d001017836 */ /* 0x001fe20000000000 */
[----:B------:R-:W-:Y:S01]  /*0050*/  UMOV UR5, 0x400 ;  /* 0x0000040000057882 */ /* 0x000fe20000000000 */
[----:B------:R-:W0:Y:S03]  /*0060*/  LDCU.64 UR8, c[0x0][0x358] ;  /* 0x00006b00ff0877ac */ /* 0x000e260008000a00 */
[----:B------:R-:W4:Y:S01]  /*0070*/  S2UR UR6, SR_CgaCtaId ;  /* 0x00000000000679c3 */ /* 0x000f220000008800 */
[----:B------:R-:W0:Y:S01]  /*0080*/  LDCU UR7, c[0x0][0x3a0] ;  /* 0x00007400ff0777ac */ /* 0x000e220008000800 */
[----:B---3--:R-:W-:Y:S01]  /*0090*/  UIADD3 UR4, UPT, UPT, UR4, 0x1f, URZ ;  /* 0x0000001f04047890 */ /* 0x008fe2000fffe0ff */
[----:B-1----:R-:W-:-:S03]  /*00a0*/  VIADD R0, R7, 0x1ff ;  /* 0x000001ff07007836 */ /* 0x002fc60000000000 */
[----:B------:R-:W-:Y:S02]  /*00b0*/  UISETP.GT.AND UP0, UPT, UR4, 0x1f, UPT ;  /* 0x0000001f0400788c */ /* 0x000fe4000bf04270 */
[----:B------:R-:W-:Y:S01]  /*00c0*/  SHF.R.S32.HI R3, RZ, 0x1f, R0 ;  /* 0x0000001fff037819 */ /* 0x000fe20000011400 */
[----:B----4-:R-:W-:-:S03]  /*00d0*/  ULEA UR5, UR6, UR5, 0x18 ;  /* 0x0000000506057291 */ /* 0x010fc6000f8ec0ff */
[----:B------:R-:W-:Y:S02]  /*00e0*/  LEA.HI R3, R3, R0, RZ, 0x9 ;  /* 0x0000000003037211 */ /* 0x000fe400078f48ff */
[C---:B--2---:R-:W-:Y:S02]  /*00f0*/  LOP3.LUT R16, R14.reuse, 0xff, RZ, 0xc0, !PT ;  /* 0x000000ff0e107812 */ /* 0x044fe400078ec0ff */
[----:B------:R-:W-:Y:S02]  /*0100*/  SHF.R.S32.HI R0, RZ, 0x9, R3 ;  /* 0x00000009ff007819 */ /* 0x000fe40000011403 */
[----:B------:R-:W1:Y:S01]  /*0110*/  S2R R3, SR_CTAID.X ;  /* 0x0000000000037919 */ /* 0x000e620000002500 */
[----:B------:R-:W-:Y:S02]  /*0120*/  LOP3.LUT R29, R14, 0x1ff, RZ, 0xc0, !PT ;  /* 0x000001ff0e1d7812 */ /* 0x000fe400078ec0ff */
[----:B------:R-:W-:-:S05]  /*0130*/  IMAD.SHL.U32 R0, R0, 0x8, RZ ;  /* 0x0000000800007824 */ /* 0x000fca00078e00ff */
[-C--:B------:R-:W-:Y:S02]  /*0140*/  IABS R9, R0.reuse ;  /* 0x0000000000097213 */ /* 0x080fe40000000000 */
[----:B------:R-:W-:Y:S02]  /*0150*/  IABS R12, R0 ;  /* 0x00000000000c7213 */ /* 0x000fe40000000000 */
[----:B------:R-:W2:Y:S08]  /*0160*/  I2F.RP R2, R9 ;  /* 0x0000000900027306 */ /* 0x000eb00000209400 */
[----:B--2---:R-:W2:Y:S01]  /*0170*/  MUFU.RCP R2, R2 ;  /* 0x0000000200027308 */ /* 0x004ea20000001000 */
[----:B-1----:R-:W-:Y:S01]  /*0180*/  IABS R10, R3 ;  /* 0x00000003000a7213 */ /* 0x002fe20000000000 */
[----:B--2---:R-:W-:-:S02]  /*0190*/  VIADD R4, R2, 0xffffffe ;  /* 0x0ffffffe02047836 */ /* 0x004fc40000000000 */
[----:B------:R-:W-:-:S04]  /*01a0*/  IMAD.MOV R2, RZ, RZ, -R12 ;  /* 0x000000ffff027224 */ /* 0x000fc800078e0a0c */
[----:B------:R1:W2:Y:S02]  /*01b0*/  F2I.FTZ.U32.TRUNC.NTZ R5, R4 ;  /* 0x0000000400057305 */ /* 0x0002a4000021f000 */
[----:B-1----:R-:W-:Y:S02]  /*01c0*/  IMAD.MOV.U32 R4, RZ, RZ, RZ ;  /* 0x000000ffff047224 */ /* 0x002fe400078e00ff */
[----:B--2---:R-:W-:-:S04]  /*01d0*/  IMAD.MOV R8, RZ, RZ, -R5 ;  /* 0x000000ffff087224 */ /* 0x004fc800078e0a05 */
[----:B------:R-:W-:Y:S02]  /*01e0*/  IMAD R11, R8, R9, RZ ;  /* 0x00000009080b7224 */ /* 0x000fe400078e02ff */
[----:B------:R-:W-:Y:S02]  /*01f0*/  IMAD.MOV.U32 R8, RZ, RZ, R10 ;  /* 0x000000ffff087224 */ /* 0x000fe400078e000a */
[----:B------:R-:W-:-:S06]  /*0200*/  IMAD.HI.U32 R5, R5, R11, R4 ;  /* 0x0000000b05057227 */ /* 0x000fcc00078e0004 */
[----:B------:R-:W-:-:S04]  /*0210*/  IMAD.HI.U32 R5, R5, R8, RZ ;  /* 0x0000000805057227 */ /* 0x000fc800078e00ff */
[----:B------:R-:W-:-:S05]  /*0220*/  IMAD R2, R5, R2, R8 ;  /* 0x0000000205027224 */ /* 0x000fca00078e0208 */
[----:B------:R-:W-:-:S13]  /*0230*/  ISETP.GT.U32.AND P1, PT, R9, R2, PT ;  /* 0x000000020900720c */ /* 0x000fda0003f24070 */
[----:B------:R-:W-:Y:S02]  /*0240*/  @!P1 IMAD.IADD R2, R2, 0x1, -R9 ;  /* 0x0000000102029824 */ /* 0x000fe400078e0a09 */
[----:B------:R-:W-:Y:S01]  /*0250*/  @!P1 VIADD R5, R5, 0x1 ;  /* 0x0000000105059836 */ /* 0x000fe20000000000 */
[----:B------:R-:W-:Y:S02]  /*0260*/  ISETP.NE.AND P1, PT, R0, RZ, PT ;  /* 0x000000ff0000720c */ /* 0x000fe40003f25270 */
[----:B------:R-:W-:Y:S02]  /*0270*/  ISETP.GE.U32.AND P0, PT, R2, R9, PT ;  /* 0x000000090200720c */ /* 0x000fe40003f06070 */
[----:B------:R-:W-:-:S04]  /*0280*/  LOP3.LUT R2, R3, R0, RZ, 0x3c, !PT ;  /* 0x0000000003027212 */ /* 0x000fc800078e3cff */
[----:B------:R-:W-:Y:S01]  /*0290*/  ISETP.GE.AND P2, PT, R2, RZ, PT ;  /* 0x000000ff0200720c */ /* 0x000fe20003f46270 */
[----:B------:R-:W-:-:S06]  /*02a0*/  VIADD R2, R6, 0xff ;  /* 0x000000ff06027836 */ /* 0x000fcc0000000000 */
[----:B------:R-:W-:-:S04]  /*02b0*/  @P0 VIADD R5, R5, 0x1 ;  /* 0x0000000105050836 */ /* 0x000fc80000000000 */
[----:B------:R-:W-:Y:S01]  /*02c0*/  IMAD.MOV.U32 R4, RZ, RZ, R5 ;  /* 0x000000ffff047224 */ /* 0x000fe200078e0005 */
[----:B------:R-:W-:-:S03]  /*02d0*/  SHF.R.S32.HI R5, RZ, 0x1f, R2 ;  /* 0x0000001fff057819 */ /* 0x000fc60000011402 */
[----:B------:R-:W-:Y:S01]  /*02e0*/  @!P2 IMAD.MOV R4, RZ, RZ, -R4 ;  /* 0x000000ffff04a224 */ /* 0x000fe200078e0a04 */
[----:B------:R-:W-:Y:S02]  /*02f0*/  @!P1 LOP3.LUT R4, RZ, R0, RZ, 0x33, !PT ;  /* 0x00000000ff049212 */ /* 0x000fe400078e33ff */
[----:B------:R-:W-:-:S03]  /*0300*/  LEA.HI R5, R5, R2, RZ, 0x8 ;  /* 0x0000000205057211 */ /* 0x000fc600078f40ff */
[----:B------:R-:W-:Y:S02]  /*0310*/  IMAD.SHL.U32 R2, R4, 0x8, RZ ;  /* 0x0000000804027824 */ /* 0x000fe400078e00ff */
[----:B------:R-:W-:-:S03]  /*0320*/  IMAD.MOV R4, RZ, RZ, -R4 ;  /* 0x000000ffff047224 */ /* 0x000fc600078e0a04 */
[----:B------:R-:W-:Y:S01]  /*0330*/  LEA.HI.SX32 R5, R5, -R2, 0x18 ;  /* 0x8000000205057211 */ /* 0x000fe200078fc2ff */
[----:B------:R-:W-:Y:S02]  /*0340*/  IMAD R15, R0, R4, R3 ;  /* 0x00000004000f7224 */ /* 0x000fe400078e0203 */
[----:B------:R-:W-:Y:S01]  /*0350*/  IMAD.MOV.U32 R4, RZ, RZ, RZ ;  /* 0x000000ffff047224 */ /* 0x000fe200078e00ff */
[----:B------:R-:W-:Y:S02]  /*0360*/  VIMNMX R8, PT, PT, R5, 0x8, PT ;  /* 0x0000000805087848 */ /* 0x000fe40003fe0100 */
[----:B------:R-:W-:Y:S02]  /*0370*/  IABS R13, R15 ;  /* 0x0000000f000d7213 */ /* 0x000fe40000000000 */
[----:B------:R-:W-:-:S04]  /*0380*/  IABS R11, R8 ;  /* 0x00000008000b7213 */ /* 0x000fc80000000000 */
[----:B------:R-:W1:Y:S08]  /*0390*/  I2F.RP R9, R11 ;  /* 0x0000000b00097306 */ /* 0x000e700000209400 */
[----:B-1----:R-:W1:Y:S02]  /*03a0*/  MUFU.RCP R9, R9 ;  /* 0x0000000900097308 */ /* 0x002e640000001000 */
[----:B-1----:R-:W-:-:S06]  /*03b0*/  VIADD R5, R9, 0xffffffe ;  /* 0x0ffffffe09057836 */ /* 0x002fcc0000000000 */
[----:B------:R-:W1:Y:S02]  /*03c0*/  F2I.FTZ.U32.TRUNC.NTZ R5, R5 ;  /* 0x0000000500057305 */ /* 0x000e64000021f000 */
[----:B-1----:R-:W-:-:S04]  /*03d0*/  IMAD.MOV R10, RZ, RZ, -R5 ;  /* 0x000000ffff0a7224 */ /* 0x002fc800078e0a05 */
[----:B------:R-:W-:-:S04]  /*03e0*/  IMAD.MOV.U32 R0, RZ, RZ, R10 ;  /* 0x000000ffff007224 */ /* 0x000fc800078e000a */
[----:B------:R-:W-:Y:S01]  /*03f0*/  IMAD R3, R0, R11, RZ ;  /* 0x0000000b00037224 */ /* 0x000fe200078e02ff */
[----:B------:R-:W-:-:S03]  /*0400*/  IABS R0, R8 ;  /* 0x0000000800007213 */ /* 0x000fc60000000000 */
[----:B------:R-:W-:-:S04]  /*0410*/  IMAD.HI.U32 R4, R5, R3, R4 ;  /* 0x0000000305047227 */ /* 0x000fc800078e0004 */
[----:B------:R-:W-:Y:S02]  /*0420*/  IMAD.MOV R0, RZ, RZ, -R0 ;  /* 0x000000ffff007224 */ /* 0x000fe400078e0a00 */
        /* <DEDUP_REMOVED lines=8> */
[----:B------:R-:W-:Y:S02]  /*04b0*/  ISETP.GE.AND P2, PT, R0, RZ, PT ;  /* 0x000000ff0000720c */ /* 0x000fe40003f46270 */
[----:B------:R-:W-:-:S04]  /*04c0*/  SHF.R.U32.HI R0, RZ, 0x8, R14 ;  /* 0x00000008ff007819 */ /* 0x000fc8000001160e */
[----:B------:R-:W-:Y:S01]  /*04d0*/  SGXT.U32 R17, R0, 0x1 ;  /* 0x000000010011781a */ /* 0x000fe20000000000 */
[----:B------:R-:W-:-:S03]  /*04e0*/  @P0 VIADD R28, R28, 0x1 ;  /* 0x000000011c1c0836 */ /* 0x000fc60000000000 */
[C---:B------:R-:W-:Y:S02]  /*04f0*/  LOP3.LUT R0, R17.reuse, 0x4, RZ, 0xfc, !PT ;  /* 0x0000000411007812 */ /* 0x040fe400078efcff */
[C---:B------:R-:W-:Y:S01]  /*0500*/  LOP3.LUT R0, R17.reuse, 0xa, RZ, 0xfc, !PT ;  /* 0x0000000a11007812 */ /* 0x040fe200078efcff */
[----:B------:R-:W-:Y:S01]  /*0510*/  @!P2 IMAD.MOV R28, RZ, RZ, -R28 ;  /* 0x000000ffff1ca224 */ /* 0x000fe200078e0a1c */
[----:B------:R-:W-:Y:S02]  /*0520*/  @!P1 LOP3.LUT R28, RZ, R8, RZ, 0x33, !PT ;  /* 0x00000008ff1c9212 */ /* 0x000fe400078e33ff */
[C---:B------:R-:W-:Y:S02]  /*0530*/  LOP3.LUT R0, R17.reuse, 0x10, RZ, 0xfc, !PT ;  /* 0x0000001011007812 */ /* 0x040fe400078efcff */
[C---:B------:R-:W-:Y:S01]  /*0540*/  LOP3.LUT R0, R17.reuse, 0x16, RZ, 0xfc, !PT ;  /* 0x0000001611007812 */ /* 0x040fe200078efcff */
[----:B------:R-:W-:Y:S01]  /*0550*/  IMAD.MOV R3, RZ, RZ, -R28 ;  /* 0x000000ffff037224 */ /* 0x000fe200078e0a1c */
[C---:B------:R-:W-:Y:S01]  /*0560*/  LOP3.LUT R0, R17.reuse, 0x1c, RZ, 0xfc, !PT ;  /* 0x0000001c11007812 */ /* 0x040fe200078efcff */
[----:B------:R-:W-:Y:S01]  /*0570*/  IMAD.SHL.U32 R28, R28, 0x200, RZ ;  /* 0x000002001c1c7824 */ /* 0x000fe200078e00ff */
[C---:B------:R-:W-:Y:S01]  /*0580*/  LOP3.LUT R4, R17.reuse, 0x2, RZ, 0xfc, !PT ;  /* 0x0000000211047812 */ /* 0x040fe200078efcff */
[----:B------:R-:W-:Y:S01]  /*0590*/  IMAD R3, R8, R3, R15 ;  /* 0x0000000308037224 */ /* 0x000fe200078e020f */
[----:B------:R-:W-:-:S02]  /*05a0*/  LOP3.LUT R4, R17, 0x8, RZ, 0xfc, !PT ;  /* 0x0000000811047812 */ /* 0x000fc400078efcff */
[C---:B------:R-:W-:Y:S01]  /*05b0*/  LOP3.LUT R4, R17.reuse, 0xe, RZ, 0xfc, !PT ;  /* 0x0000000e11047812 */ /* 0x040fe200078efcff */
[----:B------:R-:W-:Y:S01]  /*05c0*/  IMAD.IADD R3, R2, 0x1, R3 ;  /* 0x0000000102037824 */ /* 0x000fe200078e0203 */
[C---:B------:R-:W-:Y:S02]  /*05d0*/  LOP3.LUT R2, R17.reuse, 0x6, RZ, 0xfc, !PT ;  /* 0x0000000611027812 */ /* 0x040fe400078efcff */
[----:B------:R-:W-:Y:S01]  /*05e0*/  LOP3.LUT R2, R17, 0xc, RZ, 0xfc, !PT ;  /* 0x0000000c11027812 */ /* 0x000fe200078efcff */
[----:B------:R-:W-:Y:S01]  /*05f0*/  IMAD R0, R3, 0x100, R16 ;  /* 0x0000010003007824 */ /* 0x000fe200078e0210 */
[C---:B------:R-:W-:Y:S02]  /*0600*/  LOP3.LUT R2, R17.reuse, 0x12, RZ, 0xfc, !PT ;  /* 0x0000001211027812 */ /* 0x040fe400078efcff */
[C---:B------:R-:W-:Y:S02]  /*0610*/  LOP3.LUT R4, R17.reuse, 0x14, RZ, 0xfc, !PT ;  /* 0x0000001411047812 */ /* 0x040fe400078efcff */
[----:B------:R1:W-:Y:S01]  /*0620*/  STL [R1+0x614], R0 ;  /* 0x0006140001007387 */ /* 0x0003e20000100800 */
[----:B------:R-:W-:-:S02]  /*0630*/  LOP3.LUT R2, R17, 0x18, RZ, 0xfc, !PT ;  /* 0x0000001811027812 */ /* 0x000fc400078efcff */
[C---:B------:R-:W-:Y:S02]  /*0640*/  LOP3.LUT R4, R17.reuse, 0x1a, RZ, 0xfc, !PT ;  /* 0x0000001a11047812 */ /* 0x040fe400078efcff */
[----:B------:R-:W-:Y:S01]  /*0650*/  LOP3.LUT R2, R17, 0x1e, RZ, 0xfc, !PT ;  /* 0x0000001e11027812 */ /* 0x000fe200078efcff */
[----:B0-----:R-:W-:Y:S06]  /*0660*/  BRA.U UP0, `(.L_x_0) ;  /* 0x0000000500ec7547 */ /* 0x001fec000b800000 */
[C---:B------:R-:W-:Y:S01]  /*0670*/  IMAD.SHL.U32 R3, R14.reuse, 0x100, RZ ;  /* 0x000001000e037824 */ /* 0x040fe200078e00ff */
[----:B------:R-:W-:Y:S01]  /*0680*/  CS2R R20, SRZ ;  /* 0x0000000000147805 */ /* 0x000fe2000001ff00 */
[C---:B------:R-:W-:Y:S01]  /*0690*/  IMAD.SHL.U32 R2, R14.reuse, 0x10, RZ ;  /* 0x000000100e027824 */ /* 0x040fe200078e00ff */
[----:B------:R-:W-:Y:S01]  /*06a0*/  CS2R R22, SRZ ;  /* 0x0000000000167805 */ /* 0x000fe2000001ff00 */
[----:B-1----:R-:W-:Y:S01]  /*06b0*/  IMAD.SHL.U32 R0, R14, 0x8, RZ ;  /* 0x000000080e007824 */ /* 0x002fe200078e00ff */
[----:B------:R1:W-:Y:S01]  /*06c0*/  STL [R1+0x610], R3 ;  /* 0x0006100301007387 */ /* 0x0003e20000100800 */
[----:B------:R-:W-:Y:S02]  /*06d0*/  CS2R R12, SRZ ;  /* 0x00000000000c7805 */ /* 0x000fe4000001ff00 */
[----:B------:R-:W-:Y:S02]  /*06e0*/  CS2R R14, SRZ ;  /* 0x00000000000e7805 */ /* 0x000fe4000001ff00 */
[----:B------:R-:W-:Y:S01]  /*06f0*/  CS2R R8, SRZ ;  /* 0x0000000000087805 */ /* 0x000fe2000001ff00 */
[----:B------:R1:W-:Y:S01]  /*0700*/  STL [R1+0x628], R2 ;  /* 0x0006280201007387 */ /* 0x0003e20000100800 */
[----:B------:R-:W-:-:S02]  /*0710*/  CS2R R10, SRZ ;  /* 0x00000000000a7805 */ /* 0x000fc4000001ff00 */
[----:B------:R-:W-:Y:S02]  /*0720*/  CS2R R4, SRZ ;  /* 0x0000000000047805 */ /* 0x000fe4000001ff00 */
[----:B------:R-:W-:Y:S01]  /*0730*/  CS2R R6, SRZ ;  /* 0x0000000000067805 */ /* 0x000fe2000001ff00 */
[----:B------:R1:W-:Y:S01]  /*0740*/  STL [R1+0x624], R0 ;  /* 0x0006240001007387 */ /* 0x0003e20000100800 */
[----:B------:R-:W-:Y:S02]  /*0750*/  CS2R R16, SRZ ;  /* 0x0000000000107805 */ /* 0x000fe4000001ff00 */
[----:B------:R-:W-:Y:S02]  /*0760*/  CS2R R18, SRZ ;  /* 0x0000000000127805 */ /* 0x000fe4000001ff00 */
[----:B------:R-:W-:Y:S01]  /*0770*/  CS2R R24, SRZ ;  /* 0x0000000000187805 */ /* 0x000fe2000001ff00 */
[----:B------:R1:W-:Y:S01]  /*0780*/  STL [R1], RZ ;  /* 0x000000ff01007387 */ /* 0x0003e20000100800 */
[----:B------:R-:W-:-:S03]  /*0790*/  CS2R R26, SRZ ;  /* 0x00000000001a7805 */ /* 0x000fc6000001ff00 */
[----:B------:R1:W-:Y:S04]  /*07a0*/  STL [R1+0x4], RZ ;  /* 0x000004ff01007387 */ /* 0x0003e80000100800 */
        /* <DEDUP_REMOVED lines=101> */
[----:B------:R1:W-:Y:S01]  /*0e00*/  STL [R1+0x49c], RZ ;  /* 0x00049cff01007387 */ /* 0x0003e20000100800 */
[----:B------:R-:W-:Y:S05]  /*0e10*/  BRA `(.L_x_1) ;  /* 0x0000010000807947 */ /* 0x000fea0003800000 */
.L_x_0:
[----:B------:R-:W-:Y:S01]  /*0e20*/  IABS R9, R6 ;  /* 0x0000000600097213 */ /* 0x000fe20000000000 */
[----:B------:R-:W-:Y:S01]  /*0e30*/  IMAD.MOV.U32 R26, RZ, RZ, R0 ;  /* 0x000000ffff1a7224 */ /* 0x000fe200078e0000 */
[----:B------:R-:W-:Y:S01]  /*0e40*/  IABS R4, R7 ;  /* 0x0000000700047213 */ /* 0x000fe20000000000 */
[----:B------:R0:W-:Y:S01]  /*0e50*/  STL [R1+0x6a4], R7 ;  /* 0x0006a40701007387 */ /* 0x0001e20000100800 */
[----:B------:R-:W2:Y:S01]  /*0e60*/  I2F.RP R12, R9 ;  /* 0x00000009000c7306 */ /* 0x000ea20000209400 */
[----:B------:R-:W-:Y:S01]  /*0e70*/  IMAD.MOV.U32 R10, RZ, RZ, RZ ;  /* 0x000000ffff0a7224 */ /* 0x000fe200078e00ff */
[----:B------:R-:W-:Y:S01]  /*0e80*/  IABS R8, R26 ;  /* 0x0000001a00087213 */ /* 0x000fe20000000000 */
[----:B------:R-:W3:Y:S01]  /*0e90*/  LDCU UR6, c[0x0][0x3b0] ;  /* 0x00007600ff0677ac */ /* 0x000ee20008000800 */
[----:B------:R-:W-:Y:S01]  /*0ea0*/  ISETP.GE.AND P5, PT, R26, RZ, PT ;  /* 0x000000ff1a00720c */ /* 0x000fe20003fa6270 */
[----:B------:R-:W4:Y:S03]  /*0eb0*/  LDCU UR10, c[0x0][0x3a4] ;  /* 0x00007480ff0a77ac */ /* 0x000f260008000800 */
[----:B------:R-:W1:Y:S01]  /*0ec0*/  I2F.RP R5, R4 ;  /* 0x0000000400057306 */ /* 0x000e620000209400 */
[----:B0-----:R-:W0:Y:S01]  /*0ed0*/  S2R R7, SR_TID.X ;  /* 0x0000000000077919 */ /* 0x001e220000002100 */
[----:B------:R-:W0:Y:S06]  /*0ee0*/  LDCU.128 UR12, c[0x0][0x380] ;  /* 0x00007000ff0c77ac */ /* 0x000e2c0008000c00 */
[----:B--2---:R-:W2:Y:S08]  /*0ef0*/  MUFU.RCP R12, R12 ;  /* 0x0000000c000c7308 */ /* 0x004eb00000001000 */
[----:B-1----:R-:W1:Y:S01]  /*0f00*/  MUFU.RCP R0, R5 ;  /* 0x0000000500007308 */ /* 0x002e620000001000 */
[----:B--2---:R-:W-:-:S07]  /*0f10*/  VIADD R11, R12, 0xffffffe ;  /* 0x0ffffffe0c0b7836 */ /* 0x004fce0000000000 */
[----:B------:R-:W2:Y:S01]  /*0f20*/  F2I.FTZ.U32.TRUNC.NTZ R11, R11 ;  /* 0x0000000b000b7305 */ /* 0x000ea2000021f000 */
[----:B-1----:R-:W-:Y:S01]  /*0f30*/  VIADD R2, R0, 0xffffffe ;  /* 0x0ffffffe00027836 */ /* 0x002fe20000000000 */
[C---:B0-----:R-:W-:Y:S01]  /*0f40*/  LOP3.LUT R16, R7.reuse, 0x7, RZ, 0xc0, !PT ;  /* 0x0000000707107812 */ /* 0x041fe200078ec0ff */
[C---:B------:R-:W-:Y:S02]  /*0f50*/  IMAD.SHL.U32 R13, R7.reuse, 0x10, RZ ;  /* 0x00000010070d7824 */ /* 0x040fe400078e00ff */
[----:B------:R-:W-:Y:S01]  /*0f60*/  IMAD.SHL.U32 R15, R7, 0x8, RZ ;  /* 0x00000008070f7824 */ /* 0x000fe200078e00ff */
[----:B------:R-:W-:Y:S02]  /*0f70*/  LEA R17, R16, UR5, 0x6 ;  /* 0x0000000510117c11 */ /* 0x000fe4000f8e30ff */
[----:B------:R0:W1:Y:S01]  /*0f80*/  F2I.FTZ.U32.TRUNC.NTZ R3, R2 ;  /* 0x0000000200037305 */ /* 0x000062000021f000 */
[----:B------:R-:W-:Y:S01]  /*0f90*/  LOP3.LUT R19, R13, 0xe00, RZ, 0xc0, !PT ;  /* 0x00000e000d137812 */ /* 0x000fe200078ec0ff */
[----:B--2---:R-:W-:Y:S01]  /*0fa0*/  IMAD.MOV R0, RZ, RZ, -R11 ;  /* 0x000000ffff007224 */ /* 0x004fe200078e0a0b */
[----:B0-----:R-:W-:-:S03]  /*0fb0*/  SHF.R.U32.HI R2, RZ, 0x2, R7 ;  /* 0x00000002ff027819 */ /* 0x001fc60000011607 */
[----:B------:R-:W-:-:S04]  /*0fc0*/  IMAD R0, R0, R9, RZ ;  /* 0x0000000900007224 */ /* 0x000fc800078e02ff */
[----:B------:R-:W-:Y:S01]  /*0fd0*/  IMAD.HI.U32 R10, R11, R0, R10 ;  /* 0x000000000b0a7227 */ /* 0x000fe200078e000a */
[----:B------:R-:W-:-:S03]  /*0fe0*/  SHF.R.U32.HI R11, RZ, 0x5, R7 ;  /* 0x00000005ff0b7819 */ /* 0x000fc60000011607 */
[----:B------:R-:W-:Y:S02]  /*0ff0*/  IMAD.SHL.U32 R0, R29, 0x2, RZ ;  /* 0x000000021d007824 */ /* 0x000fe400078e00ff */
[----:B-1----:R-:W-:Y:S02]  /*1000*/  IMAD.MOV R5, RZ, RZ, -R3 ;  /* 0x000000ffff057224 */ /* 0x002fe400078e0a03 */
[----:B------:R-:W-:Y:S01]  /*1010*/  IMAD.HI.U32 R10, R10, R8, RZ ;  /* 0x000000080a0a7227 */ /* 0x000fe200078e00ff */
[----:B------:R-:W-:-:S03]  /*1020*/  LOP3.LUT R0, R0, 0x30, R2, 0x78, !PT ;  /* 0x0000003000007812 */ /* 0x000fc600078e7802 */
[----:B------:R-:W-:Y:S02]  /*1030*/  IMAD R5, R5, R4, RZ ;  /* 0x0000000405057224 */ /* 0x000fe400078e02ff */
[----:B------:R-:W-:Y:S01]  /*1040*/  IMAD.MOV.U32 R2, RZ, RZ, RZ ;  /* 0x000000ffff027224 */ /* 0x000fe200078e00ff */
[----:B------:R0:W-:Y:S01]  /*1050*/  STL [R1+0x66c], R0 ;  /* 0x00066c0001007387 */ /* 0x0001e20000100800 */
[----:B------:R-:W-:Y:S02]  /*1060*/  IMAD.MOV R10, RZ, RZ, -R10 ;  /* 0x000000ffff0a7224 */ /* 0x000fe400078e0a0a */
[----:B------:R-:W-:Y:S01]  /*1070*/  IMAD.HI.U32 R5, R3, R5, R2 ;  /* 0x0000000503057227 */ /* 0x000fe200078e0002 */
[----:B------:R-:W-:Y:S01]  /*1080*/  SGXT.U32 R2, R11, 0x4 ;  /* 0x000000040b02781a */ /* 0x000fe20000000000 */
[----:B------:R-:W-:Y:S02]  /*1090*/  STL [R1+0x670], R28 ;  /* 0x0006701c01007387 */ /* 0x000fe40000100800 */
[----:B------:R-:W-:Y:S01]  /*10a0*/  IMAD R3, R9, R10, R8 ;  /* 0x0000000a09037224 */ /* 0x000fe200078e0208 */
[C---:B------:R-:W-:Y:S01]  /*10b0*/  LEA.HI R8, R7.reuse, R28, RZ, 0x1b ;  /* 0x0000001c07087211 */ /* 0x040fe200078fd8ff */
[----:B------:R-:W-:Y:S01]  /*10c0*/  STL [R1+0x628], R13 ;  /* 0x0006280d01007387 */ /* 0x000fe20000100800 */
[----:B------:R-:W-:Y:S01]  /*10d0*/  LOP3.LUT R2, R28, R2, RZ, 0xfc, !PT ;  /* 0x000000021c027212 */ /* 0x000fe200078efcff */
[----:B0-----:R-:W-:Y:S01]  /*10e0*/  IMAD.SHL.U32 R0, R7, 0x2, RZ ;  /* 0x0000000207007824 */ /* 0x001fe200078e00ff */
[----:B------:R-:W-:Y:S01]  /*10f0*/  ISETP.GT.U32.AND P0, PT, R9, R3, PT ;  /* 0x000000030900720c */ /* 0x000fe20003f04070 */
[----:B------:R-:W-:Y:S01]  /*1100*/  VIADD R10, R8, 0x1f0 ;  /* 0x000001f0080a7836 */ /* 0x000fe20000000000 */
[----:B------:R-:W-:Y:S01]  /*1110*/  LOP3.LUT R11, R2, 0x1e0, RZ, 0xfc, !PT ;  /* 0x000001e0020b7812 */ /* 0x000fe200078efcff */
[----:B------:R0:W-:Y:S01]  /*1120*/  STL [R1+0x624], R15 ;  /* 0x0006240f01007387 */ /* 0x0001e20000100800 */
[----:B------:R-:W-:Y:S01]  /*1130*/  LOP3.LUT R18, R15, 0x30, R0, 0x48, !PT ;  /* 0x000000300f127812 */ /* 0x000fe200078e4800 */
[C---:B------:R-:W-:Y:S01]  /*1140*/  VIADD R12, R8.reuse, 0x1d0 ;  /* 0x000001d0080c7836 */ /* 0x040fe20000000000 */
[----:B------:R-:W-:Y:S01]  /*1150*/  IABS R14, R10 ;  /* 0x0000000a000e7213 */ /* 0x000fe20000000000 */
[----:B------:R1:W-:Y:S01]  /*1160*/  STL [R1+0x6b0], R0 ;  /* 0x0006b00001007387 */ /* 0x0003e20000100800 */
[----:B------:R-:W-:Y:S01]  /*1170*/  IABS R29, R11 ;  /* 0x0000000b001d7213 */ /* 0x000fe20000000000 */
[----:B------:R-:W-:Y:S01]  /*1180*/  VIADD R21, R8, 0x170 ;  /* 0x0000017008157836 */ /* 0x000fe20000000000 */
[----:B------:R-:W-:Y:S01]  /*1190*/  ISETP.GE.AND P4, PT, R10, RZ, PT ;  /* 0x000000ff0a00720c */ /* 0x000fe20003f86270 */
[----:B------:R-:W-:Y:S01]  /*11a0*/  IMAD.HI.U32 R16, R5, R14, RZ ;  /* 0x0000000e05107227 */ /* 0x000fe200078e00ff */
[----:B------:R-:W-:-:S02]  /*11b0*/  IABS R27, R12 ;  /* 0x0000000c001b7213 */ /* 0x000fc40000000000 */
[----:B------:R-:W-:Y:S01]  /*11c0*/  LOP3.LUT R22, R2, 0x180, RZ, 0xfc, !PT ;  /* 0x0000018002167812 */ /* 0x000fe200078efcff */
[----:B------:R-:W-:Y:S02]  /*11d0*/  IMAD.MOV R16, RZ, RZ, -R16 ;  /* 0x000000ffff107224 */ /* 0x000fe400078e0a10 */
[----:B0-----:R-:W-:Y:S01]  /*11e0*/  IMAD.HI.U32 R15, R5, R29, RZ ;  /* 0x0000001d050f7227 */ /* 0x001fe200078e00ff */
[----:B-1----:R-:W-:Y:S02]  /*11f0*/  IADD3 R0, PT, PT, R18, R17, R19 ;  /* 0x0000001112007210 */ /* 0x002fe40007ffe013 */
[----:B------:R-:W-:Y:S01]  /*1200*/  LOP3.LUT R19, R2, 0x120, RZ, 0xfc, !PT ;  /* 0x0000012002137812 */ /* 0x000fe200078efcff */
[C---:B------:R-:W-:Y:S02]  /*1210*/  IMAD R10, R4.reuse, R16, R14 ;  /* 0x00000010040a7224 */ /* 0x040fe400078e020e */
[----:B------:R-:W-:Y:S01]  /*1220*/  IMAD.MOV R15, RZ, RZ, -R15 ;  /* 0x000000ffff0f7224 */ /* 0x000fe200078e0a0f */
[----:B------:R0:W-:Y:S01]  /*1230*/  STL [R1+0x450], R0 ;  /* 0x0004500001007387 */ /* 0x0001e20000100800 */
[----:B------:R-:W-:Y:S01]  /*1240*/  @!P0 IMAD.IADD R3, R3, 0x1, -R9 ;  /* 0x0000000103038824 */ /* 0x000fe200078e0a09 */
[C---:B------:R-:W-:Y:S01]  /*1250*/  ISETP.GT.U32.AND P3, PT, R4.reuse, R10, PT ;  /* 0x0000000a0400720c */ /* 0x040fe20003f64070 */
[----:B------:R-:W-:Y:S01]  /*1260*/  IMAD R29, R4, R15, R29 ;  /* 0x0000000f041d7224 */ /* 0x000fe200078e021d */
[----:B------:R-:W-:Y:S01]  /*1270*/  ISETP.GE.AND P0, PT, R12, RZ, PT ;  /* 0x000000ff0c00720c */ /* 0x000fe20003f06270 */
[----:B------:R-:W-:Y:S01]  /*1280*/  IMAD.HI.U32 R13, R5, R27, RZ ;  /* 0x0000001b050d7227 */ /* 0x000fe200078e00ff */
[----:B------:R-:W-:-:S02]  /*1290*/  ISETP.GT.U32.AND P1, PT, R9, R3, PT ;  /* 0x000000030900720c */ /* 0x000fc40003f24070 */
[----:B------:R-:W-:Y:S01]  /*12a0*/  ISETP.GT.U32.AND P6, PT, R4, R29, PT ;  /* 0x0000001d0400720c */ /* 0x000fe20003fc4070 */
[----:B------:R-:W-:Y:S02]  /*12b0*/  IMAD.MOV R13, RZ, RZ, -R13 ;  /* 0x000000ffff0d7224 */ /* 0x000fe400078e0a0d */
[----:B------:R-:W-:Y:S02]  /*12c0*/  VIADD R12, R8, 0x1b0 ;  /* 0x000001b0080c7836 */ /* 0x000fe40000000000 */
[----:B------:R-:W-:Y:S02]  /*12d0*/  IMAD R27, R4, R13, R27 ;  /* 0x0000000d041b7224 */ /* 0x000fe400078e021b */
[--C-:B------:R-:W-:Y:S01]  /*12e0*/  @!P3 IMAD.IADD R10, R10, 0x1, -R4.reuse ;  /* 0x000000010a0ab824 */ /* 0x100fe200078e0a04 */
[----:B------:R-:W-:Y:S01]  /*12f0*/  ISETP.GE.AND P2, PT, R12, RZ, PT ;  /* 0x000000ff0c00720c */ /* 0x000fe20003f46270 */
[----:B------:R-:W-:Y:S01]  /*1300*/  VIADD R20, R8, 0x150 ;  /* 0x0000015008147836 */ /* 0x000fe20000000000 */
[----:B------:R-:W-:Y:S01]  /*1310*/  IABS R13, R12 ;  /* 0x0000000c000d7213 */ /* 0x000fe20000000000 */
[----:B------:R-:W-:Y:S01]  /*1320*/  @!P1 IMAD.IADD R3, R3, 0x1, -R9 ;  /* 0x0000000103039824 */ /* 0x000fe200078e0a09 */
[----:B------:R-:W-:Y:S01]  /*1330*/  LOP3.LUT R12, R2, 0x1c0, RZ, 0xfc, !PT ;  /* 0x000001c0020c7812 */ /* 0x000fe200078efcff */
[----:B------:R-:W-:Y:S01]  /*1340*/  @!P6 IMAD.IADD R29, R29, 0x1, -R4 ;  /* 0x000000011d1de824 */ /* 0x000fe200078e0a04 */
[----:B------:R-:W-:Y:S01]  /*1350*/  ISETP.GT.U32.AND P3, PT, R4, R10, PT ;  /* 0x0000000a0400720c */ /* 0x000fe20003f64070 */
[----:B------:R-:W-:Y:S01]  /*1360*/  @!P5 IMAD.MOV R3, RZ, RZ, -R3 ;  /* 0x000000ffff03d224 */ /* 0x000fe200078e0a03 */
[----:B------:R-:W-:Y:S01]  /*1370*/  ISETP.NE.AND P1, PT, R6, RZ, PT ;  /* 0x000000ff0600720c */ /* 0x000fe20003f25270 */
[----:B------:R-:W-:Y:S01]  /*1380*/  IMAD.HI.U32 R17, R5, R13, RZ ;  /* 0x0000000d05117227 */ /* 0x000fe200078e00ff */
[----:B------:R-:W-:-:S02]  /*1390*/  IABS R16, R12 ;  /* 0x0000000c00107213 */ /* 0x000fc40000000000 */
[----:B------:R-:W-:Y:S01]  /*13a0*/  ISETP.GT.U32.AND P6, PT, R4, R29, PT ;  /* 0x0000001d0400720c */ /* 0x000fe20003fc4070 */
[----:B------:R-:W-:Y:S01]  /*13b0*/  IMAD.MOV R17, RZ, RZ, -R17 ;  /* 0x000000ffff117224 */ /* 0x000fe200078e0a11 */
[----:B------:R-:W-:Y:S01]  /*13c0*/  LOP3.LUT R9, R2, 0x1a0, RZ, 0xfc, !PT ;  /* 0x000001a002097812 */ /* 0x000fe200078efcff */
[----:B------:R-:W-:Y:S01]  /*13d0*/  IMAD.HI.U32 R18, R5, R16, RZ ;  /* 0x0000001005127227 */ /* 0x000fe200078e00ff */
[----:B------:R-:W-:Y:S02]  /*13e0*/  ISETP.GT.U32.AND P5, PT, R4, R27, PT ;  /* 0x0000001b0400720c */ /* 0x000fe40003fa4070 */
[----:B------:R-:W-:Y:S01]  /*13f0*/  IABS R14, R9 ;  /* 0x00000009000e7213 */ /* 0x000fe20000000000 */
[----:B------:R-:W-:Y:S02]  /*1400*/  IMAD.MOV R18, RZ, RZ, -R18 ;  /* 0x000000ffff127224 */ /* 0x000fe400078e0a12 */
[----:B------:R-:W-:Y:S01]  /*1410*/  @!P3 IMAD.IADD R10, R10, 0x1, -R4 ;  /* 0x000000010a0ab824 */ /* 0x000fe200078e0a04 */
[----:B------:R-:W-:Y:S01]  /*1420*/  ISETP.GE.AND P3, PT, R12, RZ, PT ;  /* 0x000000ff0c00720c */ /* 0x000fe20003f66270 */
[C---:B------:R-:W-:Y:S01]  /*1430*/  IMAD R12, R4.reuse, R18, R16 ;  /* 0x00000012040c7224 */ /* 0x040fe200078e0210 */
[----:B------:R-:W-:Y:S01]  /*1440*/  @!P1 LOP3.LUT R3, RZ, R6, RZ, 0x33, !PT ;  /* 0x00000006ff039212 */ /* 0x000fe200078e33ff */
[--C-:B------:R-:W-:Y:S01]  /*1450*/  @!P6 IMAD.IADD R29, R29, 0x1, -R4.reuse ;  /* 0x000000011d1de824 */ /* 0x100fe200078e0a04 */
[----:B------:R-:W-:Y:S01]  /*1460*/  ISETP.GE.AND P1, PT, R11, RZ, PT ;  /* 0x000000ff0b00720c */ /* 0x000fe20003f26270 */
[----:B------:R-:W-:Y:S01]  /*1470*/  IMAD.HI.U32 R15, R5, R14, RZ ;  /* 0x0000000e050f7227 */ /* 0x000fe200078e00ff */
[----:B------:R-:W-:Y:S01]  /*1480*/  ISETP.GT.U32.AND P6, PT, R4, R12, PT ;  /* 0x0000000c0400720c */ /* 0x000fe20003fc4070 */
[----:B------:R-:W-:Y:S01]  /*1490*/  STL [R1+0x694], R3 ;  /* 0x0006940301007387 */ /* 0x000fe20000100800 */
[----:B------:R-:W-:Y:S01]  /*14a0*/  IABS R16, R22 ;  /* 0x0000001600107213 */ /* 0x000fe20000000000 */
[----:B------:R-:W-:Y:S01]  /*14b0*/  IMAD.MOV R15, RZ, RZ, -R15 ;  /* 0x000000ffff0f7224 */ /* 0x000fe200078e0a0f */
[----:B------:R-:W-:Y:S01]  /*14c0*/  LOP3.LUT R11, R2, 0x160, RZ, 0xfc, !PT ;  /* 0x00000160020b7812 */ /* 0x000fe200078efcff */
[----:B------:R-:W-:Y:S01]  /*14d0*/  IMAD R13, R4, R17, R13 ;  /* 0x00000011040d7224 */ /* 0x000fe200078e020d */
[----:B------:R-:W-:Y:S01]  /*14e0*/  LOP3.LUT R18, R2, 0x140, RZ, 0xfc, !PT ;  /* 0x0000014002127812 */ /* 0x000fe200078efcff */
[----:B------:R-:W-:-:S02]  /*14f0*/  @!P5 IMAD.IADD R27, R27, 0x1, -R4 ;  /* 0x000000011b1bd824 */ /* 0x000fc400078e0a04 */
[C---:B------:R-:W-:Y:S02]  /*1500*/  IMAD R14, R4.reuse, R15, R14 ;  /* 0x0000000f040e7224 */ /* 0x040fe400078e020e */
[----:B------:R-:W-:Y:S01]  /*1510*/  @!P1 IMAD.MOV R29, RZ, RZ, -R29 ;  /* 0x000000ffff1d9224 */ /* 0x000fe200078e0a1d */
[----:B------:R-:W-:Y:S01]  /*1520*/  ISETP.GT.U32.AND P1, PT, R4, R13, PT ;  /* 0x0000000d0400720c */ /* 0x000fe20003f24070 */
[----:B------:R-:W-:Y:S01]  /*1530*/  @!P6 IMAD.IADD R12, R12, 0x1, -R4 ;  /* 0x000000010c0ce824 */ /* 0x000fe200078e0a04 */
[----:B------:R-:W-:Y:S01]  /*1540*/  ISETP.GT.U32.AND P5, PT, R4, R27, PT ;  /* 0x0000001b0400720c */ /* 0x000fe20003fa4070 */
[----:B------:R-:W-:Y:S01]  /*1550*/  VIADD R6, R8, 0x190 ;  /* 0x0000019008067836 */ /* 0x000fe20000000000 */
[----:B------:R-:W-:Y:S01]  /*1560*/  ISETP.GT.U32.AND P6, PT, R4, R14, PT ;  /* 0x0000000e0400720c */ /* 0x000fe20003fc4070 */
[----:B0-----:R-:W-:Y:S01]  /*1570*/  IMAD.MOV.U32 R0, RZ, RZ, R10 ;  /* 0x000000ffff007224 */ /* 0x001fe200078e000a */
[----:B------:R-:W-:Y:S01]  /*1580*/  IABS R10, R11 ;  /* 0x0000000b000a7213 */ /* 0x000fe20000000000 */
[----:B------:R-:W-:Y:S01]  /*1590*/  IMAD.HI.U32 R17, R5, R16, RZ ;  /* 0x0000001005117227 */ /* 0x000fe200078e00ff */
[----:B------:R-:W-:-:S03]  /*15a0*/  IABS R15, R6 ;  /* 0x00000006000f7213 */ /* 0x000fc60000000000 */
[----:B------:R-:W-:Y:S01]  /*15b0*/  @!P4 IMAD.MOV R0, RZ, RZ, -R0 ;  /* 0x000000ffff00c224 */ /* 0x000fe200078e0a00 */
[----:B------:R-:W-:Y:S01]  /*15c0*/  ISETP.GE.AND P4, PT, R6, RZ, PT ;  /* 0x000000ff0600720c */ /* 0x000fe20003f86270 */
[--C-:B------:R-:W-:Y:S01]  /*15d0*/  @!P1 IMAD.IADD R13, R13, 0x1, -R4.reuse ;  /* 0x000000010d0d9824 */ /* 0x100fe200078e0a04 */
[----:B------:R-:W-:Y:S01]  /*15e0*/  ISETP.GT.U32.AND P1, PT, R4, R12, PT ;  /* 0x0000000c0400720c */ /* 0x000fe20003f24070 */
[----:B------:R-:W-:Y:S01]  /*15f0*/  IMAD.HI.U32 R6, R5, R15, RZ ;  /* 0x0000000f05067227 */ /* 0x000fe200078e00ff */
[----:B------:R-:W-:Y:S03]  /*1600*/  STL [R1], R0 ;  /* 0x0000000001007387 */ /* 0x000fe60000100800 */
[--C-:B------:R-:W-:Y:S01]  /*1610*/  @!P5 IMAD.IADD R27, R27, 0x1, -R4.reuse ;  /* 0x000000011b1bd824 */ /* 0x100fe200078e0a04 */
[----:B------:R-:W-:Y:S01]  /*1620*/  ISETP.GE.AND P5, PT, R21, RZ, PT ;  /* 0x000000ff1500720c */ /* 0x000fe20003fa6270 */
[----:B------:R-:W-:Y:S01]  /*1630*/  @!P6 IMAD.IADD R14, R14, 0x1, -R4 ;  /* 0x000000010e0ee824 */ /* 0x000fe200078e0a04 */
[----:B------:R-:W-:Y:S01]  /*1640*/  IABS R21, R21 ;  /* 0x0000001500157213 */ /* 0x000fe20000000000 */
[----:B------:R-:W-:Y:S01]  /*1650*/  IMAD.MOV R6, RZ, RZ, -R6 ;  /* 0x000000ffff067224 */ /* 0x000fe200078e0a06 */
[----:B------:R-:W-:Y:S01]  /*1660*/  STL [R1+0x69c], R29 ;  /* 0x00069c1d01007387 */ /* 0x000fe20000100800 */
[----:B------:R-:W-:Y:S01]  /*1670*/  IMAD.MOV R17, RZ, RZ, -R17 ;  /* 0x000000ffff117224 */ /* 0x000fe200078e0a11 */
[C---:B------:R-:W-:Y:S01]  /*1680*/  ISETP.GT.U32.AND P6, PT, R4.reuse, R14, PT ;  /* 0x0000000e0400720c */ /* 0x040fe20003fc4070 */
[----:B------:R-:W-:-:S02]  /*1690*/  IMAD R15, R4, R6, R15 ;  /* 0x00000006040f7224 */ /* 0x000fc400078e020f */
[----:B------:R-:W-:-:S04]  /*16a0*/  IMAD.HI.U32 R6, R5, R21, RZ ;  /* 0x0000001505067227 */ /* 0x000fc800078e00ff */
[----:B------:R-:W-:Y:S02]  /*16b0*/  IMAD.MOV R6, RZ, RZ, -R6 ;  /* 0x000000ffff067224 */ /* 0x000fe400078e0a06 */
[----:B------:R-:W-:Y:S01]  /*16c0*/  @!P1 IMAD.IADD R12, R12, 0x1, -R4 ;  /* 0x000000010c0c9824 */ /* 0x000fe200078e0a04 */
[C---:B------:R-:W-:Y:S01]  /*16d0*/  ISETP.GT.U32.AND P1, PT, R4.reuse, R15, PT ;  /* 0x0000000f0400720c */ /* 0x040fe20003f24070 */
[C---:B------:R-:W-:Y:S02]  /*16e0*/  IMAD R16, R4.reuse, R17, R16 ;  /* 0x0000001104107224 */ /* 0x040fe400078e0210 */
[----:B------:R-:W-:Y:S01]  /*16f0*/  @!P0 IMAD.MOV R27, RZ, RZ, -R27 ;  /* 0x000000ffff1b8224 */ /* 0x000fe200078e0a1b */
[C---:B------:R-:W-:Y:S01]  /*1700*/  ISETP.GT.U32.AND P0, PT, R4.reuse, R13, PT ;  /* 0x0000000d0400720c */ /* 0x040fe20003f04070 */
[C---:B------:R-:W-:Y:S02]  /*1710*/  IMAD R21, R4.reuse, R6, R21 ;  /* 0x0000000604157224 */ /* 0x040fe400078e0215 */
[----:B------:R-:W-:Y:S01]  /*1720*/  @!P3 IMAD.MOV R12, RZ, RZ, -R12 ;  /* 0x000000ffff0cb224 */ /* 0x000fe200078e0a0c */
[----:B------:R-:W-:Y:S01]  /*1730*/  ISETP.GT.U32.AND P3, PT, R4, R16, PT ;  /* 0x000000100400720c */ /* 0x000fe20003f64070 */
[--C-:B------:R-:W-:Y:S01]  /*1740*/  @!P6 IMAD.IADD R14, R14, 0x1, -R4.reuse ;  /* 0x000000010e0ee824 */ /* 0x100fe200078e0a04 */
[----:B------:R-:W-:Y:S01]  /*1750*/  ISETP.GT.U32.AND P6, PT, R4, R21, PT ;  /* 0x000000150400720c */ /* 0x000fe20003fc4070 */
[----:B------:R-:W-:Y:S01]  /*1760*/  IMAD.HI.U32 R6, R5, R10, RZ ;  /* 0x0000000a05067227 */ /* 0x000fe200078e00ff */
[----:B------:R0:W-:Y:S03]  /*1770*/  STL [R1+0x6a0], R27 ;  /* 0x0006a01b01007387 */ /* 0x0001e60000100800 */
[--C-:B------:R-:W-:Y:S01]  /*1780*/  @!P1 IMAD.IADD R15, R15, 0x1, -R4.reuse ;  /* 0x000000010f0f9824 */ /* 0x100fe200078e0a04 */
[----:B------:R-:W-:Y:S01]  /*1790*/  ISETP.GE.AND P1, PT, R9, RZ, PT ;  /* 0x000000ff0900720c */ /* 0x000fe20003f26270 */
[----:B------:R-:W-:Y:S01]  /*17a0*/  @!P0 IMAD.IADD R13, R13, 0x1, -R4 ;  /* 0x000000010d0d8824 */ /* 0x000fe200078e0a04 */
[----:B------:R-:W-:Y:S01]  /*17b0*/  ISETP.GE.AND P0, PT, R20, RZ, PT ;  /* 0x000000ff1400720c */ /* 0x000fe20003f06270 */
[----:B------:R-:W-:Y:S01]  /*17c0*/  IMAD.MOV R6, RZ, RZ, -R6 ;  /* 0x000000ffff067224 */ /* 0x000fe200078e0a06 */
[----:B------:R-:W-:Y:S01]  /*17d0*/  IABS R20, R20 ;  /* 0x0000001400147213 */ /* 0x000fe20000000000 */
[--C-:B------:R-:W-:Y:S01]  /*17e0*/  @!P3 IMAD.IADD R16, R16, 0x1, -R4.reuse ;  /* 0x000000011010b824 */ /* 0x100fe200078e0a04 */
[C---:B------:R-:W-:Y:S01]  /*17f0*/  ISETP.GT.U32.AND P3, PT, R4.reuse, R15, PT ;  /* 0x0000000f0400720c */ /* 0x040fe20003f64070 */
[----:B------:R-:W-:Y:S01]  /*1800*/  @!P6 IMAD.IADD R21, R21, 0x1, -R4 ;  /* 0x000000011515e824 */ /* 0x000fe200078e0a04 */
[----:B------:R-:W-:Y:S01]  /*1810*/  IABS R9, R18 ;  /* 0x0000001200097213 */ /* 0x000fe20000000000 */
[----:B------:R-:W-:Y:S01]  /*1820*/  IMAD.HI.U32 R17, R5, R20, RZ ;  /* 0x0000001405117227 */ /* 0x000fe200078e00ff */
[----:B------:R-:W-:Y:S01]  /*1830*/  ISETP.GT.U32.AND P6, PT, R4, R16, PT ;  /* 0x000000100400720c */ /* 0x000fe20003fc4070 */
[----:B------:R1:W-:Y:S01]  /*1840*/  STL [R1+0x6a8], R12 ;  /* 0x0006a80c01007387 */ /* 0x0003e20000100800 */
[----:B0-----:R-:W-:Y:S01]  /*1850*/  LOP3.LUT R27, R2, 0x40, RZ, 0xfc, !PT ;  /* 0x00000040021b7812 */ /* 0x001fe200078efcff */
[----:B------:R-:W-:-:S02]  /*1860*/  IMAD.MOV R17, RZ, RZ, -R17 ;  /* 0x000000ffff117224 */ /* 0x000fc400078e0a11 */
[C---:B------:R-:W-:Y:S02]  /*1870*/  IMAD R10, R4.reuse, R6, R10 ;  /* 0x00000006040a7224 */ /* 0x040fe400078e020a */
[C---:B------:R-:W-:Y:S01]  /*1880*/  IMAD R20, R4.reuse, R17, R20 ;  /* 0x0000001104147224 */ /* 0x040fe200078e0214 */
[----:B------:R-:W-:Y:S01]  /*1890*/  IABS R17, R19 ;  /* 0x0000001300117213 */ /* 0x000fe20000000000 */
[----:B------:R-:W-:Y:S01]  /*18a0*/  @!P3 IMAD.IADD R15, R15, 0x1, -R4 ;  /* 0x000000010f0fb824 */ /* 0x000fe200078e0a04 */
[C---:B------:R-:W-:Y:S01]  /*18b0*/  ISETP.GT.U32.AND P3, PT, R4.reuse, R10, PT ;  /* 0x0000000a0400720c */ /* 0x040fe20003f64070 */
[----:B------:R-:W-:Y:S01]  /*18c0*/  @!P1 IMAD.MOV R14, RZ, RZ, -R14 ;  /* 0x000000ffff0e9224 */ /* 0x000fe200078e0a0e */
[----:B------:R-:W-:Y:S01]  /*18d0*/  ISETP.GT.U32.AND P1, PT, R4, R21, PT ;  /* 0x000000150400720c */ /* 0x000fe20003f24070 */
[----:B------:R-:W-:Y:S01]  /*18e0*/  @!P6 IMAD.IADD R16, R16, 0x1, -R4 ;  /* 0x000000011010e824 */ /* 0x000fe200078e0a04 */
[----:B------:R-:W-:Y:S01]  /*18f0*/  ISETP.GT.U32.AND P6, PT, R4, R20, PT ;  /* 0x000000140400720c */ /* 0x000fe20003fc4070 */
[----:B------:R-:W-:Y:S01]  /*1900*/  VIADD R6, R8, 0x130 ;  /* 0x0000013008067836 */ /* 0x000fe20000000000 */
[----:B-1----:R-:W-:Y:S01]  /*1910*/  LOP3.LUT R12, R2, 0x80, RZ, 0xfc, !PT ;  /* 0x00000080020c7812 */ /* 0x002fe200078efcff */
[----:B------:R-:W-:-:S02]  /*1920*/  @!P2 IMAD.MOV R13, RZ, RZ, -R13 ;  /* 0x000000ffff0da224 */ /* 0x000fc400078e0a0d */
[----:B------:R-:W-:Y:S01]  /*1930*/  @!P4 IMAD.MOV R15, RZ, RZ, -R15 ;  /* 0x000000ffff0fc224 */ /* 0x000fe200078e0a0f */
[----:B------:R-:W-:Y:S01]  /*1940*/  ISETP.GE.AND P2, PT, R6, RZ, PT ;  /* 0x000000ff0600720c */ /* 0x000fe20003f46270 */
[----:B------:R-:W-:Y:S01]  /*1950*/  IMAD.HI.U32 R23, R5, R9, RZ ;  /* 0x0000000905177227 */ /* 0x000fe200078e00ff */
[----:B------:R-:W-:Y:S01]  /*1960*/  IABS R6, R6 ;  /* 0x0000000600067213 */ /* 0x000fe20000000000 */
[----:B------:R-:W-:Y:S01]  /*1970*/  STL [R1+0x6ac], R13 ;  /* 0x0006ac0d01007387 */ /* 0x000fe20000100800 */
[----:B------:R-:W-:Y:S01]  /*1980*/  IABS R24, R12 ;  /* 0x0000000c00187213 */ /* 0x000fe20000000000 */
[--C-:B------:R-:W-:Y:S01]  /*1990*/  @!P3 IMAD.IADD R10, R10, 0x1, -R4.reuse ;  /* 0x000000010a0ab824 */ /* 0x100fe200078e0a04 */
[----:B------:R-:W-:Y:S01]  /*19a0*/  ISETP.GE.AND P3, PT, R11, RZ, PT ;  /* 0x000000ff0b00720c */ /* 0x000fe20003f66270 */
[--C-:B------:R-:W-:Y:S01]  /*19b0*/  @!P6 IMAD.IADD R20, R20, 0x1, -R4.reuse ;  /* 0x000000011414e824 */ /* 0x100fe200078e0a04 */
[----:B------:R-:W-:Y:S01]  /*19c0*/  STL [R1+0x6b4], R14 ;  /* 0x0006b40e01007387 */ /* 0x000fe20000100800 */
[----:B------:R-:W-:Y:S01]  /*19d0*/  @!P1 IMAD.IADD R21, R21, 0x1, -R4 ;  /* 0x0000000115159824 */ /* 0x000fe200078e0a04 */
[----:B------:R-:W-:Y:S01]  /*19e0*/  ISETP.GE.AND P1, PT, R22, RZ, PT ;  /* 0x000000ff1600720c */ /* 0x000fe20003f26270 */
[----:B------:R-:W-:Y:S01]  /*19f0*/  IMAD.HI.U32 R22, R5, R6, RZ ;  /* 0x0000000605167227 */ /* 0x000fe200078e00ff */
[C---:B------:R-:W-:Y:S01]  /*1a00*/  ISETP.GT.U32.AND P6, PT, R4.reuse, R20, PT ;  /* 0x000000140400720c */ /* 0x040fe20003fc4070 */
[----:B------:R0:W-:Y:S01]  /*1a10*/  STL [R1+0x698], R15 ;  /* 0x0006980f01007387 */ /* 0x0001e20000100800 */
[----:B------:R-:W-:Y:S01]  /*1a20*/  ISETP.GT.U32.AND P4, PT, R4, R10, PT ;  /* 0x0000000a0400720c */ /* 0x000fe20003f84070 */
[----:B------:R-:W-:Y:S01]  /*1a30*/  IMAD.MOV R22, RZ, RZ, -R22 ;  /* 0x000000ffff167224 */ /* 0x000fe200078e0a16 */
[----:B------:R-:W-:Y:S01]  /*1a40*/  LOP3.LUT R12, R2, 0x60, RZ, 0xfc, !PT ;  /* 0x00000060020c7812 */ /* 0x000fe200078efcff */
[----:B------:R-:W-:-:S02]  /*1a50*/  IMAD.MOV R23, RZ, RZ, -R23 ;  /* 0x000000ffff177224 */ /* 0x000fc400078e0a17 */
[----:B------:R-:W-:Y:S01]  /*1a60*/  IMAD R6, R4, R22, R6 ;  /* 0x0000001604067224 */ /* 0x000fe200078e0206 */
[----:B------:R-:W-:Y:S01]  /*1a70*/  IABS R26, R12 ;  /* 0x0000000c001a7213 */ /* 0x000fe20000000000 */
[----:B------:R-:W-:Y:S01]  /*1a80*/  IMAD.HI.U32 R11, R5, R17, RZ ;  /* 0x00000011050b7227 */ /* 0x000fe200078e00ff */
[----:B0-----:R-:W-:-:S03]  /*1a90*/  LOP3.LUT R15, R2, 0x20, RZ, 0xfc, !PT ;  /* 0x00000020020f7812 */ /* 0x001fc600078efcff */
[----:B------:R-:W-:Y:S01]  /*1aa0*/  IMAD R9, R4, R23, R9 ;  /* 0x0000001704097224 */ /* 0x000fe200078e0209 */
[----:B------:R-:W-:Y:S01]  /*1ab0*/  LOP3.LUT R23, R2, 0x100, RZ, 0xfc, !PT ;  /* 0x0000010002177812 */ /* 0x000fe200078efcff */
[--C-:B------:R-:W-:Y:S01]  /*1ac0*/  @!P6 IMAD.IADD R20, R20, 0x1, -R4.reuse ;  /* 0x000000011414e824 */ /* 0x100fe200078e0a04 */
[----:B------:R-:W-:Y:S01]  /*1ad0*/  ISETP.GT.U32.AND P6, PT, R4, R6, PT ;  /* 0x000000060400720c */ /* 0x000fe20003fc4070 */
[----:B------:R-:W-:Y:S01]  /*1ae0*/  IMAD.MOV R11, RZ, RZ, -R11 ;  /* 0x000000ffff0b7224 */ /* 0x000fe200078e0a0b */
[----:B------:R-:W-:Y:S01]  /*1af0*/  IABS R22, R23 ;  /* 0x0000001700167213 */ /* 0x000fe20000000000 */
[----:B------:R-:W-:Y:S02]  /*1b00*/  @!P4 IMAD.IADD R10, R10, 0x1, -R4 ;  /* 0x000000010a0ac824 */ /* 0x000fe400078e0a04 */
[----:B------:R-:W-:Y:S01]  /*1b10*/  @!P1 IMAD.MOV R16, RZ, RZ, -R16 ;  /* 0x000000ffff109224 */ /* 0x000fe200078e0a10 */
[C---:B------:R-:W-:Y:S01]  /*1b20*/  ISETP.GT.U32.AND P1, PT, R4.reuse, R9, PT ;  /* 0x000000090400720c */ /* 0x040fe20003f24070 */
[----:B------:R-:W-:-:S02]  /*1b30*/  IMAD R17, R4, R11, R17 ;  /* 0x0000000b04117224 */ /* 0x000fc400078e0211 */
[----:B------:R-:W-:Y:S01]  /*1b40*/  IMAD.MOV.U32 R3, RZ, RZ, R10 ;  /* 0x000000ffff037224 */ /* 0x000fe200078e000a */
[----:B------:R-:W-:Y:S01]  /*1b50*/  STL [R1+0x6b8], R16 ;  /* 0x0006b81001007387 */ /* 0x000fe20000100800 */
[----:B------:R-:W-:Y:S02]  /*1b60*/  IMAD.MOV.U32 R0, RZ, RZ, R21 ;  /* 0x000000ffff007224 */ /* 0x000fe400078e0015 */
[----:B------:R-:W-:Y:S02]  /*1b70*/  VIADD R21, R8, 0x110 ;  /* 0x0000011008157836 */ /* 0x000fe40000000000 */
[----:B------:R-:W-:Y:S01]  /*1b80*/  @!P3 IMAD.MOV R3, RZ, RZ, -R3 ;  /* 0x000000ffff03b224 */ /* 0x000fe200078e0a03 */
[----:B------:R-:W-:Y:S01]  /*1b90*/  ISETP.GT.U32.AND P3, PT, R4, R17, PT ;  /* 0x000000110400720c */ /* 0x000fe20003f64070 */
[----:B------:R-:W-:Y:S01]  /*1ba0*/  @!P5 IMAD.MOV R0, RZ, RZ, -R0 ;  /* 0x000000ffff00d224 */ /* 0x000fe200078e0a00 */
[----:B------:R-:W-:Y:S01]  /*1bb0*/  ISETP.GE.AND P5, PT, R21, RZ, PT ;  /* 0x000000ff1500720c */ /* 0x000fe20003fa6270 */
[--C-:B------:R-:W-:Y:S01]  /*1bc0*/  @!P6 IMAD.IADD R6, R6, 0x1, -R4.reuse ;  /* 0x000000010606e824 */ /* 0x100fe200078e0a04 */
[----:B------:R-:W-:Y:S01]  /*1bd0*/  IABS R21, R21 ;  /* 0x0000001500157213 */ /* 0x000fe20000000000 */
[----:B------:R-:W-:Y:S01]  /*1be0*/  @!P1 IMAD.IADD R9, R9, 0x1, -R4 ;  /* 0x0000000109099824 */ /* 0x000fe200078e0a04 */
[----:B------:R0:W-:Y:S01]  /*1bf0*/  STL [R1+0x3c], R0 ;  /* 0x00003c0001007387 */ /* 0x0001e20000100800 */
[----:B------:R-:W-:Y:S01]  /*1c00*/  VIADD R11, R8, 0xf0 ;  /* 0x000000f0080b7836 */ /* 0x000fe20000000000 */
[C---:B------:R-:W-:Y:S01]  /*1c10*/  ISETP.GT.U32.AND P6, PT, R4.reuse, R6, PT ;  /* 0x000000060400720c */ /* 0x040fe20003fc4070 */
[----:B------:R-:W-:Y:S01]  /*1c20*/  IMAD.HI.U32 R10, R5, R21, RZ ;  /* 0x00000015050a7227 */ /* 0x000fe200078e00ff */
[----:B------:R-:W-:Y:S01]  /*1c30*/  ISETP.GT.U32.AND P1, PT, R4, R9, PT ;  /* 0x000000090400720c */ /* 0x000fe20003f24070 */
[----:B------:R-:W-:Y:S01]  /*1c40*/  STL [R1+0x38], R3 ;  /* 0x0000380301007387 */ /* 0x000fe20000100800 */
[----:B------:R-:W-:Y:S01]  /*1c50*/  ISETP.GE.AND P4, PT, R11, RZ, PT ;  /* 0x000000ff0b00720c */ /* 0x000fe20003f86270 */
[----:B------:R-:W-:Y:S01]  /*1c60*/  IMAD.MOV R10, RZ, RZ, -R10 ;  /* 0x000000ffff0a7224 */ /* 0x000fe200078e0a0a */
[----:B------:R-:W-:Y:S01]  /*1c70*/  IABS R11, R11 ;  /* 0x0000000b000b7213 */ /* 0x000fe20000000000 */
[----:B------:R-:W-:-:S02]  /*1c80*/  @!P3 IMAD.IADD R17, R17, 0x1, -R4 ;  /* 0x000000011111b824 */ /* 0x000fc400078e0a04 */
[----:B0-----:R-:W-:Y:S02]  /*1c90*/  IMAD.MOV.U32 R0, RZ, RZ, R20 ;  /* 0x000000ffff007224 */ /* 0x001fe400078e0014 */
[C---:B------:R-:W-:Y:S01]  /*1ca0*/  IMAD R21, R4.reuse, R10, R21 ;  /* 0x0000000a04157224 */ /* 0x040fe200078e0215 */
[----:B------:R-:W-:Y:S01]  /*1cb0*/  ISETP.GT.U32.AND P3, PT, R4, R17, PT ;  /* 0x000000110400720c */ /* 0x000fe20003f64070 */
[----:B------:R-:W-:Y:S01]  /*1cc0*/  @!P0 IMAD.MOV R0, RZ, RZ, -R0 ;  /* 0x000000ffff008224 */ /* 0x000fe200078e0a00 */
[----:B------:R-:W-:Y:S01]  /*1cd0*/  ISETP.GE.AND P0, PT, R18, RZ, PT ;  /* 0x000000ff1200720c */ /* 0x000fe20003f06270 */
[C---:B------:R-:W-:Y:S01]  /*1ce0*/  IMAD.HI.U32 R18, R5.reuse, R11, RZ ;  /* 0x0000000b05127227 */ /* 0x040fe200078e00ff */
[----:B------:R-:W-:Y:S02]  /*1cf0*/  LOP3.LUT R10, R2, 0xe0, RZ, 0xfc, !PT ;  /* 0x000000e0020a7812 */ /* 0x000fe400078efcff */
[----:B------:R0:W-:Y:S01]  /*1d00*/  STL [R1+0x34], R0 ;  /* 0x0000340001007387 */ /* 0x0001e20000100800 */
[----:B------:R-:W-:Y:S01]  /*1d10*/  @!P6 IMAD.IADD R6, R6, 0x1, -R4 ;  /* 0x000000010606e824 */ /* 0x000fe200078e0a04 */
[----:B------:R-:W-:Y:S01]  /*1d20*/  ISETP.GT.U32.AND P6, PT, R4, R21, PT ;  /* 0x000000150400720c */ /* 0x000fe20003fc4070 */
[----:B------:R-:W-:-:S04]  /*1d30*/  IMAD.HI.U32 R20, R5, R22, RZ ;  /* 0x0000001605147227 */ /* 0x000fc800078e00ff */
[----:B------:R-:W-:Y:S02]  /*1d40*/  IMAD.MOV R18, RZ, RZ, -R18 ;  /* 0x000000ffff127224 */ /* 0x000fe400078e0a12 */
[----:B------:R-:W-:Y:S01]  /*1d50*/  @!P1 IMAD.IADD R9, R9, 0x1, -R4 ;  /* 0x0000000109099824 */ /* 0x000fe200078e0a04 */
[----:B------:R-:W-:Y:S01]  /*1d60*/  ISETP.GE.AND P1, PT, R19, RZ, PT ;  /* 0x000000ff1300720c */ /* 0x000fe20003f26270 */
[----:B------:R-:W-:Y:S02]  /*1d70*/  IMAD.MOV R19, RZ, RZ, -R20 ;  /* 0x000000ffff137224 */ /* 0x000fe400078e0a14 */
[C---:B------:R-:W-:Y:S01]  /*1d80*/  IMAD R11, R4.reuse, R18, R11 ;  /* 0x00000012040b7224 */ /* 0x040fe200078e020b */
[----:B------:R-:W-:Y:S01]  /*1d90*/  IABS R18, R10 ;  /* 0x0000000a00127213 */ /* 0x000fe20000000000 */
[----:B------:R-:W-:Y:S02]  /*1da0*/  IMAD R22, R4, R19, R22 ;  /* 0x0000001304167224 */ /* 0x000fe400078e0216 */
[----:B------:R-:W-:Y:S01]  /*1db0*/  IMAD.MOV.U32 R28, RZ, RZ, R9 ;  /* 0x000000ffff1c7224 */ /* 0x000fe200078e0009 */
[----:B------:R-:W-:Y:S01]  /*1dc0*/  LOP3.LUT R9, R2, 0xc0, RZ, 0xfc, !PT ;  /* 0x000000c002097812 */ /* 0x000fe200078efcff */
[----:B------:R-:W-:Y:S01]  /*1dd0*/  @!P3 IMAD.IADD R17, R17, 0x1, -R4 ;  /* 0x000000011111b824 */ /* 0x000fe200078e0a04 */
[C---:B------:R-:W-:Y:S01]  /*1de0*/  ISETP.GT.U32.AND P3, PT, R4.reuse, R11, PT ;  /* 0x0000000b0400720c */ /* 0x040fe20003f64070 */
[----:B------:R-:W-:Y:S01]  /*1df0*/  @!P0 IMAD.MOV R28, RZ, RZ, -R28 ;  /* 0x000000ffff1c8224 */ /* 0x000fe200078e0a1c */
[----:B------:R-:W-:Y:S01]  /*1e00*/  ISETP.GT.U32.AND P0, PT, R4, R22, PT ;  /* 0x000000160400720c */ /* 0x000fe20003f04070 */
[----:B------:R-:W-:Y:S01]  /*1e10*/  @!P6 IMAD.IADD R21, R21, 0x1, -R4 ;  /* 0x000000011515e824 */ /* 0x000fe200078e0a04 */
[----:B------:R-:W-:Y:S01]  /*1e20*/  IABS R20, R9 ;  /* 0x0000000900147213 */ /* 0x000fe20000000000 */
[----:B------:R-:W-:Y:S01]  /*1e30*/  VIADD R19, R8, 0xd0 ;  /* 0x000000d008137836 */ /* 0x000fe20000000000 */
[----:B------:R-:W-:Y:S01]  /*1e40*/  STL [R1+0x6bc], R28 ;  /* 0x0006bc1c01007387 */ /* 0x000fe20000100800 */
[----:B0-----:R-:W-:Y:S01]  /*1e50*/  IMAD.MOV.U32 R0, RZ, RZ, R6 ;  /* 0x000000ffff007224 */ /* 0x001fe200078e0006 */
[----:B------:R-:W-:Y:S01]  /*1e60*/  ISETP.GT.U32.AND P6, PT, R4, R21, PT ;  /* 0x000000150400720c */ /* 0x000fe20003fc4070 */
[----:B------:R-:W-:-:S04]  /*1e70*/  IMAD.HI.U32 R6, R5, R18, RZ ;  /* 0x0000001205067227 */ /* 0x000fc800078e00ff */
[----:B------:R-:W-:Y:S01]  /*1e80*/  @!P2 IMAD.MOV R0, RZ, RZ, -R0 ;  /* 0x000000ffff00a224 */ /* 0x000fe200078e0a00 */
[----:B------:R-:W-:Y:S01]  /*1e90*/  ISETP.GE.AND P2, PT, R19, RZ, PT ;  /* 0x000000ff1300720c */ /* 0x000fe20003f46270 */
[----:B------:R-:W-:Y:S01]  /*1ea0*/  IMAD.MOV R6, RZ, RZ, -R6 ;  /* 0x000000ffff067224 */ /* 0x000fe200078e0a06 */
[----:B------:R-:W-:Y:S01]  /*1eb0*/  IABS R19, R19 ;  /* 0x0000001300137213 */ /* 0x000fe20000000000 */
[--C-:B------:R-:W-:Y:S01]  /*1ec0*/  @!P3 IMAD.IADD R11, R11, 0x1, -R4.reuse ;  /* 0x000000010b0bb824 */ /* 0x100fe200078e0a04 */
[----:B------:R0:W-:Y:S01]  /*1ed0*/  STL [R1+0x2c], R0 ;  /* 0x00002c0001007387 */ /* 0x0001e20000100800 */
[----:B------:R-:W-:Y:S01]  /*1ee0*/  @!P0 IMAD.IADD R22, R22, 0x1, -R4 ;  /* 0x0000000116168824 */ /* 0x000fe200078e0a04 */
[----:B------:R-:W-:Y:S01]  /*1ef0*/  ISETP.GE.AND P0, PT, R23, RZ, PT ;  /* 0x000000ff1700720c */ /* 0x000fe20003f06270 */
[C---:B------:R-:W-:Y:S01]  /*1f00*/  IMAD R18, R4.reuse, R6, R18 ;  /* 0x0000000604127224 */ /* 0x040fe200078e0212 */
[----:B------:R-:W-:Y:S01]  /*1f10*/  ISETP.GT.U32.AND P3, PT, R4, R11, PT ;  /* 0x0000000b0400720c */ /* 0x000fe20003f64070 */
[----:B------:R-:W-:-:S04]  /*1f20*/  IMAD.HI.U32 R23, R5, R19, RZ ;  /* 0x0000001305177227 */ /* 0x000fc800078e00ff */
[--C-:B------:R-:W-:Y:S01]  /*1f30*/  @!P6 IMAD.IADD R21, R21, 0x1, -R4.reuse ;  /* 0x000000011515e824 */ /* 0x100fe200078e0a04 */
[C---:B------:R-:W-:Y:S01]  /*1f40*/  ISETP.GT.U32.AND P6, PT, R4.reuse, R18, PT ;  /* 0x000000120400720c */ /* 0x040fe20003fc4070 */
[----:B------:R-:W-:Y:S02]  /*1f50*/  IMAD.MOV R23, RZ, RZ, -R23 ;  /* 0x000000ffff177224 */ /* 0x000fe400078e0a17 */
[----:B------:R-:W-:Y:S01]  /*1f60*/  @!P1 IMAD.MOV R17, RZ, RZ, -R17 ;  /* 0x000000ffff119224 */ /* 0x000fe200078e0a11 */
[C---:B------:R-:W-:Y:S01]  /*1f70*/  ISETP.GT.U32.AND P1, PT, R4.reuse, R22, PT ;  /* 0x000000160400720c */ /* 0x040fe20003f24070 */
[C---:B------:R-:W-:Y:S02]  /*1f80*/  IMAD R19, R4.reuse, R23, R19 ;  /* 0x0000001704137224 */ /* 0x040fe400078e0213 */
[----:B------:R-:W-:Y:S01]  /*1f90*/  @!P3 IMAD.IADD R11, R11, 0x1, -R4 ;  /* 0x000000010b0bb824 */ /* 0x000fe200078e0a04 */
[----:B------:R-:W-:Y:S01]  /*1fa0*/  STL [R1+0x6c0], R17 ;  /* 0x0006c01101007387 */ /* 0x000fe20000100800 */
[----:B------:R-:W-:Y:S01]  /*1fb0*/  IMAD.HI.U32 R6, R5, R20, RZ ;  /* 0x0000001405067227 */ /* 0x000fe200078e00ff */
[----:B------:R-:W-:-:S03]  /*1fc0*/  ISETP.GT.U32.AND P3, PT, R4, R19, PT ;  /* 0x000000130400720c */ /* 0x000fc60003f64070 */
[----:B------:R-:W-:Y:S02]  /*1fd0*/  @!P6 IMAD.IADD R18, R18, 0x1, -R4 ;  /* 0x000000011212e824 */ /* 0x000fe400078e0a04 */
[----:B0-----:R-:W-:Y:S02]  /*1fe0*/  IMAD.MOV.U32 R0, RZ, RZ, R21 ;  /* 0x000000ffff007224 */ /* 0x001fe400078e0015 */
[----:B------:R-:W-:Y:S01]  /*1ff0*/  VIADD R21, R8, 0xb0 ;  /* 0x000000b008157836 */ /* 0x000fe20000000000 */
[C---:B------:R-:W-:Y:S01]  /*2000*/  ISETP.GT.U32.AND P6, PT, R4.reuse, R18, PT ;  /* 0x000000120400720c */ /* 0x040fe20003fc4070 */
[----:B------:R-:W-:Y:S02]  /*2010*/  IMAD.MOV R6, RZ, RZ, -R6 ;  /* 0x000000ffff067224 */ /* 0x000fe400078e0a06 */
[----:B------:R-:W-:Y:S01]  /*2020*/  @!P5 IMAD.MOV R0, RZ, RZ, -R0 ;  /* 0x000000ffff00d224 */ /* 0x000fe200078e0a00 */
[----:B------:R-:W-:Y:S01]  /*2030*/  ISETP.GE.AND P5, PT, R21, RZ, PT ;  /* 0x000000ff1500720c */ /* 0x000fe20003fa6270 */
[----:B------:R-:W-:Y:S01]  /*2040*/  IMAD R20, R4, R6, R20 ;  /* 0x0000000604147224 */ /* 0x000fe200078e0214 */
[----:B------:R-:W-:Y:S01]  /*2050*/  IABS R21, R21 ;  /* 0x0000001500157213 */ /* 0x000fe20000000000 */
[--C-:B------:R-:W-:Y:S01]  /*2060*/  @!P1 IMAD.IADD R22, R22, 0x1, -R4.reuse ;  /* 0x0000000116169824 */ /* 0x100fe200078e0a04 */
[----:B------:R-:W-:Y:S01]  /*2070*/  LOP3.LUT R6, R2, 0xa0, RZ, 0xfc, !PT ;  /* 0x000000a002067812 */ /* 0x000fe200078efcff */
[----:B------:R-:W-:Y:S01]  /*2080*/  IMAD.MOV.U32 R3, RZ, RZ, R11 ;  /* 0x000000ffff037224 */ /* 0x000fe200078e000b */
[----:B------:R0:W-:Y:S01]  /*2090*/  STL [R1+0x24], R0 ;  /* 0x0000240001007387 */ /* 0x0001e20000100800 */
[----:B------:R-:W-:-:S02]  /*20a0*/  @!P3 IMAD.IADD R19, R19, 0x1, -R4 ;  /* 0x000000011313b824 */ /* 0x000fc400078e0a04 */
[----:B------:R-:W-:Y:S01]  /*20b0*/  @!P4 IMAD.MOV R3, RZ, RZ, -R3 ;  /* 0x000000ffff03c224 */ /* 0x000fe200078e0a03 */
[----:B------:R-:W-:Y:S01]  /*20c0*/  ISETP.GE.AND P4, PT, R10, RZ, PT ;  /* 0x000000ff0a00720c */ /* 0x000fe20003f86270 */
[----:B------:R-:W-:Y:S01]  /*20d0*/  IMAD.HI.U32 R11, R5, R21, RZ ;  /* 0x00000015050b7227 */ /* 0x000fe200078e00ff */
[----:B------:R-:W-:Y:S02]  /*20e0*/  ISETP.GT.U32.AND P3, PT, R4, R19, PT ;  /* 0x000000130400720c */ /* 0x000fe40003f64070 */
[----:B------:R-:W-:Y:S01]  /*20f0*/  STL [R1+0x6c4], R3 ;  /* 0x0006c40301007387 */ /* 0x000fe20000100800 */
[----:B------:R-:W-:Y:S01]  /*2100*/  @!P6 IMAD.IADD R18, R18, 0x1, -R4 ;  /* 0x000000011212e824 */ /* 0x000fe200078e0a04 */
[----:B------:R-:W-:Y:S01]  /*2110*/  ISETP.GE.AND P6, PT, R9, RZ, PT ;  /* 0x000000ff0900720c */ /* 0x000fe20003fc6270 */
[----:B0-----:R-:W-:Y:S01]  /*2120*/  IMAD.MOV.U32 R0, RZ, RZ, R22 ;  /* 0x000000ffff007224 */ /* 0x001fe200078e0016 */
[----:B------:R-:W-:Y:S01]  /*2130*/  IABS R22, R6 ;  /* 0x0000000600167213 */ /* 0x000fe20000000000 */
[----:B------:R-:W-:-:S02]  /*2140*/  IMAD.MOV R11, RZ, RZ, -R11 ;  /* 0x000000ffff0b7224 */ /* 0x000fc400078e0a0b */
[----:B------:R-:W-:Y:S01]  /*2150*/  @!P0 IMAD.MOV R0, RZ, RZ, -R0 ;  /* 0x000000ffff008224 */ /* 0x000fe200078e0a00 */
[----:B------:R-:W-:Y:S01]  /*2160*/  ISETP.GT.U32.AND P0, PT, R4, R20, PT ;  /* 0x000000140400720c */ /* 0x000fe20003f04070 */
[----:B------:R-:W-:-:S03]  /*2170*/  IMAD.HI.U32 R9, R5, R22, RZ ;  /* 0x0000001605097227 */ /* 0x000fc600078e00ff */
[----:B------:R0:W-:Y:S01]  /*2180*/  STL [R1+0x20], R0 ;  /* 0x0000200001007387 */ /* 0x0001e20000100800 */
[C---:B------:R-:W-:Y:S02]  /*2190*/  IMAD R21, R4.reuse, R11, R21 ;  /* 0x0000000b04157224 */ /* 0x040fe400078e0215 */
[----:B------:R-:W-:Y:S02]  /*21a0*/  IMAD.MOV R9, RZ, RZ, -R9 ;  /* 0x000000ffff097224 */ /* 0x000fe400078e0a09 */
[----:B------:R-:W-:Y:S01]  /*21b0*/  @!P4 IMAD.MOV R18, RZ, RZ, -R18 ;  /* 0x000000ffff12c224 */ /* 0x000fe200078e0a12 */
[----:B------:R-:W-:Y:S01]  /*21c0*/  ISETP.GT.U32.AND P4, PT, R4, R21, PT ;  /* 0x000000150400720c */ /* 0x000fe20003f84070 */
[----:B------:R-:W-:Y:S01]  /*21d0*/  @!P3 IMAD.IADD R19, R19, 0x1, -R4 ;  /* 0x000000011313b824 */ /* 0x000fe200078e0a04 */
[----:B------:R-:W-:Y:S01]  /*21e0*/  ISETP.GE.AND P3, PT, R6, RZ, PT ;  /* 0x000000ff0600720c */ /* 0x000fe20003f66270 */
[----:B------:R-:W-:Y:S02]  /*21f0*/  IMAD R22, R4, R9, R22 ;  /* 0x0000000904167224 */ /* 0x000fe400078e0216 */
[----:B------:R-:W-:-:S02]  /*2200*/  @!P2 IMAD.MOV R19, RZ, RZ, -R19 ;  /* 0x000000ffff13a224 */ /* 0x000fc400078e0a13 */
[----:B------:R-:W-:Y:S01]  /*2210*/  VIADD R23, R8, 0x90 ;  /* 0x0000009008177836 */ /* 0x000fe20000000000 */
[----:B------:R-:W-:Y:S01]  /*2220*/  ISETP.GT.U32.AND P2, PT, R4, R22, PT ;  /* 0x000000160400720c */ /* 0x000fe20003f44070 */
[--C-:B------:R-:W-:Y:S02]  /*2230*/  @!P0 IMAD.IADD R20, R20, 0x1, -R4.reuse ;  /* 0x0000000114148824 */ /* 0x100fe400078e0a04 */
[----:B------:R-:W-:Y:S01]  /*2240*/  IMAD.HI.U32 R6, R5, R24, RZ ;  /* 0x0000001805067227 */ /* 0x000fe200078e00ff */
[----:B------:R-:W-:Y:S02]  /*2250*/  ISETP.GE.AND P1, PT, R23, RZ, PT ;  /* 0x000000ff1700720c */ /* 0x000fe40003f26270 */
[----:B------:R-:W-:Y:S01]  /*2260*/  IABS R23, R23 ;  /* 0x0000001700177213 */ /* 0x000fe20000000000 */
[----:B------:R-:W-:Y:S01]  /*2270*/  @!P4 IMAD.IADD R21, R21, 0x1, -R4 ;  /* 0x000000011515c824 */ /* 0x000fe200078e0a04 */
[----:B------:R-:W-:Y:S01]  /*2280*/  ISETP.GT.U32.AND P0, PT, R4, R20, PT ;  /* 0x000000140400720c */ /* 0x000fe20003f04070 */
[----:B------:R-:W-:-:S02]  /*2290*/  IMAD.MOV R6, RZ, RZ, -R6 ;  /* 0x000000ffff067224 */ /* 0x000fc400078e0a06 */
[----:B------:R-:W-:Y:S01]  /*22a0*/  IMAD.HI.U32 R10, R5, R23, RZ ;  /* 0x00000017050a7227 */ /* 0x000fe200078e00ff */
[----:B------:R-:W-:-:S03]  /*22b0*/  ISETP.GT.U32.AND P4, PT, R4, R21, PT ;  /* 0x000000150400720c */ /* 0x000fc60003f84070 */
[----:B------:R-:W-:Y:S02]  /*22c0*/  @!P2 IMAD.IADD R22, R22, 0x1, -R4 ;  /* 0x000000011616a824 */ /* 0x000fe400078e0a04 */
[----:B------:R-:W-:Y:S02]  /*22d0*/  IMAD.MOV R10, RZ, RZ, -R10 ;  /* 0x000000ffff0a7224 */ /* 0x000fe400078e0a0a */
[C---:B------:R-:W-:Y:S01]  /*22e0*/  IMAD R24, R4.reuse, R6, R24 ;  /* 0x0000000604187224 */ /* 0x040fe200078e0218 */
[C---:B------:R-:W-:Y:S01]  /*22f0*/  ISETP.GT.U32.AND P2, PT, R4.reuse, R22, PT ;  /* 0x000000160400720c */ /* 0x040fe20003f44070 */
[----:B------:R-:W-:Y:S01]  /*2300*/  IMAD R23, R4, R10, R23 ;  /* 0x0000000a04177224 */ /* 0x000fe200078e0217 */
[----:B------:R-:W-:Y:S01]  /*2310*/  IABS R10, R27 ;  /* 0x0000001b000a7213 */ /* 0x000fe20000000000 */
[----:B------:R-:W-:Y:S02]  /*2320*/  VIADD R25, R8, 0x70 ;  /* 0x0000007008197836 */ /* 0x000fe40000000000 */
[--C-:B------:R-:W-:Y:S01]  /*2330*/  @!P4 IMAD.IADD R21, R21, 0x1, -R4.reuse ;  /* 0x000000011515c824 */ /* 0x100fe200078e0a04 */
[----:B------:R-:W-:Y:S01]  /*2340*/  ISETP.GT.U32.AND P4, PT, R4, R23, PT ;  /* 0x000000170400720c */ /* 0x000fe20003f84070 */
[----:B------:R-:W-:Y:S01]  /*2350*/  @!P0 IMAD.IADD R20, R20, 0x1, -R4 ;  /* 0x0000000114148824 */ /* 0x000fe200078e0a04 */
[----:B------:R-:W-:Y:S01]  /*2360*/  ISETP.GE.AND P0, PT, R25, RZ, PT ;  /* 0x000000ff1900720c */ /* 0x000fe20003f06270 */
[----:B0-----:R-:W-:Y:S01]  /*2370*/  VIADD R0, R8, 0x50 ;  /* 0x0000005008007836 */ /* 0x001fe20000000000 */
[----:B------:R-:W-:Y:S01]  /*2380*/  IABS R25, R25 ;  /* 0x0000001900197213 */ /* 0x000fe20000000000 */
[----:B------:R-:W-:-:S03]  /*2390*/  IMAD.HI.U32 R6, R5, R26, RZ ;  /* 0x0000001a05067227 */ /* 0x000fc600078e00ff */
[----:B------:R-:W-:Y:S01]  /*23a0*/  IABS R11, R0 ;  /* 0x00000000000b7213 */ /* 0x000fe20000000000 */
[----:B------:R-:W-:Y:S01]  /*23b0*/  @!P2 IMAD.IADD R22, R22, 0x1, -R4 ;  /* 0x000000011616a824 */ /* 0x000fe200078e0a04 */
[----:B------:R-:W-:Y:S01]  /*23c0*/  ISETP.GT.U32.AND P2, PT, R4, R24, PT ;  /* 0x000000180400720c */ /* 0x000fe20003f44070 */
[----:B------:R-:W-:-:S04]  /*23d0*/  IMAD.HI.U32 R9, R5, R25, RZ ;  /* 0x0000001905097227 */ /* 0x000fc800078e00ff */
[--C-:B------:R-:W-:Y:S02]  /*23e0*/  @!P4 IMAD.IADD R23, R23, 0x1, -R4.reuse ;  /* 0x000000011717c824 */ /* 0x100fe400078e0a04 */
[----:B------:R-:W-:Y:S02]  /*23f0*/  IMAD.MOV R9, RZ, RZ, -R9 ;  /* 0x000000ffff097224 */ /* 0x000fe400078e0a09 */
[----:B------:R-:W-:Y:S02]  /*2400*/  IMAD.MOV.U32 R3, RZ, RZ, R11 ;  /* 0x000000ffff037224 */ /* 0x000fe400078e000b */
[----:B------:R-:W-:Y:S02]  /*2410*/  IMAD R25, R4, R9, R25 ;  /* 0x0000000904197224 */ /* 0x000fe400078e0219 */
[----:B------:R-:W-:Y:S01]  /*2420*/  @!P2 IMAD.IADD R24, R24, 0x1, -R4 ;  /* 0x000000011818a824 */ /* 0x000fe200078e0a04 */
[C---:B------:R-:W-:Y:S01]  /*2430*/  ISETP.GT.U32.AND P2, PT, R4.reuse, R23, PT ;  /* 0x000000170400720c */ /* 0x040fe20003f44070 */
[----:B------:R-:W-:Y:S01]  /*2440*/  IMAD.MOV R6, RZ, RZ, -R6 ;  /* 0x000000ffff067224 */ /* 0x000fe200078e0a06 */
[----:B------:R-:W-:Y:S01]  /*2450*/  ISETP.GT.U32.AND P4, PT, R4, R25, PT ;  /* 0x000000190400720c */ /* 0x000fe20003f84070 */
[----:B------:R-:W-:-:S02]  /*2460*/  VIADD R29, R8, 0x30 ;  /* 0x00000030081d7836 */ /* 0x000fc40000000000 */
[----:B------:R-:W-:-:S04]  /*2470*/  IMAD.HI.U32 R11, R5, R3, RZ ;  /* 0x00000003050b7227 */ /* 0x000fc800078e00ff */
[----:B------:R-:W-:-:S04]  /*2480*/  IMAD.HI.U32 R9, R5, R10, RZ ;  /* 0x0000000a05097227 */ /* 0x000fc800078e00ff */
[----:B------:R-:W-:Y:S01]  /*2490*/  IMAD R26, R4, R6, R26 ;  /* 0x00000006041a7224 */ /* 0x000fe200078e021a */
[----:B------:R-:W-:Y:S01]  /*24a0*/  IABS R6, R29 ;  /* 0x0000001d00067213 */ /* 0x000fe20000000000 */
[----:B------:R-:W-:Y:S02]  /*24b0*/  IMAD.MOV R11, RZ, RZ, -R11 ;  /* 0x000000ffff0b7224 */ /* 0x000fe400078e0a0b */
[----:B------:R-:W-:Y:S02]  /*24c0*/  IMAD.MOV R9, RZ, RZ, -R9 ;  /* 0x000000ffff097224 */ /* 0x000fe400078e0a09 */
[----:B------:R-:W-:Y:S01]  /*24d0*/  VIADD R13, R8, 0x10 ;  /* 0x00000010080d7836 */ /* 0x000fe20000000000 */
[----:B------:R-:W-:Y:S01]  /*24e0*/  IABS R8, R2 ;  /* 0x0000000200087213 */ /* 0x000fe20000000000 */
[C---:B------:R-:W-:Y:S02]  /*24f0*/  IMAD R11, R4.reuse, R11, R3 ;  /* 0x0000000b040b7224 */ /* 0x040fe400078e0203 */
[C---:B------:R-:W-:Y:S01]  /*2500*/  IMAD R10, R4.reuse, R9, R10 ;  /* 0x00000009040a7224 */ /* 0x040fe200078e020a */
[----:B------:R-:W-:Y:S01]  /*2510*/  IABS R9, R13 ;  /* 0x0000000d00097213 */ /* 0x000fe20000000000 */
[----:B------:R-:W-:Y:S01]  /*2520*/  IMAD.MOV.U32 R3, RZ, RZ, R6 ;  /* 0x000000ffff037224 */ /* 0x000fe200078e0006 */
[----:B------:R-:W-:Y:S01]  /*2530*/  IABS R6, R15 ;  /* 0x0000000f00067213 */ /* 0x000fe20000000000 */
[----:B------:R-:W-:Y:S01]  /*2540*/  @!P2 IMAD.IADD R23, R23, 0x1, -R4 ;  /* 0x000000011717a824 */ /* 0x000fe200078e0a04 */
[----:B------:R-:W-:Y:S01]  /*2550*/  ISETP.GT.U32.AND P2, PT, R4, R26, PT ;  /* 0x0000001a0400720c */ /* 0x000fe20003f44070 */
[----:B------:R-:W-:-:S02]  /*2560*/  IMAD.MOV.U32 R28, RZ, RZ, R9 ;  /* 0x000000ffff1c7224 */ /* 0x000fc400078e0009 */
[----:B------:R-:W-:Y:S02]  /*2570*/  IMAD.MOV.U32 R17, RZ, RZ, R8 ;  /* 0x000000ffff117224 */ /* 0x000fe400078e0008 */
[----:B------:R-:W-:-:S04]  /*2580*/  IMAD.HI.U32 R8, R5, R6, RZ ;  /* 0x0000000605087227 */ /* 0x000fc800078e00ff */
[----:B------:R-:W-:-:S04]  /*2590*/  IMAD.HI.U32 R16, R5, R3, RZ ;  /* 0x0000000305107227 */ /* 0x000fc800078e00ff */
[----:B------:R-:W-:-:S04]  /*25a0*/  IMAD.HI.U32 R14, R5, R28, RZ ;  /* 0x0000001c050e7227 */ /* 0x000fc800078e00ff */
[----:B------:R-:W-:-:S04]  /*25b0*/  IMAD.HI.U32 R9, R5, R17, RZ ;  /* 0x0000001105097227 */ /* 0x000fc800078e00ff */
[----:B------:R-:W-:Y:S01]  /*25c0*/  @!P6 IMAD.MOV R20, RZ, RZ, -R20 ;  /* 0x000000ffff14e224 */ /* 0x000fe200078e0a14 */
[----:B------:R-:W-:Y:S01]  /*25d0*/  ISETP.GT.U32.AND P6, PT, R4, R24, PT ;  /* 0x000000180400720c */ /* 0x000fe20003fc4070 */
[----:B------:R-:W-:Y:S01]  /*25e0*/  IMAD.MOV R5, RZ, RZ, -R8 ;  /* 0x000000ffff057224 */ /* 0x000fe200078e0a08 */
[----:B------:R-:W-:Y:S01]  /*25f0*/  LOP3.LUT R8, R2, 0x80, RZ, 0xfc, !PT ;  /* 0x0000008002087812 */ /* 0x000fe200078efcff */
[----:B------:R-:W-:Y:S02]  /*2600*/  @!P2 IMAD.IADD R26, R26, 0x1, -R4 ;  /* 0x000000011a1aa824 */ /* 0x000fe400078e0a04 */
[----:B------:R-:W-:Y:S01]  /*2610*/  IMAD.MOV R17, RZ, RZ, -R16 ;  /* 0x000000ffff117224 */ /* 0x000fe200078e0a10 */
[----:B------:R-:W-:Y:S01]  /*2620*/  ISETP.GE.AND P2, PT, R8, RZ, PT ;  /* 0x000000ff0800720c */ /* 0x000fe20003f46270 */
[----:B------:R-:W-:Y:S02]  /*2630*/  IMAD.MOV R16, RZ, RZ, -R14 ;  /* 0x000000ffff107224 */ /* 0x000fe400078e0a0e */
[----:B------:R-:W-:Y:S01]  /*2640*/  IMAD R5, R4, R5, R6 ;  /* 0x0000000504057224 */ /* 0x000fe200078e0206 */
[----:B------:R-:W-:Y:S01]  /*2650*/  IABS R6, R2 ;  /* 0x0000000200067213 */ /* 0x000fe20000000000 */
[----:B------:R-:W-:-:S02]  /*2660*/  IMAD.MOV R14, RZ, RZ, -R9 ;  /* 0x000000ffff0e7224 */ /* 0x000fc400078e0a09 */
[----:B------:R-:W-:Y:S01]  /*2670*/  @!P6 IMAD.IADD R24, R24, 0x1, -R4 ;  /* 0x000000011818e824 */ /* 0x000fe200078e0a04 */
[C---:B------:R-:W-:Y:S01]  /*2680*/  ISETP.GT.U32.AND P6, PT, R4.reuse, R11, PT ;  /* 0x0000000b0400720c */ /* 0x040fe20003fc4070 */
[C---:B------:R-:W-:Y:S02]  /*2690*/  IMAD R9, R4.reuse, R17, R3 ;  /* 0x0000001104097224 */ /* 0x040fe400078e0203 */
[----:B------:R-:W2:Y:S01]  /*26a0*/  LDL.LU R3, [R1+0x6c4] ;  /* 0x0006c40001037983 */ /* 0x000ea20000300800 */
[C---:B------:R-:W-:Y:S02]  /*26b0*/  IMAD R8, R4.reuse, R16, R28 ;  /* 0x0000001004087224 */ /* 0x040fe400078e021c */
[----:B------:R-:W-:Y:S01]  /*26c0*/  @!P4 IMAD.IADD R25, R25, 0x1, -R4 ;  /* 0x000000011919c824 */ /* 0x000fe200078e0a04 */
[----:B------:R-:W2:Y:S01]  /*26d0*/  LDL.LU R17, [R1+0x6c0] ;  /* 0x0006c00001117983 */ /* 0x000ea20000300800 */
[----:B------:R-:W-:Y:S02]  /*26e0*/  IMAD R6, R4, R14, R6 ;  /* 0x0000000e04067224 */ /* 0x000fe400078e0206 */
[----:B------:R-:W-:Y:S01]  /*26f0*/  @!P2 IMAD.MOV R24, RZ, RZ, -R24 ;  /* 0x000000ffff18a224 */ /* 0x000fe200078e0a18 */
[----:B------:R-:W2:Y:S01]  /*2700*/  LDL.LU R28, [R1+0x6bc] ;  /* 0x0006bc00011c7983 */ /* 0x000ea20000300800 */
[----:B------:R-:W-:-:S02]  /*2710*/  ISETP.GE.AND P2, PT, R0, RZ, PT ;  /* 0x000000ff0000720c */ /* 0x000fc40003f46270 */
[C---:B------:R-:W-:Y:S01]  /*2720*/  ISETP.GT.U32.AND P4, PT, R4.reuse, R25, PT ;  /* 0x000000190400720c */ /* 0x040fe20003f84070 */
[----:B------:R-:W2:Y:S04]  /*2730*/  LDL.LU R16, [R1+0x6b8] ;  /* 0x0006b80001107983 */ /* 0x000ea80000300800 */
[----:B------:R-:W2:Y:S04]  /*2740*/  LDL.LU R14, [R1+0x6b4] ;  /* 0x0006b400010e7983 */ /* 0x000ea80000300800 */
[----:B------:R-:W2:Y:S04]  /*2750*/  LDL.LU R0, [R1+0x6b0] ;  /* 0x0006b00001007983 */ /* 0x000ea80000300800 */
[--C-:B------:R-:W-:Y:S01]  /*2760*/  @!P4 IMAD.IADD R25, R25, 0x1, -R4.reuse ;  /* 0x000000011919c824 */ /* 0x100fe200078e0a04 */
[----:B------:R-:W-:Y:S01]  /*2770*/  ISETP.GT.U32.AND P4, PT, R4, R10, PT ;  /* 0x0000000a0400720c */ /* 0x000fe20003f84070 */
[----:B------:R-:W-:-:S02]  /*2780*/  @!P6 IMAD.IADD R11, R11, 0x1, -R4 ;  /* 0x000000010b0be824 */ /* 0x000fc400078e0a04 */
[----:B------:R-:W-:-:S03]  /*2790*/  @!P3 IMAD.MOV R22, RZ, RZ, -R22 ;  /* 0x000000ffff16b224 */ /* 0x000fc600078e0a16 */
[----:B------:R-:W-:Y:S01]  /*27a0*/  ISETP.GT.U32.AND P3, PT, R4, R11, PT ;  /* 0x0000000b0400720c */ /* 0x000fe20003f64070 */
[----:B------:R-:W-:-:S06]  /*27b0*/  @!P5 IMAD.MOV R21, RZ, RZ, -R21 ;  /* 0x000000ffff15d224 */ /* 0x000fcc00078e0a15 */
[----:B------:R-:W-:Y:S01]  /*27c0*/  @!P4 IMAD.IADD R10, R10, 0x1, -R4 ;  /* 0x000000010a0ac824 */ /* 0x000fe200078e0a04 */
[----:B------:R-:W-:-:S04]  /*27d0*/  ISETP.GT.U32.AND P6, PT, R4, R9, PT ;  /* 0x000000090400720c */ /* 0x000fc80003fc4070 */
[----:B------:R-:W-:Y:S01]  /*27e0*/  ISETP.GT.U32.AND P5, PT, R4, R10, PT ;  /* 0x0000000a0400720c */ /* 0x000fe20003fa4070 */
[----:B------:R-:W-:Y:S01]  /*27f0*/  @!P3 IMAD.IADD R11, R11, 0x1, -R4 ;  /* 0x000000010b0bb824 */ /* 0x000fe200078e0a04 */
[----:B------:R-:W-:Y:S02]  /*2800*/  ISETP.GE.AND P3, PT, R29, RZ, PT ;  /* 0x000000ff1d00720c */ /* 0x000fe40003f66270 */
[C---:B------:R-:W-:Y:S02]  /*2810*/  LOP3.LUT R29, R7.reuse, 0xff, RZ, 0xc0, !PT ;  /* 0x000000ff071d7812 */ /* 0x040fe400078ec0ff */
[----:B------:R-:W-:-:S03]  /*2820*/  LOP3.LUT R7, R7, 0x100, RZ, 0xc0, !PT ;  /* 0x0000010007077812 */ /* 0x000fc600078ec0ff */
[----:B------:R-:W-:-:S04]  /*2830*/  @!P6 IMAD.IADD R9, R9, 0x1, -R4 ;  /* 0x000000010909e824 */ /* 0x000fc800078e0a04 */
[----:B------:R-:W-:Y:S01]  /*2840*/  @!P5 IMAD.IADD R10, R10, 0x1, -R4 ;  /* 0x000000010a0ad824 */ /* 0x000fe200078e0a04 */
[----:B------:R-:W-:Y:S02]  /*2850*/  ISETP.GE.AND P5, PT, R12, RZ, PT ;  /* 0x000000ff0c00720c */ /* 0x000fe40003fa6270 */
[----:B------:R-:W-:Y:S01]  /*2860*/  ISETP.NE.U32.AND P6, PT, R7, RZ, PT ;  /* 0x000000ff0700720c */ /* 0x000fe20003fc5070 */
[----:B------:R-:W-:Y:S01]  /*2870*/  IMAD.SHL.U32 R29, R29, 0x2, RZ ;  /* 0x000000021d1d7824 */ /* 0x000fe200078e00ff */
[----:B--2---:R-:W-:Y:S02]  /*2880*/  LOP3.LUT R12, R0, 0x10, RZ, 0xc0, !PT ;  /* 0x00000010000c7812 */ /* 0x004fe400078ec0ff */
[----:B------:R-:W-:Y:S02]  /*2890*/  SEL R0, RZ, 0x210, !P6 ;  /* 0x00000210ff007807 */ /* 0x000fe40007000000 */
[----:B------:R-:W-:Y:S02]  /*28a0*/  LEA.HI R7, R7, R12, RZ, 0x1d ;  /* 0x0000000c07077211 */ /* 0x000fe400078fe8ff */
[----:B------:R-:W-:-:S02]  /*28b0*/  ISETP.GE.AND P6, PT, R13, RZ, PT ;  /* 0x000000ff0d00720c */ /* 0x000fc40003fc6270 */
[----:B------:R-:W2:Y:S04]  /*28c0*/  LDL.LU R13, [R1+0x6ac] ;  /* 0x0006ac00010d7983 */ /* 0x000ea80000300800 */
[----:B------:R-:W2:Y:S01]  /*28d0*/  LDL.LU R12, [R1+0x6a8] ;  /* 0x0006a800010c7983 */ /* 0x000ea20000300800 */
[----:B------:R-:W-:-:S03]  /*28e0*/  LOP3.LUT R0, R0, R29, RZ, 0x3c, !PT ;  /* 0x0000001d00007212 */ /* 0x000fc600078e3cff */
[----:B------:R-:W2:Y:S04]  /*28f0*/  LDL.LU R7, [R1+0x6a4] ;  /* 0x0006a40001077983 */ /* 0x000ea80000300800 */
[----:B------:R-:W3:Y:S01]  /*2900*/  LDL.LU R29, [R1] ;  /* 0x00000000011d7983 */ /* 0x000ee20000300800 */
[C---:B------:R-:W-:Y:S01]  /*2910*/  ISETP.GT.U32.AND P4, PT, R4.reuse, R26, PT ;  /* 0x0000001a0400720c */ /* 0x040fe20003f84070 */
[----:B------:R-:W-:Y:S01]  /*2920*/  @!P0 IMAD.MOV R25, RZ, RZ, -R25 ;  /* 0x000000ffff198224 */ /* 0x000fe200078e0a19 */
[C---:B------:R-:W-:Y:S01]  /*2930*/  ISETP.GT.U32.AND P0, PT, R4.reuse, R6, PT ;  /* 0x000000060400720c */ /* 0x040fe20003f04070 */
[----:B------:R-:W-:Y:S01]  /*2940*/  @!P1 IMAD.MOV R23, RZ, RZ, -R23 ;  /* 0x000000ffff179224 */ /* 0x000fe200078e0a17 */
[----:B------:R-:W-:-:S09]  /*2950*/  ISETP.GT.U32.AND P1, PT, R4, R8, PT ;  /* 0x000000080400720c */ /* 0x000fd20003f24070 */
[--C-:B------:R-:W-:Y:S01]  /*2960*/  @!P4 IMAD.IADD R26, R26, 0x1, -R4.reuse ;  /* 0x000000011a1ac824 */ /* 0x100fe200078e0a04 */
[----:B------:R-:W-:Y:S01]  /*2970*/  ISETP.GT.U32.AND P4, PT, R4, R5, PT ;  /* 0x000000050400720c */ /* 0x000fe20003f84070 */
[--C-:B------:R-:W-:Y:S02]  /*2980*/  @!P0 IMAD.IADD R6, R6, 0x1, -R4.reuse ;  /* 0x0000000106068824 */ /* 0x100fe400078e0a04 */
[----:B------:R-:W-:Y:S02]  /*2990*/  @!P1 IMAD.IADD R8, R8, 0x1, -R4 ;  /* 0x0000000108089824 */ /* 0x000fe400078e0a04 */
[----:B------:R-:W-:-:S08]  /*29a0*/  @!P5 IMAD.MOV R26, RZ, RZ, -R26 ;  /* 0x000000ffff1ad224 */ /* 0x000fd000078e0a1a */
[----:B------:R-:W-:Y:S01]  /*29b0*/  @!P4 IMAD.IADD R5, R5, 0x1, -R4 ;  /* 0x000000010505c824 */ /* 0x000fe200078e0a04 */
[----:B------:R-:W-:-:S04]  /*29c0*/  ISETP.GT.U32.AND P4, PT, R4, R6, PT ;  /* 0x000000060400720c */ /* 0x000fc80003f84070 */
[C---:B------:R-:W-:Y:S02]  /*29d0*/  ISETP.GT.U32.AND P5, PT, R4.reuse, R5, PT ;  /* 0x000000050400720c */ /* 0x040fe40003fa4070 */
[C---:B------:R-:W-:Y:S02]  /*29e0*/  ISETP.GT.U32.AND P0, PT, R4.reuse, R8, PT ;  /* 0x000000080400720c */ /* 0x040fe40003f04070 */
[----:B------:R-:W-:-:S05]  /*29f0*/  ISETP.GT.U32.AND P1, PT, R4, R9, PT ;  /* 0x000000090400720c */ /* 0x000fca0003f24070 */
[----:B------:R-:W-:Y:S01]  /*2a00*/  @!P4 IMAD.IADD R6, R6, 0x1, -R4 ;  /* 0x000000010606c824 */ /* 0x000fe200078e0a04 */
[----:B------:R-:W-:-:S03]  /*2a10*/  ISETP.GE.AND P4, PT, R15, RZ, PT ;  /* 0x000000ff0f00720c */ /* 0x000fc60003f86270 */
[--C-:B------:R-:W-:Y:S01]  /*2a20*/  @!P5 IMAD.IADD R5, R5, 0x1, -R4.reuse ;  /* 0x000000010505d824 */ /* 0x100fe200078e0a04 */
[----:B------:R0:W-:Y:S01]  /*2a30*/  STL [R1+0x674], R0 ;  /* 0x0006740001007387 */ /* 0x0001e20000100800 */
[--C-:B------:R-:W-:Y:S01]  /*2a40*/  @!P0 IMAD.IADD R8, R8, 0x1, -R4.reuse ;  /* 0x0000000108088824 */ /* 0x100fe200078e0a04 */
[----:B------:R-:W-:Y:S01]  /*2a50*/  ISETP.GE.AND P0, PT, R27, RZ, PT ;  /* 0x000000ff1b00720c */ /* 0x000fe20003f06270 */
[----:B------:R-:W-:Y:S01]  /*2a60*/  @!P1 IMAD.IADD R9, R9, 0x1, -R4 ;  /* 0x0000000109099824 */ /* 0x000fe200078e0a04 */
[----:B------:R-:W4:Y:S01]  /*2a70*/  LDL.LU R27, [R1+0x6a0] ;  /* 0x0006a000011b7983 */ /* 0x000f220000300800 */
[----:B------:R-:W-:-:S03]  /*2a80*/  ISETP.GE.AND P1, PT, R2, RZ, PT ;  /* 0x000000ff0200720c */ /* 0x000fc60003f26270 */
[----:B0-----:R-:W4:Y:S04]  /*2a90*/  LDL.LU R0, [R1+0x2c] ;  /* 0x00002c0001007983 */ /* 0x001f280000300800 */
[----:B------:R-:W4:Y:S04]  /*2aa0*/  LDL.LU R2, [R1+0x24] ;  /* 0x0000240001027983 */ /* 0x000f280000300800 */
[----:B------:R-:W4:Y:S01]  /*2ab0*/  LDL.LU R4, [R1+0x20] ;  /* 0x0000200001047983 */ /* 0x000f220000300800 */
[----:B--2---:R-:W-:Y:S02]  /*2ac0*/  ISETP.NE.AND P5, PT, R7, RZ, PT ;  /* 0x000000ff0700720c */ /* 0x004fe40003fa5270 */
[----:B------:R-:W-:-:S02]  /*2ad0*/  LOP3.LUT R15, RZ, R7, RZ, 0x33, !PT ;  /* 0x00000007ff0f7212 */ /* 0x000fc400078e33ff */
[----:B------:R-:W2:Y:S02]  /*2ae0*/  LDL.LU R7, [R1+0x34] ;  /* 0x0000340001077983 */ /* 0x000ea40000300800 */
[----:B---3--:R-:W-:-:S05]  /*2af0*/  SEL R29, R15, R29, !P5 ;  /* 0x0000001d0f1d7207 */ /* 0x008fca0006800000 */
[----:B------:R0:W-:Y:S04]  /*2b00*/  STL [R1+0x10], R29 ;  /* 0x0000101d01007387 */ /* 0x0001e80000100800 */
[----:B0-----:R-:W3:Y:S02]  /*2b10*/  LDL.LU R29, [R1+0x69c] ;  /* 0x00069c00011d7983 */ /* 0x001ee40000300800 */
[----:B---3--:R-:W-:-:S05]  /*2b20*/  SEL R29, R15, R29, !P5 ;  /* 0x0000001d0f1d7207 */ /* 0x008fca0006800000 */
[----:B------:R0:W-:Y:S02]  /*2b30*/  STL [R1+0xc], R29 ;  /* 0x00000c1d01007387 */ /* 0x0001e40000100800 */
[----:B0-----:R-:W-:Y:S02]  /*2b40*/  IMAD.MOV.U32 R29, RZ, RZ, R15 ;  /* 0x000000ffff1d7224 */ /* 0x001fe400078e000f */
[----:B------:R-:W3:Y:S03]  /*2b50*/  LDL.LU R15, [R1+0x698] ;  /* 0x00069800010f7983 */ /* 0x000ee60000300800 */
[----:B----4-:R-:W-:-:S05]  /*2b60*/  SEL R27, R29, R27, !P5 ;  /* 0x0000001b1d1b7207 */ /* 0x010fca0006800000 */
[----:B------:R0:W-:Y:S02]  /*2b70*/  STL [R1+0x8], R27 ;  /* 0x0000081b01007387 */ /* 0x0001e40000100800 */
[----:B0-----:R-:W-:-:S05]  /*2b80*/  IMAD.MOV.U32 R27, RZ, RZ, R29 ;  /* 0x000000ffff1b7224 */ /* 0x001fca00078e001d */
[C---:B------:R-:W-:Y:S02]  /*2b90*/  SEL R29, R27.reuse, R12, !P5 ;  /* 0x0000000c1b1d7207 */ /* 0x040fe40006800000 */
[----:B------:R-:W4:Y:S04]  /*2ba0*/  LDL.LU R12, [R1+0x38] ;  /* 0x00003800010c7983 */ /* 0x000f280000300800 */
[----:B------:R0:W-:Y:S02]  /*2bb0*/  STL [R1+0x4], R29 ;  /* 0x0000041d01007387 */ /* 0x0001e40000100800 */
[C---:B0-----:R-:W-:Y:S02]  /*2bc0*/  SEL R29, R27.reuse, R13, !P5 ;  /* 0x0000000d1b1d7207 */ /* 0x041fe40006800000 */
[----:B------:R-:W4:Y:S01]  /*2bd0*/  LDL.LU R13, [R1+0x3c] ;  /* 0x00003c00010d7983 */ /* 0x000f220000300800 */
[----:B------:R-:W-:-:S05]  /*2be0*/  SEL R14, R27, R14, !P5 ;  /* 0x0000000e1b0e7207 */ /* 0x000fca0006800000 */
[----:B------:R0:W-:Y:S02]  /*2bf0*/  STL [R1], R14 ;  /* 0x0000000e01007387 */ /* 0x0001e40000100800 */
[----:B0-----:R-:W-:-:S05]  /*2c00*/  IMAD.MOV.U32 R14, RZ, RZ, R27 ;  /* 0x000000ffff0e7224 */ /* 0x001fca00078e001b */
[C---:B------:R-:W-:Y:S02]  /*2c10*/  SEL R28, R14.reuse, R28, !P5 ;  /* 0x0000001c0e1c7207 */ /* 0x040fe40006800000 */
[C---:B--2---:R-:W-:Y:S02]  /*2c20*/  SEL R7, R14.reuse, R7, !P5 ;  /* 0x000000070e077207 */ /* 0x044fe40006800000 */
[C---:B------:R-:W-:Y:S02]  /*2c30*/  SEL R0, R14.reuse, R0, !P5 ;  /* 0x000000000e007207 */ /* 0x040fe40006800000 */
[----:B---3--:R-:W-:-:S05]  /*2c40*/  SEL R27, R14, R15, !P5 ;  /* 0x0000000f0e1b7207 */ /* 0x008fca0006800000 */
[----:B------:R0:W-:Y:S01]  /*2c50*/  STL [R1+0x690], R27 ;  /* 0x0006901b01007387 */ /* 0x0001e20000100800 */
[C---:B----4-:R-:W-:Y:S02]  /*2c60*/  SEL R12, R14.reuse, R12, !P5 ;  /* 0x0000000c0e0c7207 */ /* 0x050fe40006800000 */
[----:B------:R-:W-:-:S05]  /*2c70*/  SEL R13, R14, R13, !P5 ;  /* 0x0000000d0e0d7207 */ /* 0x000fca0006800000 */
[----:B------:R-:W-:Y:S04]  /*2c80*/  STL [R1+0x14], R13 ;  /* 0x0000140d01007387 */ /* 0x000fe80000100800 */
[----:B------:R-:W-:Y:S04]  /*2c90*/  STL [R1+0x18], R12 ;  /* 0x0000180c01007387 */ /* 0x000fe80000100800 */
[----:B------:R-:W-:Y:S04]  /*2ca0*/  STL [R1+0x684], R28 ;  /* 0x0006841c01007387 */ /* 0x000fe80000100800 */
[----:B------:R-:W-:Y:S04]  /*2cb0*/  STL [R1+0x34], R7 ;  /* 0x0000340701007387 */ /* 0x000fe80000100800 */
[----:B------:R-:W2:Y:S04]  /*2cc0*/  LDL.LU R15, [R1+0x4] ;  /* 0x00000400010f7983 */ /* 0x000ea80000300800 */
[----:B0-----:R-:W3:Y:S04]  /*2cd0*/  LDL.LU R27, [R1] ;  /* 0x00000000011b7983 */ /* 0x001ee80000300800 */
[----:B------:R0:W-:Y:S04]  /*2ce0*/  STL [R1+0x688], R0 ;  /* 0x0006880001007387 */ /* 0x0001e80000100800 */
[----:B0-----:R-:W4:Y:S01]  /*2cf0*/  LDL.LU R0, [R1+0x18] ;  /* 0x0000180001007983 */ /* 0x001f220000300800 */
[----:B------:R-:W-:Y:S01]  /*2d00*/  SEL R7, R14, R3, !P5 ;  /* 0x000000030e077207 */ /* 0x000fe20006800000 */
[----:B------:R-:W-:-:S02]  /*2d10*/  @!P2 IMAD.MOV R11, RZ, RZ, -R11 ;  /* 0x000000ffff0ba224 */ /* 0x000fc400078e0a0b */
[----:B------:R-:W-:Y:S01]  /*2d20*/  @!P0 IMAD.MOV R10, RZ, RZ, -R10 ;  /* 0x000000ffff0a8224 */ /* 0x000fe200078e0a0a */
[----:B----4-:R0:W-:Y:S04]  /*2d30*/  STL [R1+0x68c], R0 ;  /* 0x00068c0001007387 */ /* 0x0101e80000100800 */
[----:B0-----:R-:W4:Y:S04]  /*2d40*/  LDL.LU R0, [R1+0x14] ;  /* 0x0000140001007983 */ /* 0x001f280000300800 */
[----:B------:R-:W2:Y:S04]  /*2d50*/  LDL.LU R28, [R1+0x34] ;  /* 0x00003400011c7983 */ /* 0x000ea80000300800 */
[----:B------:R-:W2:Y:S01]  /*2d60*/  LDL.LU R3, [R1+0x694] ;  /* 0x0006940001037983 */ /* 0x000ea20000300800 */
[----:B------:R-:W-:-:S02]  /*2d70*/  @!P3 IMAD.MOV R9, RZ, RZ, -R9 ;  /* 0x000000ffff09b224 */ /* 0x000fc400078e0a09 */
[----:B------:R-:W-:Y:S02]  /*2d80*/  @!P6 IMAD.MOV R8, RZ, RZ, -R8 ;  /* 0x000000ffff08e224 */ /* 0x000fe400078e0a08 */
[----:B------:R-:W-:Y:S02]  /*2d90*/  @!P4 IMAD.MOV R5, RZ, RZ, -R5 ;  /* 0x000000ffff05c224 */ /* 0x000fe400078e0a05 */
[----:B------:R-:W-:Y:S01]  /*2da0*/  @!P1 IMAD.MOV R6, RZ, RZ, -R6 ;  /* 0x000000ffff069224 */ /* 0x000fe200078e0a06 */
[C---:B------:R-:W-:Y:S01]  /*2db0*/  SEL R16, R14.reuse, R16, !P5 ;  /* 0x000000100e107207 */ /* 0x040fe20006800000 */
[----:B---3--:R-:W-:Y:S01]  /*2dc0*/  IMAD R27, R27, UR6, RZ ;  /* 0x000000061b1b7c24 */ /* 0x008fe2000f8e02ff */
[C---:B------:R-:W-:Y:S02]  /*2dd0*/  SEL R17, R14.reuse, R17, !P5 ;  /* 0x000000110e117207 */ /* 0x040fe40006800000 */
[C---:B------:R-:W-:Y:S02]  /*2de0*/  SEL R2, R14.reuse, R2, !P5 ;  /* 0x000000020e027207 */ /* 0x040fe40006800000 */
[----:B------:R-:W-:-:S02]  /*2df0*/  SEL R4, R14, R4, !P5 ;  /* 0x000000040e047207 */ /* 0x000fc40006800000 */
[C---:B------:R-:W-:Y:S02]  /*2e00*/  SEL R18, R14.reuse, R18, !P5 ;  /* 0x000000120e127207 */ /* 0x040fe40006800000 */
[C---:B------:R-:W-:Y:S02]  /*2e10*/  SEL R19, R14.reuse, R19, !P5 ;  /* 0x000000130e137207 */ /* 0x040fe40006800000 */
[C---:B------:R-:W-:Y:S02]  /*2e20*/  SEL R20, R14.reuse, R20, !P5 ;  /* 0x000000140e147207 */ /* 0x040fe40006800000 */
        /* <DEDUP_REMOVED lines=11> */
[----:B------:R-:W3:Y:S01]  /*2ee0*/  LDL.LU R5, [R1+0xc] ;  /* 0x00000c0001057983 */ /* 0x000ee20000300800 */
[----:B------:R-:W-:-:S03]  /*2ef0*/  SEL R14, R14, R6, !P5 ;  /* 0x000000060e0e7207 */ /* 0x000fc60006800000 */
[----:B------:R-:W3:Y:S01]  /*2f00*/  LDL.LU R6, [R1+0x10] ;  /* 0x0000100001067983 */ /* 0x000ee20000300800 */
[----:B----4-:R-:W-:Y:S02]  /*2f10*/  IMAD R0, R0, UR6, RZ ;  /* 0x0000000600007c24 */ /* 0x010fe4000f8e02ff */
[----:B--2---:R-:W-:Y:S02]  /*2f20*/  IMAD R8, R3, UR10, RZ ;  /* 0x0000000a03087c24 */ /* 0x004fe4000f8e02ff */
[----:B------:R-:W2:Y:S04]  /*2f30*/  LDL.LU R3, [R1+0x8] ;  /* 0x0000080001037983 */ /* 0x000ea80000300800 */
[----:B------:R0:W-:Y:S04]  /*2f40*/  STL [R1], R27 ;  /* 0x0000001b01007387 */ /* 0x0001e80000100800 */
[----:B0-----:R-:W4:Y:S04]  /*2f50*/  LDL.LU R27, [R1+0x690] ;  /* 0x00069000011b7983 */ /* 0x001f280000300800 */
[----:B------:R0:W-:Y:S04]  /*2f60*/  STL [R1+0x4], R0 ;  /* 0x0000040001007387 */ /* 0x0001e80000100800 */
[----:B0-----:R-:W2:Y:S01]  /*2f70*/  LDL.LU R0, [R1+0x68c] ;  /* 0x00068c0001007983 */ /* 0x001ea20000300800 */
[----:B------:R-:W-:-:S02]  /*2f80*/  IMAD R28, R28, UR6, RZ ;  /* 0x000000061c1c7c24 */ /* 0x000fc4000f8e02ff */
[----:B--2---:R-:W-:-:S05]  /*2f90*/  IMAD R0, R0, UR6, RZ ;  /* 0x0000000600007c24 */ /* 0x004fca000f8e02ff */
[----:B------:R0:W-:Y:S04]  /*2fa0*/  STL [R1+0x8], R0 ;  /* 0x0000080001007387 */ /* 0x0001e80000100800 */
[----:B0-----:R-:W2:Y:S04]  /*2fb0*/  LDL.LU R0, [R1+0x688] ;  /* 0x0006880001007983 */ /* 0x001ea80000300800 */
[----:B------:R0:W-:Y:S04]  /*2fc0*/  STL [R1+0xc], R28 ;  /* 0x00000c1c01007387 */ /* 0x0001e80000100800 */
[----:B0-----:R-:W3:Y:S01]  /*2fd0*/  LDL.LU R28, [R1+0x684] ;  /* 0x00068400011c7983 */ /* 0x001ee20000300800 */
[----:B------:R-:W-:-:S02]  /*2fe0*/  IMAD R17, R17, UR6, RZ ;  /* 0x0000000611117c24 */ /* 0x000fc4000f8e02ff */
[----:B------:R-:W-:Y:S02]  /*2ff0*/  IMAD R2, R2, UR6, RZ ;  /* 0x0000000602027c24 */ /* 0x000fe4000f8e02ff */
[----:B------:R-:W-:Y:S02]  /*3000*/  IMAD R7, R7, UR6, RZ ;  /* 0x0000000607077c24 */ /* 0x000fe4000f8e02ff */
[----:B------:R-:W-:Y:S02]  /*3010*/  IMAD R19, R19, UR6, RZ ;  /* 0x0000000613137c24 */ /* 0x000fe4000f8e02ff */
[----:B--2---:R-:W-:Y:S02]  /*3020*/  IMAD R0, R0, UR6, RZ ;  /* 0x0000000600007c24 */ /* 0x004fe4000f8e02ff */
[----:B---3--:R-:W-:-:S05]  /*3030*/  IMAD R28, R28, UR6, RZ ;  /* 0x000000061c1c7c24 */ /* 0x008fca000f8e02ff */
[----:B------:R-:W-:Y:S04]  /*3040*/  STL [R1+0x10], R28 ;  /* 0x0000101c01007387 */ /* 0x000fe80000100800 */
[----:B------:R-:W-:Y:S04]  /*3050*/  STL [R1+0x680], R17 ;  /* 0x0006801101007387 */ /* 0x000fe80000100800 */
[----:B------:R0:W-:Y:S04]  /*3060*/  STL [R1+0x14], R0 ;  /* 0x0000140001007387 */ /* 0x0001e80000100800 */
[----:B------:R-:W-:Y:S01]  /*3070*/  STL [R1+0x18], R2 ;  /* 0x0000180201007387 */ /* 0x000fe20000100800 */
[----:B0-----:R-:W-:-:S03]  /*3080*/  IMAD R0, R4, UR6, RZ ;  /* 0x0000000604007c24 */ /* 0x001fc6000f8e02ff */
[----:B------:R0:W-:Y:S04]  /*3090*/  STL [R1+0x67c], R7 ;  /* 0x00067c0701007387 */ /* 0x0001e80000100800 */
[----:B------:R-:W-:Y:S04]  /*30a0*/  STL [R1+0x1c], R0 ;  /* 0x00001c0001007387 */ /* 0x000fe80000100800 */
[----:B0-----:R-:W2:Y:S04]  /*30b0*/  LDL.LU R7, [R1] ;  /* 0x0000000001077983 */ /* 0x001ea80000300800 */
[----:B------:R0:W-:Y:S04]  /*30c0*/  STL [R1+0x678], R19 ;  /* 0x0006781301007387 */ /* 0x0001e80000100800 */
[----:B0-----:R-:W3:Y:S01]  /*30d0*/  LDL.LU R19, [R1+0x4] ;  /* 0x0000040001137983 */ /* 0x001ee20000300800 */
[----:B------:R-:W-:-:S02]  /*30e0*/  IMAD R6, R6, UR6, RZ ;  /* 0x0000000606067c24 */ /* 0x000fc4000f8e02ff */
[----:B------:R-:W-:Y:S02]  /*30f0*/  IMAD R0, R22, UR6, RZ ;  /* 0x0000000616007c24 */ /* 0x000fe4000f8e02ff */
[----:B------:R-:W-:Y:S01]  /*3100*/  IMAD R5, R5, UR6, RZ ;  /* 0x0000000605057c24 */ /* 0x000fe2000f8e02ff */
[----:B------:R-:W3:Y:S01]  /*3110*/  LDL.LU R22, [R1+0x1c] ;  /* 0x00001c0001167983 */ /* 0x000ee20000300800 */
[----:B------:R-:W-:Y:S02]  /*3120*/  IMAD R3, R3, UR6, RZ ;  /* 0x0000000603037c24 */ /* 0x000fe4000f8e02ff */
[----:B------:R-:W-:Y:S01]  /*3130*/  IMAD R28, R12, UR6, RZ ;  /* 0x000000060c1c7c24 */ /* 0x000fe2000f8e02ff */
[----:B------:R0:W-:Y:S01]  /*3140*/  STL [R1+0x20], R0 ;  /* 0x0000200001007387 */ /* 0x0001e20000100800 */
[----:B------:R-:W-:Y:S01]  /*3150*/  LEA R12, P2, R6, UR14, 0x1 ;  /* 0x0000000e060c7c11 */ /* 0x000fe2000f8408ff */
[----:B------:R-:W-:Y:S01]  /*3160*/  IMAD R15, R15, UR6, RZ ;  /* 0x000000060f0f7c24 */ /* 0x000fe2000f8e02ff */
[----:B------:R-:W-:Y:S01]  /*3170*/  LEA R2, P3, R5, UR14, 0x1 ;  /* 0x0000000e05027c11 */ /* 0x000fe2000f8608ff */
[----:B------:R-:W-:Y:S01]  /*3180*/  IMAD R29, R29, UR6, RZ ;  /* 0x000000061d1d7c24 */ /* 0x000fe2000f8e02ff */
[----:B------:R-:W-:Y:S01]  /*3190*/  LEA R17, P4, R3, UR14, 0x1 ;  /* 0x0000000e03117c11 */ /* 0x000fe2000f8808ff */
[----:B0-----:R-:W-:-:S02]  /*31a0*/  IMAD R0, R26, UR6, RZ ;  /* 0x000000061a007c24 */ /* 0x001fc4000f8e02ff */
[----:B------:R-:W-:Y:S02]  /*31b0*/  IMAD R26, R11, UR6, RZ ;  /* 0x000000060b1a7c24 */ /* 0x000fe4000f8e02ff */
[----:B------:R-:W-:Y:S02]  /*31c0*/  IMAD R11, R14, UR6, RZ ;  /* 0x000000060e0b7c24 */ /* 0x000fe4000f8e02ff */
[----:B------:R-:W3:Y:S04]  /*31d0*/  LDL.LU R14, [R1+0x18] ;  /* 0x00001800010e7983 */ /* 0x000ee80000300800 */
[----:B------:R0:W-:Y:S01]  /*31e0*/  STL [R1+0x5c4], R12 ;  /* 0x0005c40c01007387 */ /* 0x0001e20000100800 */
[----:B----4-:R-:W-:-:S03]  /*31f0*/  IMAD R27, R27, UR6, RZ ;  /* 0x000000061b1b7c24 */ /* 0x010fc6000f8e02ff */
[----:B------:R1:W-:Y:S01]  /*3200*/  STL [R1+0x5bc], R2 ;  /* 0x0005bc0201007387 */ /* 0x0003e20000100800 */
[----:B------:R-:W-:-:S03]  /*3210*/  LEA R4, P1, R8, UR12, 0x1 ;  /* 0x0000000c08047c11 */ /* 0x000fc6000f8208ff */
[----:B------:R-:W-:Y:S01]  /*3220*/  STL [R1+0x5b4], R17 ;  /* 0x0005b41101007387 */ /* 0x000fe20000100800 */
[----:B0-----:R-:W-:Y:S02]  /*3230*/  LEA R12, P5, R15, UR14, 0x1 ;  /* 0x0000000e0f0c7c11 */ /* 0x001fe4000f8a08ff */
[----:B-1----:R-:W-:-:S03]  /*3240*/  LEA R2, P6, R29, UR14, 0x1 ;  /* 0x0000000e1d027c11 */ /* 0x002fc6000f8c08ff */
[----:B------:R0:W-:Y:S04]  /*3250*/  STL [R1+0x5ac], R12 ;  /* 0x0005ac0c01007387 */ /* 0x0001e80000100800 */
[----:B0-----:R-:W4:Y:S04]  /*3260*/  LDL.LU R12, [R1+0x20] ;  /* 0x00002000010c7983 */ /* 0x001f280000300800 */
[----:B------:R0:W-:Y:S01]  /*3270*/  STL [R1+0x5a4], R2 ;  /* 0x0005a40201007387 */ /* 0x0001e20000100800 */
[----:B------:R-:W-:Y:S01]  /*3280*/  IMAD R16, R16, UR6, RZ ;  /* 0x0000000610107c24 */ /* 0x000fe2000f8e02ff */
[----:B0-----:R-:W-:-:S02]  /*3290*/  LEA.HI.X.SX32 R2, R8, UR13, 0x1, P1 ;  /* 0x0000000d08027c11 */ /* 0x001fc400088f0eff */
[----:B--2---:R-:W-:-:S05]  /*32a0*/  LEA R17, P0, R7, UR14, 0x1 ;  /* 0x0000000e07117c11 */ /* 0x004fca000f8008ff */
[----:B------:R0:W-:Y:S04]  /*32b0*/  STL [R1+0x59c], R17 ;  /* 0x00059c1101007387 */ /* 0x0001e80000100800 */
[----:B------:R-:W2:Y:S01]  /*32c0*/  LDL.LU R8, [R1+0x14] ;  /* 0x0000140001087983 */ /* 0x000ea20000300800 */
[----:B0-----:R-:W-:-:S05]  /*32d0*/  LEA R17, P1, R27, UR14, 0x1 ;  /* 0x0000000e1b117c11 */ /* 0x001fca000f8208ff */
[----:B------:R0:W-:Y:S02]  /*32e0*/  STL [R1+0x590], R17 ;  /* 0x0005901101007387 */ /* 0x0001e40000100800 */
[----:B0-----:R-:W-:Y:S02]  /*32f0*/  LEA.HI.X.SX32 R17, R6, UR15, 0x1, P2 ;  /* 0x0000000f06117c11 */ /* 0x001fe400090f0eff */
[----:B------:R-:W2:Y:S04]  /*3300*/  LDL.LU R6, [R1+0x10] ;  /* 0x0000100001067983 */ /* 0x000ea80000300800 */
[----:B------:R0:W-:Y:S02]  /*3310*/  STL [R1+0x5c0], R17 ;  /* 0x0005c01101007387 */ /* 0x0001e40000100800 */
[----:B0-----:R-:W-:-:S05]  /*3320*/  LEA R17, P2, R16, UR14, 0x1 ;  /* 0x0000000e10117c11 */ /* 0x001fca000f8408ff */
[----:B------:R0:W-:Y:S02]  /*3330*/  STL [R1+0x588], R17 ;  /* 0x0005881101007387 */ /* 0x0001e40000100800 */
[----:B0-----:R-:W-:Y:S02]  /*3340*/  LEA.HI.X.SX32 R17, R5, UR15, 0x1, P3 ;  /* 0x0000000f05117c11 */ /* 0x001fe400098f0eff */
[----:B------:R-:W2:Y:S04]  /*3350*/  LDL.LU R5, [R1+0xc] ;  /* 0x00000c0001057983 */ /* 0x000ea80000300800 */
[----:B------:R3:W-:Y:S02]  /*3360*/  STL [R1+0x5b8], R17 ;  /* 0x0005b81101007387 */ /* 0x0007e40000100800 */
[----:B---3--:R-:W-:-:S05]  /*3370*/  LEA R17, P3, R19, UR14, 0x1 ;  /* 0x0000000e13117c11 */ /* 0x008fca000f8608ff */
[----:B------:R0:W-:Y:S02]  /*3380*/  STL [R1+0x580], R17 ;  /* 0x0005801101007387 */ /* 0x0001e40000100800 */
[----:B0-----:R-:W-:Y:S02]  /*3390*/  LEA.HI.X.SX32 R17, R3, UR15, 0x1, P4 ;  /* 0x0000000f03117c11 */ /* 0x001fe4000a0f0eff */
[----:B------:R-:W3:Y:S04]  /*33a0*/  LDL.LU R3, [R1+0x8] ;  /* 0x0000080001037983 */ /* 0x000ee80000300800 */
[----:B------:R3:W-:Y:S01]  /*33b0*/  STL [R1+0x5b0], R17 ;  /* 0x0005b01101007387 */ /* 0x0007e20000100800 */
[----:B------:R-:W-:Y:S02]  /*33c0*/  LEA.HI.X.SX32 R15, R15, UR15, 0x1, P5 ;  /* 0x0000000f0f0f7c11 */ /* 0x000fe4000a8f0eff */
[----:B---3--:R-:W-:-:S05]  /*33d0*/  LEA R17, P4, R3, UR14, 0x1 ;  /* 0x0000000e03117c11 */ /* 0x008fca000f8808ff */
[----:B------:R0:W-:Y:S04]  /*33e0*/  STL [R1+0x578], R17 ;  /* 0x0005781101007387 */ /* 0x0001e80000100800 */
[----:B0-----:R-:W3:Y:S04]  /*33f0*/  LDL.LU R17, [R1+0x680] ;  /* 0x0006800001117983 */ /* 0x001ee80000300800 */
[----:B------:R2:W-:Y:S02]  /*3400*/  STL [R1+0x5a8], R15 ;  /* 0x0005a80f01007387 */ /* 0x0005e40000100800 */
[----:B--2---:R-:W-:-:S05]  /*3410*/  LEA R15, P5, R5, UR14, 0x1 ;  /* 0x0000000e050f7c11 */ /* 0x004fca000f8a08ff */
[----:B------:R0:W-:Y:S02]  /*3420*/  STL [R1+0x570], R15 ;  /* 0x0005700f01007387 */ /* 0x0001e40000100800 */
[----:B0-----:R-:W-:Y:S02]  /*3430*/  LEA.HI.X.SX32 R15, R29, UR15, 0x1, P6 ;  /* 0x0000000f1d0f7c11 */ /* 0x001fe4000b0f0eff */
[----:B------:R-:W-:-:S03]  /*3440*/  LEA R29, P6, R6, UR14, 0x1 ;  /* 0x0000000e061d7c11 */ /* 0x000fc6000f8c08ff */
[----:B------:R0:W-:Y:S01]  /*3450*/  STL [R1+0x5a0], R15 ;  /* 0x0005a00f01007387 */ /* 0x0001e20000100800 */
[----:B------:R-:W-:Y:S02]  /*3460*/  LEA.HI.X.SX32 R16, R16, UR15, 0x1, P2 ;  /* 0x0000000f10107c11 */ /* 0x000fe400090f0eff */
[----:B0-----:R-:W-:Y:S02]  /*3470*/  LEA.HI.X.SX32 R15, R7, UR15, 0x1, P0 ;  /* 0x0000000f070f7c11 */ /* 0x001fe400080f0eff */
[----:B------:R-:W2:Y:S04]  /*3480*/  LDL.LU R7, [R1+0x67c] ;  /* 0x00067c0001077983 */ /* 0x000ea80000300800 */
[----:B------:R0:W-:Y:S04]  /*3490*/  STL [R1+0x568], R29 ;  /* 0x0005681d01007387 */ /* 0x0001e80000100800 */
[----:B------:R1:W-:Y:S01]  /*34a0*/  STL [R1+0x594], R15 ;  /* 0x0005940f01007387 */ /* 0x0003e20000100800 */
[----:B0-----:R-:W-:-:S02]  /*34b0*/  LEA R29, P0, R8, UR14, 0x1 ;  /* 0x0000000e081d7c11 */ /* 0x001fc4000f8008ff */
[----:B-1----:R-:W-:-:S03]  /*34c0*/  LEA.HI.X.SX32 R15, R27, UR15, 0x1, P1 ;  /* 0x0000000f1b0f7c11 */ /* 0x002fc600088f0eff */
[----:B------:R-:W-:Y:S04]  /*34d0*/  STL [R1+0x4c4], R29 ;  /* 0x0004c41d01007387 */ /* 0x000fe80000100800 */
[----:B------:R-:W-:Y:S01]  /*34e0*/  STL [R1+0x58c], R15 ;  /* 0x00058c0f01007387 */ /* 0x000fe20000100800 */
[----:B---3--:R-:W-:-:S05]  /*34f0*/  LEA R27, P1, R17, UR14, 0x1 ;  /* 0x0000000e111b7c11 */ /* 0x008fca000f8208ff */
[----:B------:R0:W-:Y:S04]  /*3500*/  STL [R1+0x4bc], R27 ;  /* 0x0004bc1b01007387 */ /* 0x0001e80000100800 */
[----:B------:R1:W-:Y:S01]  /*3510*/  STL [R1+0x584], R16 ;  /* 0x0005841001007387 */ /* 0x0003e20000100800 */
[----:B0-----:R-:W-:-:S03]  /*3520*/  LEA.HI.X.SX32 R27, R19, UR15, 0x1, P3 ;  /* 0x0000000f131b7c11 */ /* 0x001fc600098f0eff */
[----:B------:R-:W3:Y:S01]  /*3530*/  LDL.LU R19, [R1+0x678] ;  /* 0x0006780001137983 */ /* 0x000ee20000300800 */
[----:B------:R-:W-:Y:S02]  /*3540*/  LEA R15, P2, R14, UR14, 0x1 ;  /* 0x0000000e0e0f7c11 */ /* 0x000fe4000f8408ff */
[----:B-1----:R-:W-:Y:S01]  /*3550*/  LEA R16, P3, R22, UR14, 0x1 ;  /* 0x0000000e16107c11 */ /* 0x002fe2000f8608ff */
[----:B------:R-:W-:Y:S02]  /*3560*/  IMAD R18, R18, UR6, RZ ;  /* 0x0000000612127c24 */ /* 0x000fe4000f8e02ff */
[----:B------:R0:W-:Y:S01]  /*3570*/  STL [R1+0x4b4], R15 ;  /* 0x0004b40f01007387 */ /* 0x0001e20000100800 */
[----:B------:R-:W-:-:S03]  /*3580*/  LEA.HI.X.SX32 R5, R5, UR15, 0x1, P5 ;  /* 0x0000000f05057c11 */ /* 0x000fc6000a8f0eff */
[----:B------:R-:W-:Y:S01]  /*3590*/  STL [R1+0x57c], R27 ;  /* 0x00057c1b01007387 */ /* 0x000fe20000100800 */
[----:B0-----:R-:W-:-:S03]  /*35a0*/  LEA.HI.X.SX32 R15, R3, UR15, 0x1, P4 ;  /* 0x0000000f030f7c11 */ /* 0x001fc6000a0f0eff */
[----:B------:R-:W-:Y:S01]  /*35b0*/  STL [R1+0x4ac], R16 ;  /* 0x0004ac1001007387 */ /* 0x000fe20000100800 */
[----:B------:R-:W-:-:S03]  /*35c0*/  IMAD R20, R20, UR6, RZ ;  /* 0x0000000614147c24 */ /* 0x000fc6000f8e02ff */
[----:B------:R0:W-:Y:S01]  /*35d0*/  STL [R1+0x574], R15 ;  /* 0x0005740f01007387 */ /* 0x0001e20000100800 */
[----:B--2---:R-:W-:Y:S02]  /*35e0*/  LEA R3, P4, R7, UR14, 0x1 ;  /* 0x0000000e07037c11 */ /* 0x004fe4000f8808ff */
[----:B0-----:R-:W-:-:S03]  /*35f0*/  LEA R15, P5, R18, UR14, 0x1 ;  /* 0x0000000e120f7c11 */ /* 0x001fc6000f8a08ff */
[----:B------:R0:W-:Y:S01]  /*3600*/  STL [R1+0x4a4], R3 ;  /* 0x0004a40301007387 */ /* 0x0001e20000100800 */
[----:B------:R-:W-:-:S03]  /*3610*/  IMAD R21, R21, UR6, RZ ;  /* 0x0000000615157c24 */ /* 0x000fc6000f8e02ff */
[----:B------:R-:W-:Y:S01]  /*3620*/  STL [R1+0x56c], R5 ;  /* 0x00056c0501007387 */ /* 0x000fe20000100800 */
[----:B0-----:R-:W-:-:S03]  /*3630*/  LEA.HI.X.SX32 R3, R6, UR15, 0x1, P6 ;  /* 0x0000000f06037c11 */ /* 0x001fc6000b0f0eff */
[----:B------:R-:W-:Y:S01]  /*3640*/  STL [R1+0x49c], R15 ;  /* 0x00049c0f01007387 */ /* 0x000fe20000100800 */
[----:B------:R-:W-:-:S03]  /*3650*/  LEA.HI.X.SX32 R6, R8, UR15, 0x1, P0 ;  /* 0x0000000f08067c11 */ /* 0x000fc600080f0eff */
[----:B------:R0:W-:Y:S01]  /*3660*/  STL [R1+0x564], R3 ;  /* 0x0005640301007387 */ /* 0x0001e20000100800 */
[----:B------:R-:W-:Y:S01]  /*3670*/  IMAD R23, R23, UR6, RZ ;  /* 0x0000000617177c24 */ /* 0x000fe2000f8e02ff */
[----:B0-----:R-:W-:Y:S01]  /*3680*/  LEA R3, P0, R20, UR14, 0x1 ;  /* 0x0000000e14037c11 */ /* 0x001fe2000f8008ff */
[----:B------:R-:W-:Y:S01]  /*3690*/  IMAD R24, R24, UR6, RZ ;  /* 0x0000000618187c24 */ /* 0x000fe2000f8e02ff */
[----:B------:R-:W0:Y:S01]  /*36a0*/  S2R R8, SR_TID.X ;  /* 0x0000000000087919 */ /* 0x000e220000002100 */
[----:B------:R-:W-:Y:S02]  /*36b0*/  IMAD R25, R25, UR6, RZ ;  /* 0x0000000619197c24 */ /* 0x000fe4000f8e02ff */
[----:B------:R-:W-:Y:S01]  /*36c0*/  IMAD R13, R13, UR6, RZ ;  /* 0x000000060d0d7c24 */ /* 0x000fe2000f8e02ff */
[----:B---3--:R-:W-:-:S05]  /*36d0*/  LEA R5, P6, R19, UR14, 0x1 ;  /* 0x0000000e13057c11 */ /* 0x008fca000f8c08ff */
[----:B------:R1:W-:Y:S04]  /*36e0*/  STL [R1+0x494], R5 ;  /* 0x0004940501007387 */ /* 0x0003e80000100800 */
[----:B------:R2:W-:Y:S04]  /*36f0*/  STL [R1+0x4c0], R6 ;  /* 0x0004c00601007387 */ /* 0x0005e80000100800 */
[----:B------:R3:W-:Y:S01]  /*3700*/  STL [R1+0x48c], R3 ;  /* 0x00048c0301007387 */ /* 0x0007e20000100800 */
[----:B-1----:R-:W-:Y:S02]  /*3710*/  LEA.HI.X.SX32 R5, R17, UR15, 0x1, P1 ;  /* 0x0000000f11057c11 */ /* 0x002fe400088f0eff */
[----:B--2---:R-:W-:-:S03]  /*3720*/  LEA R6, P1, R21, UR14, 0x1 ;  /* 0x0000000e15067c11 */ /* 0x004fc6000f8208ff */
[----:B------:R4:W-:Y:S01]  /*3730*/  STL [R1+0x4b8], R5 ;  /* 0x0004b80501007387 */ /* 0x0009e20000100800 */
[----:B---3--:R-:W-:-:S03]  /*3740*/  LEA.HI.X.SX32 R3, R14, UR15, 0x1, P2 ;  /* 0x0000000f0e037c11 */ /* 0x008fc600090f0eff */
[----:B------:R1:W-:Y:S04]  /*3750*/  STL [R1+0x484], R6 ;  /* 0x0004840601007387 */ /* 0x0003e80000100800 */
[----:B------:R2:W-:Y:S01]  /*3760*/  STL [R1+0x4b0], R3 ;  /* 0x0004b00301007387 */ /* 0x0005e20000100800 */
[----:B----4-:R-:W-:Y:S02]  /*3770*/  LEA R5, P2, R12, UR14, 0x1 ;  /* 0x0000000e0c057c11 */ /* 0x010fe4000f8408ff */
[----:B-1----:R-:W-:-:S03]  /*3780*/  LEA.HI.X.SX32 R6, R22, UR15, 0x1, P3 ;  /* 0x0000000f16067c11 */ /* 0x002fc600098f0eff */
[----:B------:R1:W-:Y:S01]  /*3790*/  STL [R1+0x47c], R5 ;  /* 0x00047c0501007387 */ /* 0x0003e20000100800 */
[----:B--2---:R-:W-:-:S03]  /*37a0*/  LEA R3, P3, R23, UR14, 0x1 ;  /* 0x0000000e17037c11 */ /* 0x004fc6000f8608ff */
        /* <DEDUP_REMOVED lines=8> */
[----:B-1----:R-:W-:Y:S02]  /*3830*/  LEA R5, P5, R25, UR14, 0x1 ;  /* 0x0000000e19057c11 */ /* 0x002fe4000f8a08ff */
[----:B--2---:R-:W-:-:S03]  /*3840*/  LEA.HI.X.SX32 R6, R19, UR15, 0x1, P6 ;  /* 0x0000000f13067c11 */ /* 0x004fc6000b0f0eff */
[----:B------:R1:W-:Y:S01]  /*3850*/  STL [R1+0x464], R5 ;  /* 0x0004640501007387 */ /* 0x0003e20000100800 */
[----:B---3--:R-:W-:-:S03]  /*3860*/  LEA R3, P6, R0, UR14, 0x1 ;  /* 0x0000000e00037c11 */ /* 0x008fc6000f8c08ff */
[----:B------:R-:W-:Y:S04]  /*3870*/  STL [R1+0x490], R6 ;  /* 0x0004900601007387 */ /* 0x000fe80000100800 */
[----:B------:R2:W-:Y:S01]  /*3880*/  STL [R1], R3 ;  /* 0x0000000301007387 */ /* 0x0005e20000100800 */
[----:B-1----:R-:W-:Y:S02]  /*3890*/  LEA.HI.X.SX32 R5, R20, UR15, 0x1, P0 ;  /* 0x0000000f14057c11 */ /* 0x002fe400080f0eff */
[----:B--2---:R-:W-:-:S03]  /*38a0*/  LEA.HI.X.SX32 R3, R21, UR15, 0x1, P1 ;  /* 0x0000000f15037c11 */ /* 0x004fc600088f0eff */
[----:B------:R1:W-:Y:S04]  /*38b0*/  STL [R1+0x488], R5 ;  /* 0x0004880501007387 */ /* 0x0003e80000100800 */
[----:B------:R2:W-:Y:S01]  /*38c0*/  STL [R1+0x480], R3 ;  /* 0x0004800301007387 */ /* 0x0005e20000100800 */
[----:B-1----:R-:W-:Y:S02]  /*38d0*/  LEA.HI.X.SX32 R5, R12, UR15, 0x1, P2 ;  /* 0x0000000f0c057c11 */ /* 0x002fe400090f0eff */
[----:B--2---:R-:W-:-:S03]  /*38e0*/  LEA.HI.X.SX32 R3, R23, UR15, 0x1, P3 ;  /* 0x0000000f17037c11 */ /* 0x004fc600098f0eff */
[----:B------:R1:W-:Y:S01]  /*38f0*/  STL [R1+0x478], R5 ;  /* 0x0004780501007387 */ /* 0x0003e20000100800 */
[----:B------:R-:W-:-:S03]  /*3900*/  LEA R16, P3, R13, UR14, 0x1 ;  /* 0x0000000e0d107c11 */ /* 0x000fc6000f8608ff */
[----:B------:R2:W-:Y:S01]  /*3910*/  STL [R1+0x470], R3 ;  /* 0x0004700301007387 */ /* 0x0005e20000100800 */
[----:B0-----:R-:W-:Y:S01]  /*3920*/  IMAD.SHL.U32 R6, R8, 0x100, RZ ;  /* 0x0000010008067824 */ /* 0x001fe200078e00ff */
[----:B-1----:R-:W-:Y:S02]  /*3930*/  LEA.HI.X.SX32 R5, R24, UR15, 0x1, P4 ;  /* 0x0000000f18057c11 */ /* 0x002fe4000a0f0eff */
[----:B------:R-:W-:Y:S02]  /*3940*/  LEA R14, P4, R28, UR14, 0x1 ;  /* 0x0000000e1c0e7c11 */ /* 0x000fe4000f8808ff */
[----:B--2---:R-:W-:Y:S01]  /*3950*/  LEA.HI.X.SX32 R3, R25, UR15, 0x1, P5 ;  /* 0x0000000f19037c11 */ /* 0x004fe2000a8f0eff */
[----:B------:R0:W-:Y:S01]  /*3960*/  STL [R1+0x468], R5 ;  /* 0x0004680501007387 */ /* 0x0001e20000100800 */
[----:B------:R-:W-:Y:S02]  /*3970*/  LEA.HI.X.SX32 R23, R0, UR15, 0x1, P6 ;  /* 0x0000000f00177c11 */ /* 0x000fe4000b0f0eff */
[----:B------:R-:W-:Y:S01]  /*3980*/  LEA.HI.X.SX32 R15, R13, UR15, 0x1, P3 ;  /* 0x0000000f0d0f7c11 */ /* 0x000fe200098f0eff */
[----:B------:R1:W-:Y:S01]  /*3990*/  STL [R1+0x460], R3 ;  /* 0x0004600301007387 */ /* 0x0003e20000100800 */
[----:B------:R-:W-:-:S03]  /*39a0*/  LEA.HI.X.SX32 R13, R28, UR15, 0x1, P4 ;  /* 0x0000000f1c0d7c11 */ /* 0x000fc6000a0f0eff */
[----:B------:R-:W2:Y:S01]  /*39b0*/  LDL.LU R0, [R1+0x674] ;  /* 0x0006740001007983 */ /* 0x000ea20000300800 */
[----:B0-----:R-:W0:Y:S03]  /*39c0*/  LDC R5, c[0x0][0x3ac] ;  /* 0x0000eb00ff057b82 */ /* 0x001e260000000800 */
[----:B------:R3:W5:Y:S04]  /*39d0*/  LDL.LU R28, [R1+0x670] ;  /* 0x00067000011c7983 */ /* 0x0007680000300800 */
[----:B------:R-:W-:Y:S01]  /*39e0*/  STL [R1+0x440], RZ ;  /* 0x000440ff01007387 */ /* 0x000fe20000100800 */
[----:B-1----:R-:W1:Y:S03]  /*39f0*/  LDC R3, c[0x0][0x3a8] ;  /* 0x0000ea00ff037b82 */ /* 0x002e660000000800 */
[----:B------:R-:W-:Y:S04]  /*3a00*/  STL [R1+0x610], R6 ;  /* 0x0006100601007387 */ /* 0x000fe80000100800 */
[----:B------:R-:W-:Y:S04]  /*3a10*/  STL [R1+0x444], RZ ;  /* 0x000444ff01007387 */ /* 0x000fe80000100800 */
        /* <DEDUP_REMOVED lines=162> */
[----:B------:R-:W-:Y:S01]  /*4440*/  STL [R1+0x290], RZ ;  /* 0x000290ff01007387 */ /* 0x000fe20000100800 */
[----:B------:R-:W4:Y:S03]  /*4450*/  S2R R7, SR_TID.X ;  /* 0x0000000000077919 */ /* 0x000f260000002100 */
        /* <DEDUP_REMOVED lines=25> */
[----:B------:R-:W-:-:S03]  /*45f0*/  IMAD R9, R9, UR6, RZ ;  /* 0x0000000609097c24 */ /* 0x000fc6000f8e02ff */
[----:B------:R-:W-:Y:S04]  /*4600*/  STL [R1+0x118], RZ ;  /* 0x000118ff01007387 */ /* 0x000fe80000100800 */
[----:B------:R-:W-:Y:S04]  /*4610*/  STL [R1+0x11c], RZ ;  /* 0x00011cff01007387 */ /* 0x000fe80000100800 */
[----:B------:R-:W-:Y:S01]  /*4620*/  STL [R1+0x100], RZ ;  /* 0x000100ff01007387 */ /* 0x000fe20000100800 */
[----:B----4-:R-:W-:-:S03]  /*4630*/  SHF.R.U32.HI R24, RZ, 0x8, R7 ;  /* 0x00000008ff187819 */ /* 0x010fc60000011607 */
[----:B------:R-:W-:Y:S04]  /*4640*/  STL [R1+0x104], RZ ;  /* 0x000104ff01007387 */ /* 0x000fe80000100800 */
[----:B------:R-:W-:Y:S01]  /*4650*/  STL [R1+0x108], RZ ;  /* 0x000108ff01007387 */ /* 0x000fe20000100800 */
[----:B------:R-:W-:-:S03]  /*4660*/  LEA R18, P2, R9, UR14, 0x1 ;  /* 0x0000000e09127c11 */ /* 0x000fc6000f8408ff */
[----:B------:R-:W-:Y:S04]  /*4670*/  STL [R1+0x10c], RZ ;  /* 0x00010cff01007387 */ /* 0x000fe80000100800 */
[----:B------:R-:W-:Y:S01]  /*4680*/  STL [R1+0xf0], RZ ;  /* 0x0000f0ff01007387 */ /* 0x000fe20000100800 */
[----:B------:R-:W-:-:S03]  /*4690*/  SGXT.U32 R24, R24, 0x1 ;  /* 0x000000011818781a */ /* 0x000fc60000000000 */
[----:B------:R-:W-:Y:S01]  /*46a0*/  STL [R1+0xf4], RZ ;  /* 0x0000f4ff01007387 */ /* 0x000fe20000100800 */
[----:B------:R-:W-:-:S03]  /*46b0*/  SHF.R.U32.HI R27, RZ, 0x8, R7 ;  /* 0x00000008ff1b7819 */ /* 0x000fc60000011607 */
[----:B------:R-:W-:Y:S01]  /*46c0*/  STL [R1+0xf8], RZ ;  /* 0x0000f8ff01007387 */ /* 0x000fe20000100800 */
[----:B------:R-:W-:-:S03]  /*46d0*/  SHF.R.U32.HI R7, RZ, 0x8, R7 ;  /* 0x00000008ff077819 */ /* 0x000fc60000011607 */
[----:B------:R-:W-:Y:S01]  /*46e0*/  STL [R1+0xfc], RZ ;  /* 0x0000fcff01007387 */ /* 0x000fe20000100800 */
[----:B------:R-:W-:-:S03]  /*46f0*/  LEA.HI.X.SX32 R17, R9, UR15, 0x1, P2 ;  /* 0x0000000f09117c11 */ /* 0x000fc600090f0eff */
[----:B------:R-:W-:Y:S01]  /*4700*/  STL [R1+0xe0], RZ ;  /* 0x0000e0ff01007387 */ /* 0x000fe20000100800 */
[----:B------:R-:W-:-:S03]  /*4710*/  LOP3.LUT R9, R8, 0x1f, RZ, 0xc0, !PT ;  /* 0x0000001f08097812 */ /* 0x000fc600078ec0ff */
[----:B------:R-:W-:Y:S01]  /*4720*/  STL [R1+0xe4], RZ ;  /* 0x0000e4ff01007387 */ /* 0x000fe20000100800 */
[----:B------:R-:W-:-:S03]  /*4730*/  LOP3.LUT R25, R24, 0x1e, RZ, 0xfc, !PT ;  /* 0x0000001e18197812 */ /* 0x000fc600078efcff */
[----:B------:R-:W-:Y:S01]  /*4740*/  STL [R1+0xe8], RZ ;  /* 0x0000e8ff01007387 */ /* 0x000fe20000100800 */
[----:B------:R-:W-:-:S03]  /*4750*/  LEA R22, P0, R26, UR14, 0x1 ;  /* 0x0000000e1a167c11 */ /* 0x000fc6000f8008ff */
[----:B------:R-:W-:Y:S01]  /*4760*/  STL [R1+0xec], RZ ;  /* 0x0000ecff01007387 */ /* 0x000fe20000100800 */
[----:B------:R-:W-:-:S03]  /*4770*/  SGXT.U32 R7, R7, 0x1 ;  /* 0x000000010707781a */ /* 0x000fc60000000000 */
[----:B------:R-:W-:Y:S01]  /*4780*/  STL [R1+0xd0], RZ ;  /* 0x0000d0ff01007387 */ /* 0x000fe20000100800 */
[----:B0-----:R-:W-:-:S03]  /*4790*/  IMAD R5, R9, R5, RZ ;  /* 0x0000000509057224 */ /* 0x001fc600078e02ff */
[----:B------:R-:W-:Y:S01]  /*47a0*/  STL [R1+0xd4], RZ ;  /* 0x0000d4ff01007387 */ /* 0x000fe20000100800 */
[----:B------:R-:W-:-:S03]  /*47b0*/  LEA.HI.X.SX32 R21, R26, UR15, 0x1, P0 ;  /* 0x0000000f1a157c11 */ /* 0x000fc600080f0eff */
[----:B------:R-:W-:Y:S01]  /*47c0*/  STL [R1+0xd8], RZ ;  /* 0x0000d8ff01007387 */ /* 0x000fe20000100800 */
[----:B-1----:R-:W-:-:S03]  /*47d0*/  IMAD R9, R25, R3, RZ ;  /* 0x0000000319097224 */ /* 0x002fc600078e02ff */
[----:B------:R-:W-:Y:S01]  /*47e0*/  STL [R1+0xdc], RZ ;  /* 0x0000dcff01007387 */ /* 0x000fe20000100800 */
[----:B------:R-:W-:-:S03]  /*47f0*/  LOP3.LUT R26, R7, 0x1a, RZ, 0xfc, !PT ;  /* 0x0000001a071a7812 */ /* 0x000fc600078efcff */
[----:B------:R-:W-:Y:S01]  /*4800*/  STL [R1+0xc0], RZ ;  /* 0x0000c0ff01007387 */ /* 0x000fe20000100800 */
[----:B------:R-:W-:-:S03]  /*4810*/  LOP3.LUT R25, R7, 0x18, RZ, 0xfc, !PT ;  /* 0x0000001807197812 */ /* 0x000fc600078efcff */
[----:B------:R-:W-:Y:S04]  /*4820*/  STL [R1+0xc4], RZ ;  /* 0x0000c4ff01007387 */ /* 0x000fe80000100800 */
[----:B------:R-:W-:Y:S04]  /*4830*/  STL [R1+0xc8], RZ ;  /* 0x0000c8ff01007387 */ /* 0x000fe80000100800 */
[----:B------:R-:W-:Y:S01]  /*4840*/  STL [R1+0xcc], RZ ;  /* 0x0000ccff01007387 */ /* 0x000fe20000100800 */
[----:B------:R-:W0:Y:S03]  /*4850*/  S2R R7, SR_TID.X ;  /* 0x0000000000077919 */ /* 0x000e260000002100 */
[----:B------:R-:W-:Y:S04]  /*4860*/  STL [R1+0xb0], RZ ;  /* 0x0000b0ff01007387 */ /* 0x000fe80000100800 */
[----:B------:R-:W-:Y:S04]  /*4870*/  STL [R1+0xb4], RZ ;  /* 0x0000b4ff01007387 */ /* 0x000fe80000100800 */
[----:B------:R-:W-:Y:S04]  /*4880*/  STL [R1+0xb8], RZ ;  /* 0x0000b8ff01007387 */ /* 0x000fe80000100800 */
[----:B------:R-:W-:Y:S04]  /*4890*/  STL [R1+0xbc], RZ ;  /* 0x0000bcff01007387 */ /* 0x000fe80000100800 */
[----:B------:R-:W-:Y:S04]  /*48a0*/  STL [R1+0xa0], RZ ;  /* 0x0000a0ff01007387 */ /* 0x000fe80000100800 */
[----:B------:R-:W-:Y:S04]  /*48b0*/  STL [R1+0xa4], RZ ;  /* 0x0000a4ff01007387 */ /* 0x000fe80000100800 */
[----:B------:R-:W-:Y:S01]  /*48c0*/  STL [R1+0xa8], RZ ;  /* 0x0000a8ff01007387 */ /* 0x000fe20000100800 */
[----:B------:R-:W-:-:S03]  /*48d0*/  SHF.R.U32.HI R29, RZ, 0x8, R8 ;  /* 0x00000008ff1d7819 */ /* 0x000fc60000011608 */
[----:B------:R-:W-:Y:S04]  /*48e0*/  STL [R1+0xac], RZ ;  /* 0x0000acff01007387 */ /* 0x000fe80000100800 */
[----:B------:R-:W-:Y:S04]  /*48f0*/  STL [R1+0x50], RZ ;  /* 0x000050ff01007387 */ /* 0x000fe80000100800 */
[----:B------:R-:W-:Y:S04]  /*4900*/  STL [R1+0x54], RZ ;  /* 0x000054ff01007387 */ /* 0x000fe80000100800 */
[----:B------:R-:W-:Y:S01]  /*4910*/  STL [R1+0x58], RZ ;  /* 0x000058ff01007387 */ /* 0x000fe20000100800 */
[----:B------:R-:W-:-:S03]  /*4920*/  SGXT.U32 R29, R29, 0x1 ;  /* 0x000000011d1d781a */ /* 0x000fc60000000000 */
[----:B------:R-:W-:Y:S01]  /*4930*/  STL [R1+0x5c], RZ ;  /* 0x00005cff01007387 */ /* 0x000fe20000100800 */
[----:B------:R-:W-:-:S03]  /*4940*/  LOP3.LUT R24, R24, 0x1c, RZ, 0xfc, !PT ;  /* 0x0000001c18187812 */ /* 0x000fc600078efcff */
[----:B------:R-:W-:Y:S04]  /*4950*/  STL [R1+0x90], RZ ;  /* 0x000090ff01007387 */ /* 0x000fe80000100800 */
[----:B------:R-:W-:Y:S04]  /*4960*/  STL [R1+0x94], RZ ;  /* 0x000094ff01007387 */ /* 0x000fe80000100800 */
[----:B------:R-:W-:Y:S04]  /*4970*/  STL [R1+0x98], RZ ;  /* 0x000098ff01007387 */ /* 0x000fe80000100800 */
[----:B------:R-:W-:Y:S01]  /*4980*/  STL [R1+0x9c], RZ ;  /* 0x00009cff01007387 */ /* 0x000fe20000100800 */
[----:B------:R-:W-:-:S03]  /*4990*/  IMAD R5, R29, R3, RZ ;  /* 0x000000031d057224 */ /* 0x000fc600078e02ff */
[----:B------:R-:W-:Y:S01]  /*49a0*/  STL [R1+0x80], RZ ;  /* 0x000080ff01007387 */ /* 0x000fe20000100800 */
[----:B------:R-:W-:-:S03]  /*49b0*/  IMAD R5, R24, R3, RZ ;  /* 0x0000000318057224 */ /* 0x000fc600078e02ff */
[----:B------:R-:W-:Y:S04]  /*49c0*/  STL [R1+0x84], RZ ;  /* 0x000084ff01007387 */ /* 0x000fe80000100800 */
[----:B------:R-:W-:Y:S04]  /*49d0*/  STL [R1+0x88], RZ ;  /* 0x000088ff01007387 */ /* 0x000fe80000100800 */
[----:B------:R-:W-:Y:S01]  /*49e0*/  STL [R1+0x8c], RZ ;  /* 0x00008cff01007387 */ /* 0x000fe20000100800 */
[----:B------:R-:W-:-:S03]  /*49f0*/  SGXT.U32 R27, R27, 0x1 ;  /* 0x000000011b1b781a */ /* 0x000fc60000000000 */
[----:B------:R-:W-:Y:S04]  /*4a00*/  STL [R1+0x430], RZ ;  /* 0x000430ff01007387 */ /* 0x000fe80000100800 */
[----:B------:R-:W-:Y:S04]  /*4a10*/  STL [R1+0x434], RZ ;  /* 0x000434ff01007387 */ /* 0x000fe80000100800 */
[----:B------:R-:W-:Y:S04]  /*4a20*/  STL [R1+0x438], RZ ;  /* 0x000438ff01007387 */ /* 0x000fe80000100800 */
[----:B------:R-:W-:Y:S01]  /*4a30*/  STL [R1+0x43c], RZ ;  /* 0x00043cff01007387 */ /* 0x000fe20000100800 */
[----:B------:R-:W-:-:S03]  /*4a40*/  LOP3.LUT R24, R27, 0x16, RZ, 0xfc, !PT ;  /* 0x000000161b187812 */ /* 0x000fc600078efcff */
[----:B------:R1:W-:Y:S04]  /*4a50*/  STL [R1+0x664], R9 ;  /* 0x0006640901007387 */ /* 0x0003e80000100800 */
[----:B------:R4:W-:Y:S01]  /*4a60*/  STL [R1+0x660], R5 ;  /* 0x0006600501007387 */ /* 0x0009e20000100800 */
[----:B------:R-:W-:Y:S01]  /*4a70*/  LOP3.LUT R27, R27, 0x14, RZ, 0xfc, !PT ;  /* 0x000000141b1b7812 */ /* 0x000fe200078efcff */
[-C--:B-1----:R-:W-:Y:S02]  /*4a80*/  IMAD R9, R25, R3.reuse, RZ ;  /* 0x0000000319097224 */ /* 0x082fe400078e02ff */
[----:B----4-:R-:W-:Y:S01]  /*4a90*/  IMAD R5, R26, R3, RZ ;  /* 0x000000031a057224 */ /* 0x010fe200078e02ff */
[----:B0-----:R-:W-:-:S04]  /*4aa0*/  SHF.R.U32.HI R25, RZ, 0x8, R7 ;  /* 0x00000008ff197819 */ /* 0x001fc80000011607 */
[----:B------:R0:W-:Y:S01]  /*4ab0*/  STL [R1+0x65c], R5 ;  /* 0x00065c0501007387 */ /* 0x0001e20000100800 */
[----:B------:R-:W-:-:S03]  /*4ac0*/  SGXT.U32 R25, R25, 0x1 ;  /* 0x000000011919781a */ /* 0x000fc60000000000 */
[----:B------:R-:W-:Y:S01]  /*4ad0*/  STL [R1+0x658], R9 ;  /* 0x0006580901007387 */ /* 0x000fe20000100800 */
[----:B0-----:R-:W-:Y:S01]  /*4ae0*/  IMAD R5, R24, R3, RZ ;  /* 0x0000000318057224 */ /* 0x001fe200078e02ff */
[----:B------:R-:W-:-:S04]  /*4af0*/  SHF.R.U32.HI R24, RZ, 0x8, R7 ;  /* 0x00000008ff187819 */ /* 0x000fc80000011607 */
[----:B------:R0:W-:Y:S01]  /*4b00*/  STL [R1+0x654], R5 ;  /* 0x0006540501007387 */ /* 0x0001e20000100800 */
[----:B------:R-:W-:Y:S02]  /*4b10*/  SGXT.U32 R24, R24, 0x1 ;  /* 0x000000011818781a */ /* 0x000fe40000000000 */
[----:B------:R-:W-:Y:S01]  /*4b20*/  SHF.R.U32.HI R7, RZ, 0x8, R7 ;  /* 0x00000008ff077819 */ /* 0x000fe20000011607 */
[-C--:B0-----:R-:W-:Y:S01]  /*4b30*/  IMAD R5, R27, R3.reuse, RZ ;  /* 0x000000031b057224 */ /* 0x081fe200078e02ff */
[C---:B------:R-:W-:Y:S02]  /*4b40*/  LOP3.LUT R27, R25.reuse, 0x12, RZ, 0xfc, !PT ;  /* 0x00000012191b7812 */ /* 0x040fe400078efcff */
[----:B------:R-:W-:Y:S02]  /*4b50*/  LOP3.LUT R25, R25, 0x10, RZ, 0xfc, !PT ;  /* 0x0000001019197812 */ /* 0x000fe400078efcff */
[----:B------:R0:W-:Y:S01]  /*4b60*/  STL [R1+0x650], R5 ;  /* 0x0006500501007387 */ /* 0x0001e20000100800 */
[----:B------:R-:W-:Y:S01]  /*4b70*/  IMAD R9, R27, R3, RZ ;  /* 0x000000031b097224 */ /* 0x000fe200078e02ff */
[----:B------:R-:W-:-:S02]  /*4b80*/  LOP3.LUT R27, R24, 0xe, RZ, 0xfc, !PT ;  /* 0x0000000e181b7812 */ /* 0x000fc400078efcff */
[----:B------:R-:W-:Y:S02]  /*4b90*/  SGXT.U32 R7, R7, 0x1 ;  /* 0x000000010707781a */ /* 0x000fe40000000000 */
[----:B------:R1:W-:Y:S01]  /*4ba0*/  STL [R1+0x64c], R9 ;  /* 0x00064c0901007387 */ /* 0x0003e20000100800 */
[-C--:B0-----:R-:W-:Y:S01]  /*4bb0*/  IMAD R5, R25, R3.reuse, RZ ;  /* 0x0000000319057224 */ /* 0x081fe200078e02ff */
[C---:B------:R-:W-:Y:S02]  /*4bc0*/  LOP3.LUT R25, R24.reuse, 0xc, RZ, 0xfc, !PT ;  /* 0x0000000c18197812 */ /* 0x040fe400078efcff */
[----:B------:R-:W-:Y:S02]  /*4bd0*/  LOP3.LUT R24, R24, 0xa, RZ, 0xfc, !PT ;  /* 0x0000000a18187812 */ /* 0x000fe400078efcff */
[----:B------:R0:W-:Y:S01]  /*4be0*/  STL [R1+0x648], R5 ;  /* 0x0006480501007387 */ /* 0x0001e20000100800 */
[----:B-1----:R-:W-:Y:S01]  /*4bf0*/  IMAD R9, R27, R3, RZ ;  /* 0x000000031b097224 */ /* 0x002fe200078e02ff */
[----:B------:R-:W-:-:S04]  /*4c00*/  LOP3.LUT R27, R7, 0x8, RZ, 0xfc, !PT ;  /* 0x00000008071b7812 */ /* 0x000fc800078efcff */
[----:B------:R1:W-:Y:S01]  /*4c10*/  STL [R1+0x644], R9 ;  /* 0x0006440901007387 */ /* 0x0003e20000100800 */
[----:B0-----:R-:W-:-:S05]  /*4c20*/  IMAD R5, R25, R3, RZ ;  /* 0x0000000319057224 */ /* 0x001fca00078e02ff */
[----:B------:R0:W-:Y:S01]  /*4c30*/  STL [R1+0x640], R5 ;  /* 0x0006400501007387 */ /* 0x0001e20000100800 */
[----:B-1----:R-:W-:Y:S01]  /*4c40*/  IMAD R9, R24, R3, RZ ;  /* 0x0000000318097224 */ /* 0x002fe200078e02ff */
[----:B------:R-:W-:Y:S01]  /*4c50*/  LOP3.LUT R24, R7, 0x6, RZ, 0xfc, !PT ;  /* 0x0000000607187812 */ /* 0x000fe200078efcff */
[----:B------:R-:W-:-:S03]  /*4c60*/  IMAD.SHL.U32 R7, R8, 0x2, RZ ;  /* 0x0000000208077824 */ /* 0x000fc600078e00ff */
[----:B------:R-:W-:Y:S01]  /*4c70*/  STL [R1+0x63c], R9 ;  /* 0x00063c0901007387 */ /* 0x000fe20000100800 */
[----:B0-----:R-:W-:Y:S01]  /*4c80*/  IMAD R5, R27, R3, RZ ;  /* 0x000000031b057224 */ /* 0x001fe200078e02ff */
[----:B------:R-:W-:-:S04]  /*4c90*/  LOP3.LUT R27, R8, 0x7, RZ, 0xc0, !PT ;  /* 0x00000007081b7812 */ /* 0x000fc800078ec0ff */
[----:B------:R0:W-:Y:S02]  /*4ca0*/  STL [R1+0x638], R5 ;  /* 0x0006380501007387 */ /* 0x0001e40000100800 */
[----:B0-----:R-:W-:Y:S01]  /*4cb0*/  IMAD R5, R24, R3, RZ ;  /* 0x0000000318057224 */ /* 0x001fe200078e02ff */
[----:B------:R-:W-:Y:S01]  /*4cc0*/  LOP3.LUT R24, R7, 0x10, RZ, 0xc0, !PT ;  /* 0x0000001007187812 */ /* 0x000fe200078ec0ff */
[----:B------:R-:W-:Y:S01]  /*4cd0*/  IMAD R7, R27, 0x210, RZ ;  /* 0x000002101b077824 */ /* 0x000fe200078e02ff */
[C---:B------:R-:W-:Y:S02]  /*4ce0*/  LOP3.LUT R27, R29.reuse, 0x4, RZ, 0xfc, !PT ;  /* 0x000000041d1b7812 */ /* 0x040fe400078efcff */
[----:B------:R-:W-:-:S03]  /*4cf0*/  LOP3.LUT R29, R29, 0x2, RZ, 0xfc, !PT ;  /* 0x000000021d1d7812 */ /* 0x000fc600078efcff */
[-C--:B------:R-:W-:Y:S02]  /*4d00*/  IMAD R5, R27, R3.reuse, RZ ;  /* 0x000000031b057224 */ /* 0x080fe400078e02ff */
[----:B------:R-:W-:Y:S01]  /*4d10*/  IMAD R3, R29, R3, RZ ;  /* 0x000000031d037224 */ /* 0x000fe200078e02ff */
[----:B------:R-:W-:Y:S02]  /*4d20*/  LOP3.LUT R8, R8, 0x100, RZ, 0xc0, !PT ;  /* 0x0000010008087812 */ /* 0x000fe400078ec0ff */
[----:B------:R-:W-:Y:S04]  /*4d30*/  STL [R1+0x630], R5 ;  /* 0x0006300501007387 */ /* 0x000fe80000100800 */
[----:B------:R2:W-:Y:S04]  /*4d40*/  STL [R1+0x62c], R3 ;  /* 0x00062c0301007387 */ /* 0x0005e80000100800 */
[----:B------:R3:W-:Y:S01]  /*4d50*/  STL [R1+0x420], RZ ;  /* 0x000420ff01007387 */ /* 0x0007e20000100800 */
[----:B------:R-:W-:-:S03]  /*4d60*/  LEA.HI R8, R8, R24, RZ, 0x1d ;  /* 0x0000001808087211 */ /* 0x000fc600078fe8ff */
[----:B------:R3:W-:Y:S04]  /*4d70*/  STL [R1+0x424], RZ ;  /* 0x000424ff01007387 */ /* 0x0007e80000100800 */
[----:B------:R3:W-:Y:S04]  /*4d80*/  STL [R1+0x428], RZ ;  /* 0x000428ff01007387 */ /* 0x0007e80000100800 */
[----:B------:R3:W-:Y:S04]  /*4d90*/  STL [R1+0x42c], RZ ;  /* 0x00042cff01007387 */ /* 0x0007e80000100800 */
[----:B------:R3:W-:Y:S01]  /*4da0*/  STL [R1+0x410], RZ ;  /* 0x000410ff01007387 */ /* 0x0007e20000100800 */
[----:B------:R-:W-:-:S03]  /*4db0*/  LOP3.LUT R8, R7, R8, RZ, 0x3c, !PT ;  /* 0x0000000807087212 */ /* 0x000fc600078e3cff */
[----:B------:R3:W-:Y:S04]  /*4dc0*/  STL [R1+0x414], RZ ;  /* 0x000414ff01007387 */ /* 0x0007e80000100800 */
[----:B------:R3:W-:Y:S04]  /*4dd0*/  STL [R1+0x418], RZ ;  /* 0x000418ff01007387 */ /* 0x0007e80000100800 */
[----:B------:R3:W-:Y:S04]  /*4de0*/  STL [R1+0x41c], RZ ;  /* 0x00041cff01007387 */ /* 0x0007e80000100800 */
[----:B------:R3:W-:Y:S01]  /*4df0*/  STL [R1+0x400], RZ ;  /* 0x000400ff01007387 */ /* 0x0007e20000100800 */
[----:B------:R-:W-:-:S03]  /*4e00*/  LOP3.LUT R29, R8, 0x1000, R6, 0xf8, !PT ;  /* 0x00001000081d7812 */ /* 0x000fc600078ef806 */
[----:B------:R3:W-:Y:S04]  /*4e10*/  STL [R1+0x404], RZ ;  /* 0x000404ff01007387 */ /* 0x0007e80000100800 */
[----:B------:R3:W-:Y:S04]  /*4e20*/  STL [R1+0x408], RZ ;  /* 0x000408ff01007387 */ /* 0x0007e80000100800 */
[----:B------:R3:W-:Y:S01]  /*4e30*/  STL [R1+0x40c], RZ ;  /* 0x00040cff01007387 */ /* 0x0007e20000100800 */
[----:B--2---:R-:W-:-:S03]  /*4e40*/  LOP3.LUT R3, R0, 0x40, RZ, 0x3c, !PT ;  /* 0x0000004000037812 */ /* 0x004fc600078e3cff */
[----:B------:R3:W-:Y:S01]  /*4e50*/  STL [R1+0x3f0], RZ ;  /* 0x0003f0ff01007387 */ /* 0x0007e20000100800 */
[----:B------:R-:W-:-:S03]  /*4e60*/  LOP3.LUT R3, R29, 0x40, RZ, 0x3c, !PT ;  /* 0x000000401d037812 */ /* 0x000fc600078e3cff */
[----:B------:R3:W-:Y:S04]  /*4e70*/  STL [R1+0x3f4], RZ ;  /* 0x0003f4ff01007387 */ /* 0x0007e80000100800 */
[----:B------:R3:W-:Y:S04]  /*4e80*/  STL [R1+0x3f8], RZ ;  /* 0x0003f8ff01007387 */ /* 0x0007e80000100800 */
[----:B------:R3:W-:Y:S01]  /*4e90*/  STL [R1+0x3fc], RZ ;  /* 0x0003fcff01007387 */ /* 0x0007e20000100800 */
[----:B------:R-:W-:-:S03]  /*4ea0*/  LOP3.LUT R6, R0, 0x20, RZ, 0x3c, !PT ;  /* 0x0000002000067812 */ /* 0x000fc600078e3cff */
[----:B------:R3:W-:Y:S01]  /*4eb0*/  STL [R1+0x230], RZ ;  /* 0x000230ff01007387 */ /* 0x0007e20000100800 */
[----:B------:R-:W-:-:S03]  /*4ec0*/  LOP3.LUT R5, R0, 0x60, RZ, 0x3c, !PT ;  /* 0x0000006000057812 */ /* 0x000fc600078e3cff */
[----:B------:R3:W-:Y:S04]  /*4ed0*/  STL [R1+0x234], RZ ;  /* 0x000234ff01007387 */ /* 0x0007e80000100800 */
[----:B------:R3:W-:Y:S04]  /*4ee0*/  STL [R1+0x238], RZ ;  /* 0x000238ff01007387 */ /* 0x0007e80000100800 */
[----:B------:R3:W-:Y:S04]  /*4ef0*/  STL [R1+0x23c], RZ ;  /* 0x00023cff01007387 */ /* 0x0007e80000100800 */
[----:B------:R3:W5:Y:S04]  /*4f00*/  LDL.LU R0, [R1+0x66c] ;  /* 0x00066c0001007983 */ /* 0x0007680000300800 */
[----:B------:R3:W-:Y:S01]  /*4f10*/  STL [R1+0x454], R3 ;  /* 0x0004540301007387 */ /* 0x0007e20000100800 */
[----:B------:R-:W-:Y:S01]  /*4f20*/  IMAD R10, R10, UR6, RZ ;  /* 0x000000060a0a7c24 */ /* 0x000fe2000f8e02ff */
[----:B------:R-:W-:Y:S01]  /*4f30*/  USHF.R.S32.HI UR6, URZ, 0x1f, UR4 ;  /* 0x0000001fff067899 */ /* 0x000fe20008011404 */
[----:B------:R-:W-:-:S03]  /*4f40*/  LEA R12, P5, R11, UR14, 0x1 ;  /* 0x0000000e0b0c7c11 */ /* 0x000fc6000f8a08ff */
[C---:B------:R-:W-:Y:S01]  /*4f50*/  LEA R20, P1, R10.reuse, UR14, 0x1 ;  /* 0x0000000e0a147c11 */ /* 0x040fe2000f8208ff */
[----:B------:R-:W-:Y:S01]  /*4f60*/  ULEA.HI UR6, UR6, UR4, URZ, 0x5 ;  /* 0x0000000406067291 */ /* 0x000fe2000f8f28ff */
[----:B------:R-:W-:Y:S02]  /*4f70*/  LEA.HI.X.SX32 R11, R11, UR15, 0x1, P5 ;  /* 0x0000000f0b0b7c11 */ /* 0x000fe4000a8f0eff */
[----:B------:R-:W-:Y:S01]  /*4f80*/  LEA.HI.X.SX32 R19, R10, UR15, 0x1, P1 ;  /* 0x0000000f0a137c11 */ /* 0x000fe200088f0eff */
[----:B---3--:R-:W-:-:S12]  /*4f90*/  USHF.R.S32.HI UR6, URZ, 0x5, UR6 ;  /* 0x00000005ff067899 */ /* 0x008fd80008011406 */
.L_x_2:
[----:B------:R-:W0:Y:S01]  /*4fa0*/  S2R R7, SR_TID.X ;  /* 0x0000000000077919 */ /* 0x000e220000002100 */
[----:B------:R-:W1:Y:S01]  /*4fb0*/  LDC R5, c[0x0][0x3a8] ;  /* 0x0000ea00ff057b82 */ /* 0x000e620000000800 */
[----:B------:R-:W-:Y:S01]  /*4fc0*/  PRMT R8, RZ, 0x7610, R8 ;  /* 0x00007610ff087816 */ /* 0x000fe20000000008 */
[----:B------:R-:W2:Y:S01]  /*4fd0*/  S2R R3, SR_TID.X ;  /* 0x0000000000037919 */ /* 0x000ea20000002100 */
[----:B------:R-:W-:Y:S04]  /*4fe0*/  STL [R1+0xf28], R6 ;  /* 0x000f280601007387 */ /* 0x000fe80000100800 */
[----:B------:R2:W-:Y:S04]  /*4ff0*/  STL [R1+0xf24], R12 ;  /* 0x000f240c01007387 */ /* 0x0005e80000100800 */
[----:B------:R-:W-:Y:S04]  /*5000*/  STL [R1+0xf20], R11 ;  /* 0x000f200b01007387 */ /* 0x000fe80000100800 */
[----:B------:R-:W-:Y:S04]  /*5010*/  STL [R1+0xf1c], R14 ;  /* 0x000f1c0e01007387 */ /* 0x000fe80000100800 */
[----:B------:R-:W-:Y:S04]  /*5020*/  STL [R1+0xf18], R13 ;  /* 0x000f180d01007387 */ /* 0x000fe80000100800 */
[----:B------:R-:W-:Y:S04]  /*5030*/  STL [R1+0xf14], R16 ;  /* 0x000f141001007387 */ /* 0x000fe80000100800 */
[----:B------:R0:W-:Y:S01]  /*5040*/  STL [R1+0xf10], R15 ;  /* 0x000f100f01007387 */ /* 0x0001e20000100800 */
[----:B--2---:R-:W-:-:S03]  /*5050*/  SHF.R.U32.HI R12, RZ, 0x8, R3 ;  /* 0x00000008ff0c7819 */ /* 0x004fc60000011603 */
[----:B------:R-:W-:Y:S01]  /*5060*/  STL [R1+0xf0c], R18 ;  /* 0x000f0c1201007387 */ /* 0x000fe20000100800 */
[----:B------:R-:W-:Y:S01]  /*5070*/  IMAD.MOV.U32 R3, RZ, RZ, R2 ;  /* 0x000000ffff037224 */ /* 0x000fe200078e0002 */
[----:B------:R-:W-:Y:S02]  /*5080*/  SGXT.U32 R12, R12, 0x1 ;  /* 0x000000010c0c781a */ /* 0x000fe40000000000 */
[----:B------:R-:W-:Y:S01]  /*5090*/  STL [R1+0xf08], R17 ;  /* 0x000f081101007387 */ /* 0x000fe20000100800 */
[----:B0-----:R-:W-:Y:S01]  /*50a0*/  SHF.R.U32.HI R15, RZ, 0x8, R7 ;  /* 0x00000008ff0f7819 */ /* 0x001fe20000011607 */
[----:B------:R-:W-:Y:S02]  /*50b0*/  IMAD.MOV.U32 R2, RZ, RZ, R4 ;  /* 0x000000ffff027224 */ /* 0x000fe400078e0004 */
[----:B------:R-:W-:Y:S01]  /*50c0*/  STL [R1+0xf04], R20 ;  /* 0x000f041401007387 */ /* 0x000fe20000100800 */
[----:B------:R-:W-:Y:S01]  /*50d0*/  SGXT.U32 R15, R15, 0x1 ;  /* 0x000000010f0f781a */ /* 0x000fe20000000000 */
[C---:B-1----:R-:W-:Y:S01]  /*50e0*/  IMAD R5, R12.reuse, R5, RZ ;  /* 0x000000050c057224 */ /* 0x042fe200078e02ff */
[----:B------:R-:W-:Y:S01]  /*50f0*/  LOP3.LUT R12, R12, 0x8, RZ, 0xfc, !PT ;  /* 0x000000080c0c7812 */ /* 0x000fe200078efcff */
[----:B------:R-:W-:Y:S01]  /*5100*/  STL [R1+0xf00], R19 ;  /* 0x000f001301007387 */ /* 0x000fe20000100800 */
[----:B------:R-:W-:Y:S01]  /*5110*/  ISETP.GE.AND P0, PT, R15, UR7, PT ;  /* 0x000000070f007c0c */ /* 0x000fe2000bf06270 */
[----:B------:R-:W-:Y:S01]  /*5120*/  IMAD.WIDE R4, R5, 0x2, R2 ;  /* 0x0000000205047825 */ /* 0x000fe200078e0202 */
[----:B------:R-:W-:Y:S01]  /*5130*/  ISETP.GE.AND P1, PT, R12, UR7, PT ;  /* 0x000000070c007c0c */ /* 0x000fe2000bf26270 */
[----:B------:R-:W-:Y:S04]  /*5140*/  STL [R1+0xefc], R22 ;  /* 0x000efc1601007387 */ /* 0x000fe80000100800 */
[----:B------:R-:W-:Y:S04]  /*5150*/  STL [R1+0xef8], R21 ;  /* 0x000ef81501007387 */ /* 0x000fe80000100800 */
[----:B------:R-:W-:Y:S04]  /*5160*/  STL [R1+0xef4], R23 ;  /* 0x000ef41701007387 */ /* 0x000fe80000100800 */
[----:B------:R-:W-:Y:S04]  /*5170*/  STL [R1+0xef0], R27 ;  /* 0x000ef01b01007387 */ /* 0x000fe80000100800 */
[----:B------:R-:W-:Y:S04]  /*5180*/  STL [R1+0xeec], R26 ;  /* 0x000eec1a01007387 */ /* 0x000fe80000100800 */
[----:B------:R-:W-:Y:S04]  /*5190*/  STL [R1+0xee8], R25 ;  /* 0x000ee81901007387 */ /* 0x000fe80000100800 */
[----:B------:R-:W-:Y:S04]  /*51a0*/  STL [R1+0xee4], R24 ;  /* 0x000ee41801007387 */ /* 0x000fe80000100800 */
[----:B-----5:R-:W-:Y:S04]  /*51b0*/  STL [R1+0xe9c], R0 ;  /* 0x000e9c0001007387 */ /* 0x020fe80000100800 */
[----:B------:R-:W-:Y:S04]  /*51c0*/  STL [R1+0xe88], R29 ;  /* 0x000e881d01007387 */ /* 0x000fe80000100800 */
[----:B------:R-:W-:Y:S04]  /*51d0*/  STL [R1+0x680], R28 ;  /* 0x0006801c01007387 */ /* 0x000fe80000100800 */
[----:B------:R0:W2:Y:S01]  /*51e0*/  @!P0 LDG.E.U16 R8, desc[UR8][R4.64] ;  /* 0x0000000804088981 */ /* 0x0000a2000c1e1500 */
[----:B------:R-:W-:Y:S01]  /*51f0*/  PRMT R9, RZ, 0x7610, R9 ;  /* 0x00007610ff097816 */ /* 0x000fe20000000009 */
[----:B------:R-:W1:Y:S02]  /*5200*/  S2R R6, SR_TID.X ;  /* 0x0000000000067919 */ /* 0x000e640000002100 */
[----:B------:R-:W0:Y:S01]  /*5210*/  LDL R5, [R1+0x638] ;  /* 0x0006380001057983 */ /* 0x000e220000100800 */
[----:B------:R-:W-:-:S02]  /*5220*/  PRMT R10, RZ, 0x7610, R10 ;  /* 0x00007610ff0a7816 */ /* 0x000fc4000000000a */
[----:B-1----:R-:W-:-:S04]  /*5230*/  SHF.R.U32.HI R6, RZ, 0x8, R6 ;  /* 0x00000008ff067819 */ /* 0x002fc80000011606 */
[----:B------:R-:W-:Y:S01]  /*5240*/  SGXT.U32 R6, R6, 0x1 ;  /* 0x000000010606781a */ /* 0x000fe20000000000 */
[----:B0-----:R-:W-:-:S05]  /*5250*/  IMAD.WIDE R4, R5, 0x2, R2 ;  /* 0x0000000205047825 */ /* 0x001fca00078e0202 */
[----:B------:R0:W3:Y:S04]  /*5260*/  @!P1 LDG.E.U16 R9, desc[UR8][R4.64] ;  /* 0x0000000804099981 */ /* 0x0000e8000c1e1500 */
[----:B------:R-:W0:Y:S01]  /*5270*/  LDL R5, [R1+0x648] ;  /* 0x0006480001057983 */ /* 0x000e220000100800 */
[----:B------:R-:W-:-:S04]  /*5280*/  LOP3.LUT R12, R6, 0x10, RZ, 0xfc, !PT ;  /* 0x00000010060c7812 */ /* 0x000fc800078efcff */
[----:B------:R-:W-:Y:S01]  /*5290*/  ISETP.GE.AND P0, PT, R12, UR7, PT ;  /* 0x000000070c007c0c */ /* 0x000fe2000bf06270 */
[----:B------:R-:W1:Y:S01]  /*52a0*/  S2R R6, SR_TID.X ;  /* 0x0000000000067919 */ /* 0x000e620000002100 */
[----:B0-----:R-:W-:-:S11]  /*52b0*/  IMAD.WIDE R4, R5, 0x2, R2 ;  /* 0x0000000205047825 */ /* 0x001fd600078e0202 */
[----:B------:R0:W4:Y:S04]  /*52c0*/  @!P0 LDG.E.U16 R10, desc[UR8][R4.64] ;  /* 0x00000008040a8981 */ /* 0x000128000c1e1500 */
[----:B------:R-:W0:Y:S01]  /*52d0*/  LDL R5, [R1+0x658] ;  /* 0x0006580001057983 */ /* 0x000e220000100800 */
[----:B-1----:R-:W-:-:S04]  /*52e0*/  SHF.R.U32.HI R12, RZ, 0x8, R6 ;  /* 0x00000008ff0c7819 */ /* 0x002fc80000011606 */
[----:B------:R-:W-:-:S04]  /*52f0*/  SGXT.U32 R12, R12, 0x1 ;  /* 0x000000010c0c781a */ /* 0x000fc80000000000 */
[----:B------:R-:W-:Y:S02]  /*5300*/  LOP3.LUT R12, R12, 0x18, RZ, 0xfc, !PT ;  /* 0x000000180c0c7812 */ /* 0x000fe400078efcff */
[----:B------:R-:W-:Y:S02]  /*5310*/  SHF.R.U32.HI R6, RZ, 0x8, R6 ;  /* 0x00000008ff067819 */ /* 0x000fe40000011606 */
[----:B------:R-:W-:Y:S02]  /*5320*/  ISETP.GE.AND P1, PT, R12, UR7, PT ;  /* 0x000000070c007c0c */ /* 0x000fe4000bf26270 */
[----:B------:R-:W-:Y:S02]  /*5330*/  SGXT.U32 R6, R6, 0x1 ;  /* 0x000000010606781a */ /* 0x000fe40000000000 */
[----:B------:R-:W-:Y:S02]  /*5340*/  PRMT R11, RZ, 0x7610, R11 ;  /* 0x00007610ff0b7816 */ /* 0x000fe4000000000b */
[----:B------:R-:W-:-:S04]  /*5350*/  LOP3.LUT R6, R6, 0x2, RZ, 0xfc, !PT ;  /* 0x0000000206067812 */ /* 0x000fc800078efcff */
[----:B------:R-:W-:Y:S02]  /*5360*/  ISETP.GE.AND P0, PT, R6, UR7, PT ;  /* 0x0000000706007c0c */ /* 0x000fe4000bf06270 */
[----:B------:R-:W2:Y:S01]  /*5370*/  LDL.LU R6, [R1+0xf28] ;  /* 0x000f280001067983 */ /* 0x000ea20000300800 */
[----:B------:R-:W1:Y:S01]  /*5380*/  S2R R12, SR_TID.X ;  /* 0x00000000000c7919 */ /* 0x000e620000002100 */
[----:B0-----:R-:W-:-:S05]  /*5390*/  IMAD.WIDE R4, R5, 0x2, R2 ;  /* 0x0000000205047825 */ /* 0x001fca00078e0202 */
[----:B------:R-:W2:Y:S04]  /*53a0*/  @!P1 LDG.E.U16 R11, desc[UR8][R4.64] ;  /* 0x00000008040b9981 */ /* 0x000ea8000c1e1500 */
[----:B------:R-:W3:Y:S01]  /*53b0*/  LDL R5, [R1+0x62c] ;  /* 0x00062c0001057983 */ /* 0x000ee20000100800 */
[----:B-1----:R-:W-:-:S04]  /*53c0*/  SHF.R.U32.HI R12, RZ, 0x8, R12 ;  /* 0x00000008ff0c7819 */ /* 0x002fc8000001160c */
[----:B------:R-:W-:Y:S02]  /*53d0*/  SGXT.U32 R12, R12, 0x1 ;  /* 0x000000010c0c781a */ /* 0x000fe40000000000 */
[----:B------:R-:W-:Y:S02]  /*53e0*/  PRMT R13, RZ, 0x7610, R13 ;  /* 0x00007610ff0d7816 */ /* 0x000fe4000000000d */
[----:B------:R-:W-:-:S04]  /*53f0*/  LOP3.LUT R12, R12, 0xa, RZ, 0xfc, !PT ;  /* 0x0000000a0c0c7812 */ /* 0x000fc800078efcff */
[----:B------:R-:W-:Y:S01]  /*5400*/  ISETP.GE.AND P1, PT, R12, UR7, PT ;  /* 0x000000070c007c0c */ /* 0x000fe2000bf26270 */
[----:B--2---:R0:W-:Y:S04]  /*5410*/  STL [R1+0x18], R11 ;  /* 0x0000180b01007387 */ /* 0x0041e80000100800 */
[----:B------:R-:W2:Y:S01]  /*5420*/  LDL.LU R12, [R1+0xf24] ;  /* 0x000f2400010c7983 */ /* 0x000ea20000300800 */
[----:B---3--:R-:W-:-:S05]  /*5430*/  IMAD.WIDE R4, R5, 0x2, R2 ;  /* 0x0000000205047825 */ /* 0x008fca00078e0202 */
[----:B------:R1:W3:Y:S04]  /*5440*/  @!P0 LDG.E.U16 R13, desc[UR8][R4.64] ;  /* 0x00000008040d8981 */ /* 0x0002e8000c1e1500 */
[----:B------:R-:W1:Y:S01]  /*5450*/  LDL R5, [R1+0x63c] ;  /* 0x00063c0001057983 */ /* 0x000e620000100800 */
[----:B------:R-:W-:Y:S01]  /*5460*/  PRMT R14, RZ, 0x7610, R14 ;  /* 0x00007610ff0e7816 */ /* 0x000fe2000000000e */
[----:B0-----:R-:W0:Y:S01]  /*5470*/  S2R R11, SR_TID.X ;  /* 0x00000000000b7919 */ /* 0x001e220000002100 */
[----:B-1----:R-:W-:-:S05]  /*5480*/  IMAD.WIDE R4, R5, 0x2, R2 ;  /* 0x0000000205047825 */ /* 0x002fca00078e0202 */
[----:B------:R-:W2:Y:S01]  /*5490*/  @!P1 LDG.E.U16 R14, desc[UR8][R4.64] ;  /* 0x00000008040e9981 */ /* 0x000ea2000c1e1500 */
[----:B0-----:R-:W-:-:S04]  /*54a0*/  SHF.R.U32.HI R11, RZ, 0x8, R11 ;  /* 0x00000008ff0b7819 */ /* 0x001fc8000001160b */
[----:B------:R-:W-:-:S04]  /*54b0*/  SGXT.U32 R11, R11, 0x1 ;  /* 0x000000010b0b781a */ /* 0x000fc80000000000 */
[----:B------:R-:W-:Y:S01]  /*54c0*/  LOP3.LUT R11, R11, 0x12, RZ, 0xfc, !PT ;  /* 0x000000120b0b7812 */ /* 0x000fe200078efcff */
[----:B---3--:R0:W-:Y:S03]  /*54d0*/  STL [R1+0x1c], R13 ;  /* 0x00001c0d01007387 */ /* 0x0081e60000100800 */
[----:B------:R-:W-:Y:S02]  /*54e0*/  ISETP.GE.AND P0, PT, R11, UR7, PT ;  /* 0x000000070b007c0c */ /* 0x000fe4000bf06270 */
[----:B------:R-:W3:Y:S01]  /*54f0*/  LDL.LU R11, [R1+0xf20] ;  /* 0x000f2000010b7983 */ /* 0x000ee20000300800 */
[----:B0-----:R-:W0:Y:S03]  /*5500*/  S2R R13, SR_TID.X ;  /* 0x00000000000d7919 */ /* 0x001e260000002100 */
[----:B--2---:R1:W-:Y:S04]  /*5510*/  STL [R1+0x2c], R14 ;  /* 0x00002c0e01007387 */ /* 0x0043e80000100800 */
[----:B-1----:R-:W2:Y:S04]  /*5520*/  LDL.LU R14, [R1+0xf1c] ;  /* 0x000f1c00010e7983 */ /* 0x002ea80000300800 */
[----:B------:R-:W2:Y:S01]  /*5530*/  LDL R5, [R1+0x64c] ;  /* 0x00064c0001057983 */ /* 0x000ea20000100800 */
[----:B0-----:R-:W-:-:S04]  /*5540*/  SHF.R.U32.HI R13, RZ, 0x8, R13 ;  /* 0x00000008ff0d7819 */ /* 0x001fc8000001160d */
[----:B------:R-:W-:Y:S02]  /*5550*/  SGXT.U32 R13, R13, 0x1 ;  /* 0x000000010d0d781a */ /* 0x000fe40000000000 */
[----:B------:R-:W-:Y:S02]  /*5560*/  PRMT R16, RZ, 0x7610, R16 ;  /* 0x00007610ff107816 */ /* 0x000fe40000000010 */
[----:B------:R-:W-:-:S04]  /*5570*/  LOP3.LUT R13, R13, 0x1a, RZ, 0xfc, !PT ;  /* 0x0000001a0d0d7812 */ /* 0x000fc800078efcff */
[----:B------:R-:W-:Y:S02]  /*5580*/  ISETP.GE.AND P2, PT, R13, UR7, PT ;  /* 0x000000070d007c0c */ /* 0x000fe4000bf46270 */
[----:B------:R-:W3:Y:S01]  /*5590*/  LDL.LU R13, [R1+0xf18] ;  /* 0x000f1800010d7983 */ /* 0x000ee20000300800 */
[----:B--2---:R-:W-:-:S05]  /*55a0*/  IMAD.WIDE R4, R5, 0x2, R2 ;  /* 0x0000000205047825 */ /* 0x004fca00078e0202 */
[----:B------:R-:W2:Y:S04]  /*55b0*/  @!P0 LDG.E.U16 R16, desc[UR8][R4.64] ;  /* 0x0000000804108981 */ /* 0x000ea8000c1e1500 */
[----:B------:R-:W3:Y:S01]  /*55c0*/  LDL R5, [R1+0x65c] ;  /* 0x00065c0001057983 */ /* 0x000ee20000100800 */
[----:B------:R-:W-:Y:S02]  /*55d0*/  PRMT R6, RZ, 0x7610, R6 ;  /* 0x00007610ff067816 */ /* 0x000fe40000000006 */
[----:B------:R-:W-:Y:S01]  /*55e0*/  SHF.R.U32.HI R7, RZ, 0x8, R7 ;  /* 0x00000008ff077819 */ /* 0x000fe20000011607 */
[----:B--2---:R0:W-:Y:S01]  /*55f0*/  STL [R1+0x34], R16 ;  /* 0x0000341001007387 */ /* 0x0041e20000100800 */
[----:B---3--:R-:W-:-:S05]  /*5600*/  IMAD.WIDE R4, R5, 0x2, R2 ;  /* 0x0000000205047825 */ /* 0x008fca00078e0202 */
[----:B------:R1:W2:Y:S04]  /*5610*/  @!P2 LDG.E.U16 R6, desc[UR8][R4.64] ;  /* 0x000000080406a981 */ /* 0x0002a8000c1e1500 */
[----:B------:R-:W1:Y:S01]  /*5620*/  LDL R5, [R1+0x630] ;  /* 0x0006300001057983 */ /* 0x000e620000100800 */
[----:B------:R-:W-:-:S04]  /*5630*/  SGXT.U32 R7, R7, 0x1 ;  /* 0x000000010707781a */ /* 0x000fc80000000000 */
[----:B0-----:R-:W-:-:S04]  /*5640*/  LOP3.LUT R16, R7, 0x4, RZ, 0xfc, !PT ;  /* 0x0000000407107812 */ /* 0x001fc800078efcff */
[----:B------:R-:W-:Y:S02]  /*5650*/  ISETP.GE.AND P0, PT, R16, UR7, PT ;  /* 0x0000000710007c0c */ /* 0x000fe4000bf06270 */
[----:B------:R-:W-:Y:S01]  /*5660*/  PRMT R18, RZ, 0x7610, R18 ;  /* 0x00007610ff127816 */ /* 0x000fe20000000012 */
[----:B-1----:R-:W-:-:S10]  /*5670*/  IMAD.WIDE R4, R5, 0x2, R2 ;  /* 0x0000000205047825 */ /* 0x002fd400078e0202 */
[----:B------:R0:W3:Y:S02]  /*5680*/  @!P0 LDG.E.U16 R18, desc[UR8][R4.64] ;  /* 0x0000000804128981 */ /* 0x0000e4000c1e1500 */
[----:B0-----:R-:W0:Y:S01]  /*5690*/  S2R R5, SR_TID.X ;  /* 0x0000000000057919 */ /* 0x001e220000002100 */
[C---:B------:R-:W-:Y:S01]  /*56a0*/  LOP3.LUT R16, R15.reuse, 0xc, RZ, 0xfc, !PT ;  /* 0x0000000c0f107812 */ /* 0x040fe200078efcff */
[----:B--2---:R1:W-:Y:S03]  /*56b0*/  STL [R1+0x3c], R6 ;  /* 0x00003c0601007387 */ /* 0x0043e60000100800 */
[----:B------:R-:W-:Y:S02]  /*56c0*/  ISETP.GE.AND P2, PT, R16, UR7, PT ;  /* 0x0000000710007c0c */ /* 0x000fe4000bf46270 */
[----:B------:R-:W2:Y:S01]  /*56d0*/  LDL.LU R16, [R1+0xf14] ;  /* 0x000f140001107983 */ /* 0x000ea20000300800 */
[----:B-1----:R-:W-:-:S02]  /*56e0*/  LOP3.LUT R6, R15, 0x6, RZ, 0xfc, !PT ;  /* 0x000000060f067812 */ /* 0x002fc400078efcff */
[----:B------:R-:W-:-:S04]  /*56f0*/  LOP3.LUT R15, R15, 0xe, RZ, 0xfc, !PT ;  /* 0x0000000e0f0f7812 */ /* 0x000fc800078efcff */
[----:B------:R-:W-:Y:S02]  /*5700*/  ISETP.GE.AND P3, PT, R15, UR7, PT ;  /* 0x000000070f007c0c */ /* 0x000fe4000bf66270 */
[----:B------:R-:W2:Y:S01]  /*5710*/  LDL.LU R15, [R1+0xf10] ;  /* 0x000f1000010f7983 */ /* 0x000ea20000300800 */
[----:B0-----:R-:W-:-:S04]  /*5720*/  SHF.R.U32.HI R5, RZ, 0x8, R5 ;  /* 0x00000008ff057819 */ /* 0x001fc80000011605 */
[----:B------:R-:W-:-:S04]  /*5730*/  SGXT.U32 R5, R5, 0x1 ;  /* 0x000000010505781a */ /* 0x000fc80000000000 */
[----:B------:R-:W-:Y:S01]  /*5740*/  LOP3.LUT R4, R5, 0x14, RZ, 0xfc, !PT ;  /* 0x0000001405047812 */ /* 0x000fe200078efcff */
[----:B---3--:R0:W-:Y:S04]  /*5750*/  STL [R1+0x44], R18 ;  /* 0x0000441201007387 */ /* 0x0081e80000100800 */
[----:B0-----:R-:W3:Y:S04]  /*5760*/  LDL.LU R18, [R1+0xf0c] ;  /* 0x000f0c0001127983 */ /* 0x001ee80000300800 */
[----:B------:R-:W2:Y:S01]  /*5770*/  LDL R5, [R1+0x640] ;  /* 0x0006400001057983 */ /* 0x000ea20000100800 */
[----:B------:R-:W-:-:S04]  /*5780*/  LOP3.LUT R7, R7, 0x6, RZ, 0xfc, !PT ;  /* 0x0000000607077812 */ /* 0x000fc800078efcff */
[----:B------:R-:W-:Y:S02]  /*5790*/  ISETP.GE.AND P1, PT, R7, UR7, PT ;  /* 0x0000000707007c0c */ /* 0x000fe4000bf26270 */
[----:B------:R-:W0:Y:S01]  /*57a0*/  LDC R7, c[0x0][0x3a8] ;  /* 0x0000ea00ff077b82 */ /* 0x000e220000000800 */
[----:B------:R-:W-:Y:S02]  /*57b0*/  PRMT R17, RZ, 0x7610, R17 ;  /* 0x00007610ff117816 */ /* 0x000fe40000000011 */
[----:B------:R-:W-:Y:S02]  /*57c0*/  ISETP.GE.AND P0, PT, R4, UR7, PT ;  /* 0x0000000704007c0c */ /* 0x000fe4000bf06270 */
[----:B------:R-:W-:Y:S01]  /*57d0*/  PRMT R20, RZ, 0x7610, R20 ;  /* 0x00007610ff147816 */ /* 0x000fe20000000014 */
[----:B0-----:R-:W-:-:S04]  /*57e0*/  IMAD R6, R6, R7, RZ ;  /* 0x0000000706067224 */ /* 0x001fc800078e02ff */
[----:B------:R-:W-:-:S05]  /*57f0*/  IMAD.WIDE R6, R6, 0x2, R2 ;  /* 0x0000000206067825 */ /* 0x000fca00078e0202 */
[----:B------:R-:W3:Y:S01]  /*5800*/  @!P1 LDG.E.U16 R17, desc[UR8][R6.64] ;  /* 0x0000000806119981 */ /* 0x000ee2000c1e1500 */
[----:B--2---:R-:W-:-:S05]  /*5810*/  IMAD.WIDE R4, R5, 0x2, R2 ;  /* 0x0000000205047825 */ /* 0x004fca00078e0202 */
[----:B------:R0:W2:Y:S02]  /*5820*/  @!P2 LDG.E.U16 R20, desc[UR8][R4.64] ;  /* 0x000000080414a981 */ /* 0x0000a4000c1e1500 */
[----:B0-----:R-:W0:Y:S02]  /*5830*/  S2R R5, SR_TID.X ;  /* 0x0000000000057919 */ /* 0x001e240000002100 */
[----:B---3--:R1:W-:Y:S01]  /*5840*/  STL [R1+0x45c], R17 ;  /* 0x00045c1101007387 */ /* 0x0083e20000100800 */
[----:B0-----:R-:W-:-:S03]  /*5850*/  SHF.R.U32.HI R5, RZ, 0x8, R5 ;  /* 0x00000008ff057819 */ /* 0x001fc60000011605 */
[----:B-1----:R-:W3:Y:S01]  /*5860*/  LDL.LU R17, [R1+0xf08] ;  /* 0x000f080001117983 */ /* 0x002ee20000300800 */
[----:B------:R-:W-:-:S03]  /*5870*/  SGXT.U32 R5, R5, 0x1 ;  /* 0x000000010505781a */ /* 0x000fc60000000000 */
[----:B------:R-:W3:Y:S01]  /*5880*/  LDL R7, [R1+0x644] ;  /* 0x0006440001077983 */ /* 0x000ee20000100800 */
[----:B------:R-:W-:-:S03]  /*5890*/  LOP3.LUT R4, R5, 0x16, RZ, 0xfc, !PT ;  /* 0x0000001605047812 */ /* 0x000fc600078efcff */
[----:B--2---:R0:W-:Y:S04]  /*58a0*/  STL [R1+0x4c], R20 ;  /* 0x00004c1401007387 */ /* 0x0041e80000100800 */
[----:B0-----:R-:W2:Y:S04]  /*58b0*/  LDL.LU R20, [R1+0xf04] ;  /* 0x000f040001147983 */ /* 0x001ea80000300800 */
[----:B------:R-:W2:Y:S01]  /*58c0*/  LDL R5, [R1+0x650] ;  /* 0x0006500001057983 */ /* 0x000ea20000100800 */
[----:B------:R-:W-:Y:S02]  /*58d0*/  PRMT R19, RZ, 0x7610, R19 ;  /* 0x00007610ff137816 */ /* 0x000fe40000000013 */
[----:B------:R-:W-:-:S02]  /*58e0*/  ISETP.GE.AND P1, PT, R4, UR7, PT ;  /* 0x0000000704007c0c */ /* 0x000fc4000bf26270 */
[----:B------:R-:W-:Y:S01]  /*58f0*/  PRMT R22, RZ, 0x7610, R22 ;  /* 0x00007610ff167816 */ /* 0x000fe20000000016 */
[----:B---3--:R-:W-:-:S05]  /*5900*/  IMAD.WIDE R6, R7, 0x2, R2 ;  /* 0x0000000207067825 */ /* 0x008fca00078e0202 */
[----:B------:R-:W3:Y:S01]  /*5910*/  @!P3 LDG.E.U16 R19, desc[UR8][R6.64] ;  /* 0x000000080613b981 */ /* 0x000ee2000c1e1500 */
[----:B--2---:R-:W-:-:S05]  /*5920*/  IMAD.WIDE R4, R5, 0x2, R2 ;  /* 0x0000000205047825 */ /* 0x004fca00078e0202 */
[----:B------:R0:W2:Y:S02]  /*5930*/  @!P0 LDG.E.U16 R22, desc[UR8][R4.64] ;  /* 0x0000000804168981 */ /* 0x0000a4000c1e1500 */
[----:B0-----:R-:W0:Y:S02]  /*5940*/  S2R R5, SR_TID.X ;  /* 0x0000000000057919 */ /* 0x001e240000002100 */
[----:B---3--:R1:W-:Y:S01]  /*5950*/  STL [R1+0x48], R19 ;  /* 0x0000481301007387 */ /* 0x0083e20000100800 */
[----:B0-----:R-:W-:-:S03]  /*5960*/  SHF.R.U32.HI R5, RZ, 0x8, R5 ;  /* 0x00000008ff057819 */ /* 0x001fc60000011605 */
[----:B-1----:R-:W3:Y:S01]  /*5970*/  LDL.LU R19, [R1+0xf00] ;  /* 0x000f000001137983 */ /* 0x002ee20000300800 */
[----:B------:R-:W-:-:S04]  /*5980*/  SGXT.U32 R5, R5, 0x1 ;  /* 0x000000010505781a */ /* 0x000fc80000000000 */
[----:B------:R-:W-:Y:S01]  /*5990*/  LOP3.LUT R4, R5, 0x1c, RZ, 0xfc, !PT ;  /* 0x0000001c05047812 */ /* 0x000fe200078efcff */
[----:B--2---:R0:W-:Y:S04]  /*59a0*/  STL [R1+0x40], R22 ;  /* 0x0000401601007387 */ /* 0x0041e80000100800 */
[----:B0-----:R-:W2:Y:S04]  /*59b0*/  LDL.LU R22, [R1+0xefc] ;  /* 0x000efc0001167983 */ /* 0x001ea80000300800 */
[----:B------:R-:W2:Y:S01]  /*59c0*/  LDL R5, [R1+0x654] ;  /* 0x0006540001057983 */ /* 0x000ea20000100800 */
[----:B------:R-:W-:-:S02]  /*59d0*/  ISETP.GE.AND P0, PT, R4, UR7, PT ;  /* 0x0000000704007c0c */ /* 0x000fc4000bf06270 */
[----:B------:R-:W-:Y:S01]  /*59e0*/  PRMT R21, RZ, 0x7610, R21 ;  /* 0x00007610ff157816 */ /* 0x000fe20000000015 */
[----:B--2---:R-:W-:-:S05]  /*59f0*/  IMAD.WIDE R4, R5, 0x2, R2 ;  /* 0x0000000205047825 */ /* 0x004fca00078e0202 */
[----:B------:R0:W2:Y:S02]  /*5a00*/  @!P1 LDG.E.U16 R21, desc[UR8][R4.64] ;  /* 0x0000000804159981 */ /* 0x0000a4000c1e1500 */
[----:B0-----:R-:W0:Y:S02]  /*5a10*/  S2R R5, SR_TID.X ;  /* 0x0000000000057919 */ /* 0x001e240000002100 */
[----:B0-----:R-:W-:-:S04]  /*5a20*/  SHF.R.U32.HI R5, RZ, 0x8, R5 ;  /* 0x00000008ff057819 */ /* 0x001fc80000011605 */
        /* <DEDUP_REMOVED lines=10> */
[----:B0-----:R-:W-:Y:S01]  /*5ad0*/  LOP3.LUT R4, R5, 0x1f, RZ, 0xc0, !PT ;  /* 0x0000001f05047812 */ /* 0x001fe200078ec0ff */
        /* <DEDUP_REMOVED lines=8> */
[----:B------:R-:W-:Y:S04]  /*5b60*/  STL [R1+0x688], R2 ;  /* 0x0006880201007387 */ /* 0x000fe80000100800 */
[----:B------:R-:W-:Y:S01]  /*5b70*/  STL [R1+0x684], R3 ;  /* 0x0006840301007387 */ /* 0x000fe20000100800 */
[----:B------:R-:W-:Y:S01]  /*5b80*/  IMAD.MOV.U32 R4, RZ, RZ, R12 ;  /* 0x000000ffff047224 */ /* 0x000fe200078e000c */
[----:B------:R-:W-:-:S02]  /*5b90*/  PRMT R27, RZ, 0x7610, R27 ;  /* 0x00007610ff1b7816 */ /* 0x000fc4000000001b */
[----:B0-----:R-:W-:Y:S01]  /*5ba0*/  LOP3.LUT R5, R5, 0x1f, RZ, 0xc0, !PT ;  /* 0x0000001f05057812 */ /* 0x001fe200078ec0ff */
[----:B------:R-:W-:Y:S06]  /*5bb0*/  BAR.SYNC.DEFER_BLOCKING 0x0 ;  /* 0x0000000000007b1d */ /* 0x000fec0000010000 */
[----:B--2---:R0:W-:Y:S02]  /*5bc0*/  STL [R1+0xea4], R0 ;  /* 0x000ea40001007387 */ /* 0x0041e40000100800 */
[----:B0-----:R-:W0:Y:S02]  /*5bd0*/  LDC R0, c[0x0][0x3ac] ;  /* 0x0000eb00ff007b82 */ /* 0x001e240000000800 */
[----:B0-----:R-:W-:-:S02]  /*5be0*/  IMAD R0, R5, R0, RZ ;  /* 0x0000000005007224 */ /* 0x001fc400078e02ff */
[----:B------:R-:W-:-:S05]  /*5bf0*/  IMAD.MOV.U32 R5, RZ, RZ, R11 ;  /* 0x000000ffff057224 */ /* 0x000fca00078e000b */
[----:B------:R0:W-:Y:S02]  /*5c00*/  STL.64 [R1+0x558], R4 ;  /* 0x0005580401007387 */ /* 0x0001e40000100a00 */
[----:B0-----:R-:W-:-:S05]  /*5c10*/  IMAD.WIDE R4, R0, 0x2, R4 ;  /* 0x0000000200047825 */ /* 0x001fca00078e0204 */
[----:B------:R0:W2:Y:S01]  /*5c20*/  @!P0 LDG.E.U16 R27, desc[UR8][R4.64] ;  /* 0x00000008041b8981 */ /* 0x0000a2000c1e1500 */
[----:B------:R-:W-:Y:S01]  /*5c30*/  PRMT R26, RZ, 0x7610, R26 ;  /* 0x00007610ff1a7816 */ /* 0x000fe2000000001a */
[----:B0-----:R-:W-:Y:S02]  /*5c40*/  IMAD.MOV.U32 R4, RZ, RZ, R14 ;  /* 0x000000ffff047224 */ /* 0x001fe400078e000e */
[----:B------:R-:W-:Y:S01]  /*5c50*/  IMAD.MOV.U32 R5, RZ, RZ, R13 ;  /* 0x000000ffff057224 */ /* 0x000fe200078e000d */
[----:B--2---:R0:W-:Y:S04]  /*5c60*/  STL [R1+0x24], R27 ;  /* 0x0000241b01007387 */ /* 0x0041e80000100800 */
[----:B0-----:R-:W2:Y:S04]  /*5c70*/  LDL.LU R27, [R1+0xef0] ;  /* 0x000ef000011b7983 */ /* 0x001ea80000300800 */
        /* <DEDUP_REMOVED lines=21> */
[----:B---3--:R-:W-:Y:S01]  /*5dd0*/  IMAD.MOV.U32 R5, RZ, RZ, R19 ;  /* 0x000000ffff057224 */ /* 0x008fe200078e0013 */
[----:B--2---:R0:W-:Y:S04]  /*5de0*/  STL [R1+0x10], R24 ;  /* 0x0000101801007387 */ /* 0x0041e80000100800 */
[----:B0-----:R-:W2:Y:S04]  /*5df0*/  LDL.LU R24, [R1+0xee4] ;  /* 0x000ee40001187983 */ /* 0x001ea80000300800 */
[----:B------:R0:W-:Y:S02]  /*5e00*/  STL.64 [R1+0x538], R4 ;  /* 0x0005380401007387 */ /* 0x0001e40000100a00 */
[----:B0-----:R-:W-:-:S02]  /*5e10*/  IMAD.WIDE R4, R0, 0x2, R4 ;  /* 0x0000000200047825 */ /* 0x001fc400078e0204 */
[----:B------:R-:W3:Y:S04]  /*5e20*/  LDL.LU R0, [R1+0x464] ;  /* 0x0004640001007983 */ /* 0x000ee80000300800 */
[----:B------:R0:W2:Y:S02]  /*5e30*/  @!P0 LDG.E.U16 R29, desc[UR8][R4.64] ;  /* 0x00000008041d8981 */ /* 0x0000a4000c1e1500 */
[----:B0-----:R-:W0:Y:S01]  /*5e40*/  S2R R5, SR_TID.X ;  /* 0x0000000000057919 */ /* 0x001e220000002100 */
[----:B------:R-:W-:Y:S01]  /*5e50*/  IMAD.MOV.U32 R4, RZ, RZ, R22 ;  /* 0x000000ffff047224 */ /* 0x000fe200078e0016 */
[----:B------:R-:W-:Y:S02]  /*5e60*/  PRMT R28, RZ, 0x7610, R28 ;  /* 0x00007610ff1c7816 */ /* 0x000fe4000000001c */
[----:B0-----:R-:W-:Y:S01]  /*5e70*/  LOP3.LUT R5, R5, 0x1f, RZ, 0xc0, !PT ;  /* 0x0000001f05057812 */ /* 0x001fe200078ec0ff */
[----:B--2---:R0:W-:Y:S02]  /*5e80*/  STL [R1+0xe8c], R29 ;  /* 0x000e8c1d01007387 */ /* 0x0041e40000100800 */
[----:B0-----:R-:W0:Y:S02]  /*5e90*/  LDC R29, c[0x0][0x3ac] ;  /* 0x0000eb00ff1d7b82 */ /* 0x001e240000000800 */
[----:B0-----:R-:W-:-:S02]  /*5ea0*/  IMAD R29, R5, R29, RZ ;  /* 0x0000001d051d7224 */ /* 0x001fc400078e02ff */
[----:B------:R-:W-:-:S05]  /*5eb0*/  IMAD.MOV.U32 R5, RZ, RZ, R21 ;  /* 0x000000ffff057224 */ /* 0x000fca00078e0015 */
[----:B------:R0:W-:Y:S02]  /*5ec0*/  STL.64 [R1+0x530], R4 ;  /* 0x0005300401007387 */ /* 0x0001e40000100a00 */
[----:B0-----:R-:W-:-:S05]  /*5ed0*/  IMAD.WIDE R4, R29, 0x2, R4 ;  /* 0x000000021d047825 */ /* 0x001fca00078e0204 */
[----:B------:R-:W2:Y:S04]  /*5ee0*/  @!P0 LDG.E.U16 R28, desc[UR8][R4.64] ;  /* 0x00000008041c8981 */ /* 0x000ea8000c1e1500 */
[----:B------:R-:W3:Y:S01]  /*5ef0*/  LDL.LU R5, [R1] ;  /* 0x0000000001057983 */ /* 0x000ee20000300800 */
[----:B------:R-:W-:-:S03]  /*5f00*/  PRMT R3, RZ, 0x7610, R3 ;  /* 0x00007610ff037816 */ /* 0x000fc60000000003 */
[----:B--2---:R0:W-:Y:S01]  /*5f10*/  STL [R1+0xe90], R28 ;  /* 0x000e901c01007387 */ /* 0x0041e20000100800 */
[----:B---3--:R-:W-:-:S03]  /*5f20*/  IMAD.MOV.U32 R4, RZ, RZ, R5 ;  /* 0x000000ffff047224 */ /* 0x008fc600078e0005 */
[----:B0-----:R-:W2:Y:S01]  /*5f30*/  LDL.LU R28, [R1+0x474] ;  /* 0x00047400011c7983 */ /* 0x001ea20000300800 */
[----:B------:R-:W-:-:S05]  /*5f40*/  IMAD.MOV.U32 R5, RZ, RZ, R23 ;  /* 0x000000ffff057224 */ /* 0x000fca00078e0017 */
[----:B------:R0:W-:Y:S02]  /*5f50*/  STL.64 [R1+0x528], R4 ;  /* 0x0005280401007387 */ /* 0x0001e40000100a00 */
[----:B0-----:R-:W-:-:S05]  /*5f60*/  IMAD.WIDE R4, R29, 0x2, R4 ;  /* 0x000000021d047825 */ /* 0x001fca00078e0204 */
[----:B------:R0:W3:Y:S04]  /*5f70*/  @!P0 LDG.E.U16 R3, desc[UR8][R4.64] ;  /* 0x0000000804038981 */ /* 0x0000e8000c1e1500 */
[----:B------:R-:W2:Y:S01]  /*5f80*/  LDL.LU R5, [R1+0x460] ;  /* 0x0004600001057983 */ /* 0x000ea20000300800 */
[----:B0-----:R-:W-:Y:S01]  /*5f90*/  IMAD.MOV.U32 R4, RZ, RZ, R0 ;  /* 0x000000ffff047224 */ /* 0x001fe200078e0000 */
[----:B------:R-:W-:Y:S02]  /*5fa0*/  PRMT R2, RZ, 0x7610, R2 ;  /* 0x00007610ff027816 */ /* 0x000fe40000000002 */
[----:B---3--:R0:W-:Y:S04]  /*5fb0*/  STL [R1+0xe94], R3 ;  /* 0x000e940301007387 */ /* 0x0081e80000100800 */
[----:B0-----:R-:W3:Y:S04]  /*5fc0*/  LDL.LU R3, [R1+0x46c] ;  /* 0x00046c0001037983 */ /* 0x001ee80000300800 */
[----:B--2---:R0:W-:Y:S04]  /*5fd0*/  STL.64 [R1+0x520], R4 ;  /* 0x0005200401007387 */ /* 0x0041e80000100a00 */
[----:B------:R-:W2:Y:S01]  /*5fe0*/  LDL.LU R0, [R1+0x47c] ;  /* 0x00047c0001007983 */ /* 0x000ea20000300800 */
[----:B0-----:R-:W-:-:S05]  /*5ff0*/  IMAD.WIDE R4, R29, 0x2, R4 ;  /* 0x000000021d047825 */ /* 0x001fca00078e0204 */
[----:B------:R3:W2:Y:S04]  /*6000*/  @!P0 LDG.E.U16 R2, desc[UR8][R4.64] ;  /* 0x0000000804028981 */ /* 0x0006a8000c1e1500 */
[----:B------:R-:W4:Y:S01]  /*6010*/  LDL.LU R5, [R1+0x468] ;  /* 0x0004680001057983 */ /* 0x000f220000300800 */
[----:B------:R-:W-:Y:S01]  /*6020*/  PRMT R27, RZ, 0x7610, R27 ;  /* 0x00007610ff1b7816 */ /* 0x000fe2000000001b */
[----:B---3--:R-:W-:Y:S02]  /*6030*/  IMAD.MOV.U32 R4, RZ, RZ, R3 ;  /* 0x000000ffff047224 */ /* 0x008fe400078e0003 */
[----:B--2---:R0:W-:Y:S04]  /*6040*/  STL [R1+0xe98], R2 ;  /* 0x000e980201007387 */ /* 0x0041e80000100800 */
[----:B0-----:R-:W2:Y:S04]  /*6050*/  LDL.LU R2, [R1+0x478] ;  /* 0x0004780001027983 */ /* 0x001ea80000300800 */
[----:B----4-:R0:W-:Y:S04]  /*6060*/  STL.64 [R1+0x518], R4 ;  /* 0x0005180401007387 */ /* 0x0101e80000100a00 */
[----:B------:R-:W3:Y:S01]  /*6070*/  LDL.LU R3, [R1+0x484] ;  /* 0x0004840001037983 */ /* 0x000ee20000300800 */
[----:B0-----:R-:W-:-:S05]  /*6080*/  IMAD.WIDE R4, R29, 0x2, R4 ;  /* 0x000000021d047825 */ /* 0x001fca00078e0204 */
[----:B------:R0:W4:Y:S04]  /*6090*/  @!P0 LDG.E.U16 R27, desc[UR8][R4.64] ;  /* 0x00000008041b8981 */ /* 0x000128000c1e1500 */
[----:B------:R-:W2:Y:S01]  /*60a0*/  LDL.LU R5, [R1+0x470] ;  /* 0x0004700001057983 */ /* 0x000ea20000300800 */
[----:B0-----:R-:W-:Y:S01]  /*60b0*/  IMAD.MOV.U32 R4, RZ, RZ, R28 ;  /* 0x000000ffff047224 */ /* 0x001fe200078e001c */
[----:B------:R-:W-:Y:S02]  /*60c0*/  PRMT R26, RZ, 0x7610, R26 ;  /* 0x00007610ff1a7816 */ /* 0x000fe4000000001a */
[----:B----4-:R0:W-:Y:S04]  /*60d0*/  STL [R1+0xea0], R27 ;  /* 0x000ea01b01007387 */ /* 0x0101e80000100800 */
[----:B--2---:R1:W-:Y:S04]  /*60e0*/  STL.64 [R1+0x510], R4 ;  /* 0x0005100401007387 */ /* 0x0043e80000100a00 */
[----:B------:R-:W2:Y:S01]  /*60f0*/  LDL.LU R28, [R1+0x488] ;  /* 0x00048800011c7983 */ /* 0x000ea20000300800 */
[----:B------:R-:W-:-:S03]  /*6100*/  PRMT R25, RZ, 0x7610, R25 ;  /* 0x00007610ff197816 */ /* 0x000fc60000000019 */
[----:B0-----:R-:W4:Y:S01]  /*6110*/  LDL.LU R27, [R1+0x48c] ;  /* 0x00048c00011b7983 */ /* 0x001f220000300800 */
[----:B-1----:R-:W-:-:S05]  /*6120*/  IMAD.WIDE R4, R29, 0x2, R4 ;  /* 0x000000021d047825 */ /* 0x002fca00078e0204 */
[----:B------:R0:W2:Y:S02]  /*6130*/  @!P0 LDG.E.U16 R26, desc[UR8][R4.64] ;  /* 0x00000008041a8981 */ /* 0x0000a4000c1e1500 */
[----:B0-----:R-:W-:Y:S02]  /*6140*/  IMAD.MOV.U32 R4, RZ, RZ, R0 ;  /* 0x000000ffff047224 */ /* 0x001fe400078e0000 */
[----:B------:R-:W-:Y:S01]  /*6150*/  IMAD.MOV.U32 R5, RZ, RZ, R2 ;  /* 0x000000ffff057224 */ /* 0x000fe200078e0002 */
[----:B--2---:R0:W-:Y:S04]  /*6160*/  STL [R1+0xea8], R26 ;  /* 0x000ea81a01007387 */ /* 0x0041e80000100800 */
[----:B0-----:R-:W2:Y:S04]  /*6170*/  LDL.LU R26, [R1+0x480] ;  /* 0x00048000011a7983 */ /* 0x001ea80000300800 */
[----:B------:R0:W-:Y:S01]  /*6180*/  STL.64 [R1+0x508], R4 ;  /* 0x0005080401007387 */ /* 0x0001e20000100a00 */
[----:B------:R-:W-:-:S03]  /*6190*/  PRMT R24, RZ, 0x7610, R24 ;  /* 0x00007610ff187816 */ /* 0x000fc60000000018 */
[----:B------:R-:W4:Y:S04]  /*61a0*/  LDL.LU R2, [R1+0x490] ;  /* 0x0004900001027983 */ /* 0x000f280000300800 */
[----:B------:R-:W4:Y:S01]  /*61b0*/  LDL.LU R0, [R1+0x494] ;  /* 0x0004940001007983 */ /* 0x000f220000300800 */
[----:B0-----:R-:W-:-:S05]  /*61c0*/  IMAD.WIDE R4, R29, 0x2, R4 ;  /* 0x000000021d047825 */ /* 0x001fca00078e0204 */
[----:B------:R3:W4:Y:S02]  /*61d0*/  @!P0 LDG.E.U16 R25, desc[UR8][R4.64] ;  /* 0x0000000804198981 */ /* 0x000724000c1e1500 */
[----:B---3--:R-:W-:Y:S02]  /*61e0*/  IMAD.MOV.U32 R4, RZ, RZ, R3 ;  /* 0x000000ffff047224 */ /* 0x008fe400078e0003 */
[----:B--2---:R-:W-:Y:S01]  /*61f0*/  IMAD.MOV.U32 R5, RZ, RZ, R26 ;  /* 0x000000ffff057224 */ /* 0x004fe200078e001a */
[----:B----4-:R-:W-:Y:S04]  /*6200*/  STL [R1+0xeac], R25 ;  /* 0x000eac1901007387 */ /* 0x010fe80000100800 */
[----:B------:R0:W-:Y:S01]  /*6210*/  STL.64 [R1+0x500], R4 ;  /* 0x0005000401007387 */ /* 0x0001e20000100a00 */
[----:B------:R-:W-:-:S03]  /*6220*/  PRMT R23, RZ, 0x7610, R23 ;  /* 0x00007610ff177816 */ /* 0x000fc60000000017 */
[----:B------:R-:W2:Y:S04]  /*6230*/  LDL.LU R26, [R1+0x498] ;  /* 0x00049800011a7983 */ /* 0x000ea80000300800 */
[----:B------:R-:W3:Y:S01]  /*6240*/  LDL.LU R3, [R1+0x49c] ;  /* 0x00049c0001037983 */ /* 0x000ee20000300800 */
[----:B0-----:R-:W-:-:S05]  /*6250*/  IMAD.WIDE R4, R29, 0x2, R4 ;  /* 0x000000021d047825 */ /* 0x001fca00078e0204 */
[----:B------:R0:W4:Y:S02]  /*6260*/  @!P0 LDG.E.U16 R24, desc[UR8][R4.64] ;  /* 0x0000000804188981 */ /* 0x000124000c1e1500 */
[----:B0-----:R-:W-:Y:S02]  /*6270*/  IMAD.MOV.U32 R4, RZ, RZ, R27 ;  /* 0x000000ffff047224 */ /* 0x001fe400078e001b */
[----:B------:R-:W-:Y:S01]  /*6280*/  IMAD.MOV.U32 R5, RZ, RZ, R28 ;  /* 0x000000ffff057224 */ /* 0x000fe200078e001c */
[----:B----4-:R0:W-:Y:S04]  /*6290*/  STL [R1+0xeb0], R24 ;  /* 0x000eb01801007387 */ /* 0x0101e80000100800 */
[----:B------:R1:W-:Y:S04]  /*62a0*/  STL.64 [R1+0x4f8], R4 ;  /* 0x0004f80401007387 */ /* 0x0003e80000100a00 */
[----:B------:R-:W4:Y:S04]  /*62b0*/  LDL.LU R25, [R1+0x4a0] ;  /* 0x0004a00001197983 */ /* 0x000f280000300800 */
[----:B0-----:R-:W4:Y:S01]  /*62c0*/  LDL.LU R24, [R1+0x4a4] ;  /* 0x0004a40001187983 */ /* 0x001f220000300800 */
[----:B-1----:R-:W-:-:S05]  /*62d0*/  IMAD.WIDE R4, R29, 0x2, R4 ;  /* 0x000000021d047825 */ /* 0x002fca00078e0204 */
[----:B------:R0:W2:Y:S01]  /*62e0*/  @!P0 LDG.E.U16 R23, desc[UR8][R4.64] ;  /* 0x0000000804178981 */ /* 0x0000a2000c1e1500 */
[----:B------:R-:W-:Y:S01]  /*62f0*/  PRMT R22, RZ, 0x7610, R22 ;  /* 0x00007610ff167816 */ /* 0x000fe20000000016 */
[----:B0-----:R-:W-:Y:S02]  /*6300*/  IMAD.MOV.U32 R4, RZ, RZ, R0 ;  /* 0x000000ffff047224 */ /* 0x001fe400078e0000 */
[----:B------:R-:W-:Y:S01]  /*6310*/  IMAD.MOV.U32 R5, RZ, RZ, R2 ;  /* 0x000000ffff057224 */ /* 0x000fe200078e0002 */
[----:B--2---:R-:W-:Y:S04]  /*6320*/  STL [R1+0xeb4], R23 ;  /* 0x000eb41701007387 */ /* 0x004fe80000100800 */
[----:B------:R-:W2:Y:S04]  /*6330*/  LDL.LU R2, [R1+0x4a8] ;  /* 0x0004a80001027983 */ /* 0x000ea80000300800 */
[----:B------:R-:W2:Y:S04]  /*6340*/  LDL.LU R0, [R1+0x4ac] ;  /* 0x0004ac0001007983 */ /* 0x000ea80000300800 */
[----:B------:R0:W-:Y:S02]  /*6350*/  STL.64 [R1+0x4f0], R4 ;  /* 0x0004f00401007387 */ /* 0x0001e40000100a00 */
[----:B0-----:R-:W-:-:S05]  /*6360*/  IMAD.WIDE R4, R29, 0x2, R4 ;  /* 0x000000021d047825 */ /* 0x001fca00078e0204 */
[----:B------:R0:W2:Y:S01]  /*6370*/  @!P0 LDG.E.U16 R22, desc[UR8][R4.64] ;  /* 0x0000000804168981 */ /* 0x0000a2000c1e1500 */
[----:B------:R-:W-:Y:S02]  /*6380*/  IMAD.MOV.U32 R27, RZ, RZ, R26 ;  /* 0x000000ffff1b7224 */ /* 0x000fe400078e001a */
[----:B---3--:R-:W-:Y:S01]  /*6390*/  IMAD.MOV.U32 R26, RZ, RZ, R3 ;  /* 0x000000ffff1a7224 */ /* 0x008fe200078e0003 */
[----:B------:R-:W-:-:S03]  /*63a0*/  PRMT R21, RZ, 0x7610, R21 ;  /* 0x00007610ff157816 */ /* 0x000fc60000000015 */
[----:B0-----:R-:W-:Y:S01]  /*63b0*/  IMAD.WIDE R4, R29, 0x2, R26 ;  /* 0x000000021d047825 */ /* 0x001fe200078e021a */
[----:B------:R-:W-:-:S04]  /*63c0*/  PRMT R20, RZ, 0x7610, R20 ;  /* 0x00007610ff147816 */ /* 0x000fc80000000014 */
[----:B------:R4:W3:Y:S02]  /*63d0*/  @!P0 LDG.E.U16 R21, desc[UR8][R4.64] ;  /* 0x0000000804158981 */ /* 0x0008e4000c1e1500 */
[----:B----4-:R-:W-:-:S05]  /*63e0*/  IMAD.WIDE R4, R29, 0x2, R24 ;  /* 0x000000021d047825 */ /* 0x010fca00078e0218 */
[----:B------:R-:W4:Y:S04]  /*63f0*/  @!P0 LDG.E.U16 R20, desc[UR8][R4.64] ;  /* 0x0000000804148981 */ /* 0x000f28000c1e1500 */
[----:B--2---:R0:W-:Y:S04]  /*6400*/  STL [R1+0xeb8], R22 ;  /* 0x000eb81601007387 */ /* 0x0041e80000100800 */
[----:B0-----:R-:W2:Y:S04]  /*6410*/  LDL.LU R22, [R1+0x4b0] ;  /* 0x0004b00001167983 */ /* 0x001ea80000300800 */
[----:B------:R-:W2:Y:S04]  /*6420*/  LDL.LU R3, [R1+0x4b4] ;  /* 0x0004b40001037983 */ /* 0x000ea80000300800 */
[----:B------:R0:W-:Y:S01]  /*6430*/  STL.64 [R1+0x4e8], R26 ;  /* 0x0004e81a01007387 */ /* 0x0001e20000100a00 */
[----:B------:R-:W-:-:S03]  /*6440*/  PRMT R19, RZ, 0x7610, R19 ;  /* 0x00007610ff137816 */ /* 0x000fc60000000013 */
[----:B---3--:R-:W-:Y:S04]  /*6450*/  STL [R1+0xebc], R21 ;  /* 0x000ebc1501007387 */ /* 0x008fe80000100800 */
[----:B------:R1:W-:Y:S01]  /*6460*/  STL.64 [R1+0x4e0], R24 ;  /* 0x0004e01801007387 */ /* 0x0003e20000100a00 */
[----:B0-----:R-:W-:Y:S02]  /*6470*/  IMAD.MOV.U32 R26, RZ, RZ, R0 ;  /* 0x000000ffff1a7224 */ /* 0x001fe400078e0000 */
[----:B------:R-:W-:Y:S01]  /*6480*/  IMAD.MOV.U32 R27, RZ, RZ, R2 ;  /* 0x000000ffff1b7224 */ /* 0x000fe200078e0002 */
[----:B----4-:R0:W-:Y:S01]  /*6490*/  STL [R1+0xec0], R20 ;  /* 0x000ec01401007387 */ /* 0x0101e20000100800 */
[----:B------:R-:W-:Y:S01]  /*64a0*/  IMAD.WIDE R4, R29, 0x2, R26 ;  /* 0x000000021d047825 */ /* 0x000fe200078e021a */
[----:B------:R-:W-:-:S02]  /*64b0*/  PRMT R18, RZ, 0x7610, R18 ;  /* 0x00007610ff127816 */ /* 0x000fc40000000012 */
[----:B-1----:R-:W3:Y:S04]  /*64c0*/  LDL.LU R24, [R1+0x4b8] ;  /* 0x0004b80001187983 */ /* 0x002ee80000300800 */
[----:B------:R1:W4:Y:S04]  /*64d0*/  @!P0 LDG.E.U16 R19, desc[UR8][R4.64] ;  /* 0x0000000804138981 */ /* 0x000328000c1e1500 */
[----:B------:R-:W3:Y:S04]  /*64e0*/  LDL.LU R23, [R1+0x4bc] ;  /* 0x0004bc0001177983 */ /* 0x000ee80000300800 */
[----:B------:R-:W-:Y:S04]  /*64f0*/  STL.64 [R1+0x4d8], R26 ;  /* 0x0004d81a01007387 */ /* 0x000fe80000100a00 */
[----:B------:R-:W4:Y:S04]  /*6500*/  LDL.LU R2, [R1+0x4c0] ;  /* 0x0004c00001027983 */ /* 0x000f280000300800 */
[----:B------:R-:W4:Y:S01]  /*6510*/  LDL.LU R0, [R1+0x4c4] ;  /* 0x0004c40001007983 */ /* 0x000f220000300800 */
[----:B--2---:R-:W-:-:S02]  /*6520*/  IMAD.MOV.U32 R21, RZ, RZ, R22 ;  /* 0x000000ffff157224 */ /* 0x004fc400078e0016 */
[----:B0-----:R-:W-:-:S04]  /*6530*/  IMAD.MOV.U32 R20, RZ, RZ, R3 ;  /* 0x000000ffff147224 */ /* 0x001fc800078e0003 */
[----:B-1----:R-:W-:-:S05]  /*6540*/  IMAD.WIDE R4, R29, 0x2, R20 ;  /* 0x000000021d047825 */ /* 0x002fca00078e0214 */
[----:B------:R3:W2:Y:S01]  /*6550*/  @!P0 LDG.E.U16 R18, desc[UR8][R4.64] ;  /* 0x0000000804128981 */ /* 0x0006a2000c1e1500 */
[----:B------:R-:W0:Y:S03]  /*6560*/  S2R R29, SR_TID.X ;  /* 0x00000000001d7919 */ /* 0x000e260000002100 */
[----:B------:R1:W-:Y:S04]  /*6570*/  STL.64 [R1+0x4d0], R20 ;  /* 0x0004d01401007387 */ /* 0x0003e80000100a00 */
[----:B------:R-:W2:Y:S04]  /*6580*/  LDL.LU R22, [R1+0x564] ;  /* 0x0005640001167983 */ /* 0x000ea80000300800 */
[----:B-1----:R-:W2:Y:S04]  /*6590*/  LDL.LU R21, [R1+0x568] ;  /* 0x0005680001157983 */ /* 0x002ea80000300800 */
[----:B------:R-:W2:Y:S04]  /*65a0*/  LDL.LU R20, [R1+0x56c] ;  /* 0x00056c0001147983 */ /* 0x000ea80000300800 */
[----:B------:R-:W2:Y:S01]  /*65b0*/  LDL.LU R3, [R1+0x570] ;  /* 0x0005700001037983 */ /* 0x000ea20000300800 */
[----:B---3--:R-:W-:-:S02]  /*65c0*/  IMAD.MOV.U32 R4, RZ, RZ, R23 ;  /* 0x000000ffff047224 */ /* 0x008fc400078e0017 */
[----:B------:R-:W-:Y:S01]  /*65d0*/  IMAD.MOV.U32 R5, RZ, RZ, R24 ;  /* 0x000000ffff057224 */ /* 0x000fe200078e0018 */
[----:B0-----:R-:W-:Y:S02]  /*65e0*/  LOP3.LUT R29, R29, 0x1f, RZ, 0xc0, !PT ;  /* 0x0000001f1d1d7812 */ /* 0x001fe400078ec0ff */
[----:B------:R-:W-:Y:S01]  /*65f0*/  PRMT R17, RZ, 0x7610, R17 ;  /* 0x00007610ff117816 */ /* 0x000fe20000000011 */
[----:B----4-:R-:W-:Y:S02]  /*6600*/  IMAD.MOV.U32 R24, RZ, RZ, R0 ;  /* 0x000000ffff187224 */ /* 0x010fe400078e0000 */
[----:B------:R-:W-:Y:S01]  /*6610*/  IMAD.MOV.U32 R25, RZ, RZ, R2 ;  /* 0x000000ffff197224 */ /* 0x000fe200078e0002 */
[----:B------:R-:W-:Y:S01]  /*6620*/  PRMT R16, RZ, 0x7610, R16 ;  /* 0x00007610ff107816 */ /* 0x000fe20000000010 */
[----:B--2---:R0:W-:Y:S02]  /*6630*/  STL.64 [R1+0xec8], R18 ;  /* 0x000ec81201007387 */ /* 0x0041e40000100a00 */
[----:B0-----:R-:W0:Y:S02]  /*6640*/  LDC R19, c[0x0][0x3ac] ;  /* 0x0000eb00ff137b82 */ /* 0x001e240000000800 */
[----:B------:R1:W-:Y:S01]  /*6650*/  STL.64 [R1+0x4c8], R4 ;  /* 0x0004c80401007387 */ /* 0x0003e20000100a00 */
[----:B------:R-:W-:Y:S01]  /*6660*/  IMAD.MOV.U32 R23, RZ, RZ, R22 ;  /* 0x000000ffff177224 */ /* 0x000fe200078e0016 */
[----:B------:R-:W-:-:S02]  /*6670*/  PRMT R15, RZ, 0x7610, R15 ;  /* 0x00007610ff0f7816 */ /* 0x000fc4000000000f */
[----:B------:R-:W2:Y:S01]  /*6680*/  LDL.LU R2, [R1+0x574] ;  /* 0x0005740001027983 */ /* 0x000ea20000300800 */
[----:B0-----:R-:W-:-:S03]  /*6690*/  IMAD R19, R29, R19, RZ ;  /* 0x000000131d137224 */ /* 0x001fc600078e02ff */
[----:B------:R-:W3:Y:S01]  /*66a0*/  LDL.LU R0, [R1+0x578] ;  /* 0x0005780001007983 */ /* 0x000ee20000300800 */
[----:B-1----:R-:W-:-:S05]  /*66b0*/  IMAD.WIDE R4, R19, 0x2, R4 ;  /* 0x0000000213047825 */ /* 0x002fca00078e0204 */
[----:B------:R0:W4:Y:S02]  /*66c0*/  @!P0 LDG.E.U16 R17, desc[UR8][R4.64] ;  /* 0x0000000804118981 */ /* 0x000124000c1e1500 */
[----:B0-----:R-:W-:-:S05]  /*66d0*/  IMAD.WIDE R4, R19, 0x2, R24 ;  /* 0x0000000213047825 */ /* 0x001fca00078e0218 */
[----:B------:R0:W4:Y:S01]  /*66e0*/  @!P0 LDG.E.U16 R16, desc[UR8][R4.64] ;  /* 0x0000000804108981 */ /* 0x000122000c1e1500 */
[----:B------:R-:W-:-:S03]  /*66f0*/  IMAD.MOV.U32 R22, RZ, RZ, R21 ;  /* 0x000000ffff167224 */ /* 0x000fc600078e0015 */
[----:B------:R-:W-:Y:S01]  /*6700*/  STL.64 [R1+0x4c0], R24 ;  /* 0x0004c01801007387 */ /* 0x000fe20000100a00 */
[----:B------:R-:W-:Y:S01]  /*6710*/  PRMT R14, RZ, 0x7610, R14 ;  /* 0x00007610ff0e7816 */ /* 0x000fe2000000000e */
[----:B0-----:R-:W-:-:S05]  /*6720*/  IMAD.WIDE R4, R19, 0x2, R22 ;  /* 0x0000000213047825 */ /* 0x001fca00078e0216 */
[----:B------:R0:W2:Y:S04]  /*6730*/  @!P0 LDG.E.U16 R15, desc[UR8][R4.64] ;  /* 0x00000008040f8981 */ /* 0x0000a8000c1e1500 */
[----:B----4-:R1:W-:Y:S02]  /*6740*/  STL.64 [R1+0xed0], R16 ;  /* 0x000ed01001007387 */ /* 0x0103e40000100a00 */
[----:B-1----:R-:W-:Y:S02]  /*6750*/  IMAD.MOV.U32 R16, RZ, RZ, R3 ;  /* 0x000000ffff107224 */ /* 0x002fe400078e0003 */
[----:B------:R-:W-:Y:S02]  /*6760*/  IMAD.MOV.U32 R17, RZ, RZ, R20 ;  /* 0x000000ffff117224 */ /* 0x000fe400078e0014 */
[----:B0-----:R-:W-:-:S05]  /*6770*/  IMAD.WIDE R4, R19, 0x2, R16 ;  /* 0x0000000213047825 */ /* 0x001fca00078e0210 */
[----:B------:R0:W4:Y:S01]  /*6780*/  @!P0 LDG.E.U16 R14, desc[UR8][R4.64] ;  /* 0x00000008040e8981 */ /* 0x000122000c1e1500 */
[----:B---3--:R-:W-:Y:S02]  /*6790*/  IMAD.MOV.U32 R20, RZ, RZ, R0 ;  /* 0x000000ffff147224 */ /* 0x008fe400078e0000 */
[----:B--2---:R-:W-:Y:S01]  /*67a0*/  IMAD.MOV.U32 R21, RZ, RZ, R2 ;  /* 0x000000ffff157224 */ /* 0x004fe200078e0002 */
[----:B------:R-:W-:Y:S01]  /*67b0*/  STL.64 [R1+0x4b8], R22 ;  /* 0x0004b81601007387 */ /* 0x000fe20000100a00 */
[----:B------:R-:W-:-:S03]  /*67c0*/  PRMT R13, RZ, 0x7610, R13 ;  /* 0x00007610ff0d7816 */ /* 0x000fc6000000000d */
[----:B------:R-:W2:Y:S01]  /*67d0*/  LDL.LU R18, [R1+0x57c] ;  /* 0x00057c0001127983 */ /* 0x000ea20000300800 */
[----:B0-----:R-:W-:-:S03]  /*67e0*/  IMAD.WIDE R4, R19, 0x2, R20 ;  /* 0x0000000213047825 */ /* 0x001fc600078e0214 */
[----:B------:R-:W3:Y:S04]  /*67f0*/  LDL.LU R3, [R1+0x580] ;  /* 0x0005800001037983 */ /* 0x000ee80000300800 */
[----:B------:R-:W2:Y:S04]  /*6800*/  @!P0 LDG.E.U16 R13, desc[UR8][R4.64] ;  /* 0x00000008040d8981 */ /* 0x000ea8000c1e1500 */
[----:B------:R-:W2:Y:S04]  /*6810*/  LDL.LU R27, [R1+0x18] ;  /* 0x00001800011b7983 */ /* 0x000ea80000300800 */
[----:B------:R-:W-:Y:S04]  /*6820*/  STL.64 [R1+0x4b0], R16 ;  /* 0x0004b01001007387 */ /* 0x000fe80000100a00 */
[----:B----4-:R0:W-:Y:S04]  /*6830*/  STL.64 [R1+0xed8], R14 ;  /* 0x000ed80e01007387 */ /* 0x0101e80000100a00 */
[----:B------:R-:W4:Y:S04]  /*6840*/  LDL.LU R2, [R1+0x584] ;  /* 0x0005840001027983 */ /* 0x000f280000300800 */
[----:B------:R-:W4:Y:S04]  /*6850*/  LDL.LU R0, [R1+0x588] ;  /* 0x0005880001007983 */ /* 0x000f280000300800 */
[----:B------:R-:W4:Y:S04]  /*6860*/  LDL.LU R29, [R1+0x1c] ;  /* 0x00001c00011d7983 */ /* 0x000f280000300800 */
[----:B------:R3:W-:Y:S04]  /*6870*/  STL.64 [R1+0x4a8], R20 ;  /* 0x0004a81401007387 */ /* 0x0007e80000100a00 */
[----:B0-----:R-:W4:Y:S04]  /*6880*/  LDL.LU R15, [R1+0x590] ;  /* 0x00059000010f7983 */ /* 0x001f280000300800 */
[----:B------:R-:W4:Y:S01]  /*6890*/  LDL.LU R17, [R1+0x58c] ;  /* 0x00058c0001117983 */ /* 0x000f220000300800 */
[----:B---3--:R-:W-:-:S02]  /*68a0*/  IMAD.MOV.U32 R20, RZ, RZ, R3 ;  /* 0x000000ffff147224 */ /* 0x008fc400078e0003 */
[----:B--2---:R-:W-:Y:S01]  /*68b0*/  IMAD.MOV.U32 R21, RZ, RZ, R18 ;  /* 0x000000ffff157224 */ /* 0x004fe200078e0012 */
[----:B------:R0:W-:Y:S04]  /*68c0*/  STL [R1+0xee0], R13 ;  /* 0x000ee00d01007387 */ /* 0x0001e80000100800 */
[----:B------:R4:W-:Y:S01]  /*68d0*/  STL.64 [R1+0x4a0], R20 ;  /* 0x0004a01401007387 */ /* 0x0009e20000100a00 */
[----:B------:R-:W-:-:S03]  /*68e0*/  IMAD.WIDE R4, R19, 0x2, R20 ;  /* 0x0000000213047825 */ /* 0x000fc600078e0214 */
[----:B------:R-:W2:Y:S04]  /*68f0*/  LDL.LU R14, [R1+0x594] ;  /* 0x00059400010e7983 */ /* 0x000ea80000300800 */
[----:B0-----:R-:W3:Y:S01]  /*6900*/  LDL.LU R13, [R1+0x59c] ;  /* 0x00059c00010d7983 */ /* 0x001ee20000300800 */
[----:B------:R-:W0:Y:S01]  /*6910*/  S2R R26, SR_TID.X ;  /* 0x00000000001a7919 */ /* 0x000e220000002100 */
[----:B----4-:R-:W-:Y:S02]  /*6920*/  IMAD.MOV.U32 R21, RZ, RZ, R2 ;  /* 0x000000ffff157224 */ /* 0x010fe400078e0002 */
[----:B------:R-:W4:Y:S01]  /*6930*/  LDL.LU R2, [R1+0x5a0] ;  /* 0x0005a00001027983 */ /* 0x000f220000300800 */
[----:B------:R-:W-:-:S03]  /*6940*/  IMAD.MOV.U32 R20, RZ, RZ, R0 ;  /* 0x000000ffff147224 */ /* 0x000fc600078e0000 */
[----:B------:R-:W4:Y:S01]  /*6950*/  LDL.LU R0, [R1+0x5a4] ;  /* 0x0005a40001007983 */ /* 0x000f220000300800 */
[----:B------:R-:W1:Y:S01]  /*6960*/  S2R R3, SR_TID.X ;  /* 0x0000000000037919 */ /* 0x000e620000002100 */
[C---:B0-----:R-:W-:Y:S02]  /*6970*/  LOP3.LUT R28, R26.reuse, 0xff, RZ, 0xc0, !PT ;  /* 0x000000ff1a1c7812 */ /* 0x041fe400078ec0ff */
[----:B------:R-:W-:-:S04]  /*6980*/  LOP3.LUT R26, R26, 0x100, RZ, 0xc0, !PT ;  /* 0x000001001a1a7812 */ /* 0x000fc800078ec0ff */
[----:B------:R-:W-:Y:S01]  /*6990*/  ISETP.NE.U32.AND P1, PT, R26, RZ, PT ;  /* 0x000000ff1a00720c */ /* 0x000fe20003f25070 */
[----:B------:R-:W-:Y:S01]  /*69a0*/  IMAD.SHL.U32 R28, R28, 0x2, RZ ;  /* 0x000000021c1c7824 */ /* 0x000fe200078e00ff */
[----:B------:R-:W-:Y:S02]  /*69b0*/  PRMT R12, RZ, 0x7610, R12 ;  /* 0x00007610ff0c7816 */ /* 0x000fe4000000000c */
[----:B------:R-:W-:Y:S02]  /*69c0*/  SEL R16, RZ, 0x210, !P1 ;  /* 0x00000210ff107807 */ /* 0x000fe40004800000 */
[----:B------:R-:W-:Y:S02]  /*69d0*/  PRMT R11, RZ, 0x7610, R11 ;  /* 0x00007610ff0b7816 */ /* 0x000fe4000000000b */
[----:B------:R-:W-:Y:S01]  /*69e0*/  LOP3.LUT R16, R16, R28, RZ, 0x3c, !PT ;  /* 0x0000001c10107212 */ /* 0x000fe200078e3cff */
[----:B------:R0:W4:Y:S04]  /*69f0*/  @!P0 LDG.E.U16 R12, desc[UR8][R4.64] ;  /* 0x00000008040c8981 */ /* 0x000128000c1e1500 */
[----:B------:R1:W-:Y:S04]  /*6a00*/  STL.64 [R1+0x498], R20 ;  /* 0x0004981401007387 */ /* 0x0003e80000100a00 */
[----:B------:R-:W-:Y:S01]  /*6a10*/  STS.U16 [R16+UR5+0x8000], R8 ;  /* 0x0080000810007988 */ /* 0x000fe20008000405 */
[----:B0-----:R-:W-:-:S03]  /*6a20*/  IMAD.WIDE R4, R19, 0x2, R20 ;  /* 0x0000000213047825 */ /* 0x001fc600078e0214 */
[----:B------:R-:W-:Y:S01]  /*6a30*/  STS.U16 [R16+UR5+0x9000], R9 ;  /* 0x0090000910007988 */ /* 0x000fe20008000405 */
[----:B-1----:R-:W-:Y:S02]  /*6a40*/  IMAD.MOV.U32 R20, RZ, RZ, R15 ;  /* 0x000000ffff147224 */ /* 0x002fe400078e000f */
[----:B------:R-:W-:Y:S01]  /*6a50*/  IMAD.MOV.U32 R21, RZ, RZ, R17 ;  /* 0x000000ffff157224 */ /* 0x000fe200078e0011 */
[----:B------:R0:W-:Y:S01]  /*6a60*/  STS.U16 [R16+UR5+0xa000], R10 ;  /* 0x00a0000a10007988 */ /* 0x0001e20008000405 */
[----:B------:R-:W-:-:S03]  /*6a70*/  LOP3.LUT R28, R3, 0xff, RZ, 0xc0, !PT ;  /* 0x000000ff031c7812 */ /* 0x000fc600078ec0ff */
[----:B------:R1:W4:Y:S01]  /*6a80*/  @!P0 LDG.E.U16 R11, desc[UR8][R4.64] ;  /* 0x00000008040b8981 */ /* 0x000322000c1e1500 */
[----:B------:R-:W-:Y:S02]  /*6a90*/  LOP3.LUT R3, R3, 0x100, RZ, 0xc0, !PT ;  /* 0x0000010003037812 */ /* 0x000fe400078ec0ff */
[----:B0-----:R-:W-:Y:S01]  /*6aa0*/  PRMT R10, RZ, 0x7610, R10 ;  /* 0x00007610ff0a7816 */ /* 0x001fe2000000000a */
[----:B-1----:R-:W-:Y:S01]  /*6ab0*/  IMAD.WIDE R4, R19, 0x2, R20 ;  /* 0x0000000213047825 */ /* 0x002fe200078e0214 */
[----:B------:R-:W-:-:S04]  /*6ac0*/  ISETP.NE.U32.AND P1, PT, R3, RZ, PT ;  /* 0x000000ff0300720c */ /* 0x000fc80003f25070 */
[----:B------:R3:W4:Y:S04]  /*6ad0*/  @!P0 LDG.E.U16 R10, desc[UR8][R4.64] ;  /* 0x00000008040a8981 */ /* 0x000728000c1e1500 */
[----:B------:R-:W-:Y:S01]  /*6ae0*/  STL.64 [R1+0x490], R20 ;  /* 0x0004901401007387 */ /* 0x000fe20000100a00 */
[----:B---3--:R-:W-:Y:S02]  /*6af0*/  IMAD.MOV.U32 R4, RZ, RZ, R13 ;  /* 0x000000ffff047224 */ /* 0x008fe400078e000d */
[----:B--2---:R-:W-:Y:S01]  /*6b00*/  IMAD.MOV.U32 R5, RZ, RZ, R14 ;  /* 0x000000ffff057224 */ /* 0x004fe200078e000e */
[----:B------:R0:W-:Y:S04]  /*6b10*/  STS.U16 [R16+UR5+0xb000], R27 ;  /* 0x00b0001b10007988 */ /* 0x0001e80008000405 */
[----:B------:R1:W-:Y:S01]  /*6b20*/  STL.64 [R1+0x488], R4 ;  /* 0x0004880401007387 */ /* 0x0003e20000100a00 */
[----:B------:R-:W-:Y:S01]  /*6b30*/  IMAD.SHL.U32 R28, R28, 0x2, RZ ;  /* 0x000000021c1c7824 */ /* 0x000fe200078e00ff */
[----:B------:R-:W-:-:S02]  /*6b40*/  SEL R13, RZ, 0x210, !P1 ;  /* 0x00000210ff0d7807 */ /* 0x000fc40004800000 */
[----:B0-----:R-:W2:Y:S04]  /*6b50*/  LDL.LU R27, [R1+0x34] ;  /* 0x00003400011b7983 */ /* 0x001ea80000300800 */
[----:B------:R-:W3:Y:S01]  /*6b60*/  LDL.LU R20, [R1+0x3c] ;  /* 0x00003c0001147983 */ /* 0x000ee20000300800 */
[----:B------:R-:W-:Y:S01]  /*6b70*/  PRMT R9, RZ, 0x7610, R9 ;  /* 0x00007610ff097816 */ /* 0x000fe20000000009 */
[----:B-1----:R-:W-:Y:S01]  /*6b80*/  IMAD.WIDE R4, R19, 0x2, R4 ;  /* 0x0000000213047825 */ /* 0x002fe200078e0204 */
[----:B------:R-:W-:Y:S02]  /*6b90*/  LOP3.LUT R13, R13, R28, RZ, 0x3c, !PT ;  /* 0x0000001c0d0d7212 */ /* 0x000fe400078e3cff */
[----:B------:R-:W-:Y:S02]  /*6ba0*/  PRMT R8, RZ, 0x7610, R8 ;  /* 0x00007610ff087816 */ /* 0x000fe40000000008 */
[----:B------:R-:W-:Y:S01]  /*6bb0*/  LOP3.LUT R13, R13, 0x20, RZ, 0x3c, !PT ;  /* 0x000000200d0d7812 */ /* 0x000fe200078e3cff */
[----:B------:R0:W2:Y:S04]  /*6bc0*/  @!P0 LDG.E.U16 R9, desc[UR8][R4.64] ;  /* 0x0000000804098981 */ /* 0x0000a8000c1e1500 */
[----:B------:R-:W-:Y:S01]  /*6bd0*/  STS.U16 [R13+UR5+0x8400], R29 ;  /* 0x0084001d0d007988 */ /* 0x000fe20008000405 */
[----:B----4-:R-:W-:-:S02]  /*6be0*/  IMAD.MOV.U32 R3, RZ, RZ, R2 ;  /* 0x000000ffff037224 */ /* 0x010fc400078e0002 */
[----:B------:R-:W-:-:S05]  /*6bf0*/  IMAD.MOV.U32 R2, RZ, RZ, R0 ;  /* 0x000000ffff027224 */ /* 0x000fca00078e0000 */
[----:B------:R1:W-:Y:S04]  /*6c00*/  STL.64 [R1+0x480], R2 ;  /* 0x0004800201007387 */ /* 0x0003e80000100a00 */
[----:B------:R-:W4:Y:S04]  /*6c10*/  LDL.LU R17, [R1+0x5a8] ;  /* 0x0005a80001117983 */ /* 0x000f280000300800 */
[----:B------:R-:W2:Y:S04]  /*6c20*/  LDL.LU R16, [R1+0x5ac] ;  /* 0x0005ac0001107983 */ /* 0x000ea80000300800 */
[----:B------:R-:W3:Y:S04]  /*6c30*/  LDL.LU R23, [R1+0x5b4] ;  /* 0x0005b40001177983 */ /* 0x000ee80000300800 */
[----:B------:R-:W3:Y:S04]  /*6c40*/  LDL.LU R15, [R1+0x5b8] ;  /* 0x0005b800010f7983 */ /* 0x000ee80000300800 */
[----:B------:R-:W3:Y:S04]  /*6c50*/  LDL.LU R14, [R1+0x5bc] ;  /* 0x0005bc00010e7983 */ /* 0x000ee80000300800 */
[----:B------:R-:W3:Y:S04]  /*6c60*/  LDL.LU R18, [R1+0x44] ;  /* 0x0000440001127983 */ /* 0x000ee80000300800 */
[----:B------:R-:W3:Y:S01]  /*6c70*/  LDL.LU R21, [R1+0x4c] ;  /* 0x00004c0001157983 */ /* 0x000ee20000300800 */
[----:B0-----:R-:W-:-:S03]  /*6c80*/  IMAD.WIDE R4, R19, 0x2, R2 ;  /* 0x0000000213047825 */ /* 0x001fc600078e0202 */
[----:B------:R-:W3:Y:S04]  /*6c90*/  LDL.LU R22, [R1+0x40] ;  /* 0x0000400001167983 */ /* 0x000ee80000300800 */
[----:B------:R-:W3:Y:S04]  /*6ca0*/  LDL.LU R24, [R1+0x30] ;  /* 0x0000300001187983 */ /* 0x000ee80000300800 */
[----:B------:R-:W3:Y:S04]  /*6cb0*/  LDL.LU R25, [R1+0x45c] ;  /* 0x00045c0001197983 */ /* 0x000ee80000300800 */
[----:B------:R-:W3:Y:S04]  /*6cc0*/  LDL.LU R26, [R1+0x48] ;  /* 0x00004800011a7983 */ /* 0x000ee80000300800 */
[----:B------:R-:W3:Y:S04]  /*6cd0*/  LDL.LU R0, [R1+0x38] ;  /* 0x0000380001007983 */ /* 0x000ee80000300800 */
[----:B-1----:R-:W3:Y:S04]  /*6ce0*/  LDL.LU R2, [R1+0x24] ;  /* 0x0000240001027983 */ /* 0x002ee80000300800 */
[----:B------:R-:W3:Y:S04]  /*6cf0*/  LDL.LU R3, [R1+0x20] ;  /* 0x0000200001037983 */ /* 0x000ee80000300800 */
[----:B------:R-:W3:Y:S04]  /*6d00*/  LDL.LU R28, [R1+0x14] ;  /* 0x00001400011c7983 */ /* 0x000ee80000300800 */
[----:B------:R-:W3:Y:S04]  /*6d10*/  LDL.LU R29, [R1+0x10] ;  /* 0x00001000011d7983 */ /* 0x000ee80000300800 */
[----:B------:R2:W3:Y:S04]  /*6d20*/  @!P0 LDG.E.U16 R8, desc[UR8][R4.64] ;  /* 0x0000000804088981 */ /* 0x0004e8000c1e1500 */
[----:B------:R-:W3:Y:S01]  /*6d30*/  LDL.LU R5, [R1+0x2c] ;  /* 0x00002c0001057983 */ /* 0x000ee20000300800 */
[----:B------:R-:W-:Y:S01]  /*6d40*/  PRMT R7, RZ, 0x7610, R7 ;  /* 0x00007610ff077816 */ /* 0x000fe20000000007 */
[----:B--2---:R-:W-:-:S02]  /*6d50*/  IMAD.MOV.U32 R4, RZ, RZ, R16 ;  /* 0x000000ffff047224 */ /* 0x004fc400078e0010 */
[----:B---3--:R4:W-:Y:S02]  /*6d60*/  STS.U16 [R13+UR5+0x9400], R5 ;  /* 0x009400050d007988 */ /* 0x0089e40008000405 */
[----:B----4-:R-:W-:-:S05]  /*6d70*/  IMAD.MOV.U32 R5, RZ, RZ, R17 ;  /* 0x000000ffff057224 */ /* 0x010fca00078e0011 */
[----:B------:R0:W-:Y:S02]  /*6d80*/  STL.64 [R1+0x478], R4 ;  /* 0x0004780401007387 */ /* 0x0001e40000100a00 */
[----:B0-----:R-:W-:-:S05]  /*6d90*/  IMAD.WIDE R4, R19, 0x2, R4 ;  /* 0x0000000213047825 */ /* 0x001fca00078e0204 */
[----:B------:R0:W2:Y:S04]  /*6da0*/  @!P0 LDG.E.U16 R7, desc[UR8][R4.64] ;  /* 0x0000000804078981 */ /* 0x0000a8000c1e1500 */
[----:B------:R-:W3:Y:S04]  /*6db0*/  LDL.LU R5, [R1+0x5b0] ;  /* 0x0005b00001057983 */ /* 0x000ee80000300800 */
[----:B------:R-:W4:Y:S04]  /*6dc0*/  LDL.LU R17, [R1+0x5c0] ;  /* 0x0005c00001117983 */ /* 0x000f280000300800 */
[----:B------:R-:W4:Y:S04]  /*6dd0*/  LDL.LU R16, [R1+0x5c4] ;  /* 0x0005c40001107983 */ /* 0x000f280000300800 */
[----:B------:R1:W-:Y:S02]  /*6de0*/  STS.U16 [R13+UR5+0xa400], R27 ;  /* 0x00a4001b0d007988 */ /* 0x0003e40008000405 */
[----:B-1----:R-:W1:Y:S01]  /*6df0*/  S2R R27, SR_TID.X ;  /* 0x00000000001b7919 */ /* 0x002e620000002100 */
[----:B0-----:R-:W-:Y:S01]  /*6e00*/  IMAD.MOV.U32 R4, RZ, RZ, R23 ;  /* 0x000000ffff047224 */ /* 0x001fe200078e0017 */
[----:B------:R0:W-:Y:S01]  /*6e10*/  STS.U16 [R13+UR5+0xb400], R20 ;  /* 0x00b400140d007988 */ /* 0x0001e20008000405 */
[----:B------:R-:W-:-:S02]  /*6e20*/  PRMT R6, RZ, 0x7610, R6 ;  /* 0x00007610ff067816 */ /* 0x000fc40000000006 */
[C---:B-1----:R-:W-:Y:S02]  /*6e30*/  LOP3.LUT R23, R27.reuse, 0xff, RZ, 0xc0, !PT ;  /* 0x000000ff1b177812 */ /* 0x042fe400078ec0ff */
[----:B------:R-:W-:-:S04]  /*6e40*/  LOP3.LUT R27, R27, 0x100, RZ, 0xc0, !PT ;  /* 0x000001001b1b7812 */ /* 0x000fc800078ec0ff */
[----:B------:R-:W-:Y:S01]  /*6e50*/  ISETP.NE.U32.AND P2, PT, R27, RZ, PT ;  /* 0x000000ff1b00720c */ /* 0x000fe20003f45070 */
[----:B0-----:R-:W-:-:S03]  /*6e60*/  IMAD.SHL.U32 R20, R23, 0x2, RZ ;  /* 0x0000000217147824 */ /* 0x001fc600078e00ff */
[----:B------:R-:W-:-:S04]  /*6e70*/  SEL R23, RZ, 0x210, !P2 ;  /* 0x00000210ff177807 */ /* 0x000fc80005000000 */
[----:B------:R-:W-:Y:S02]  /*6e80*/  LOP3.LUT R23, R23, R20, RZ, 0x3c, !PT ;  /* 0x0000001417177212 */ /* 0x000fe400078e3cff */
[----:B------:R-:W-:Y:S02]  /*6e90*/  ISETP.NE.U32.AND P1, PT, R27, RZ, PT ;  /* 0x000000ff1b00720c */ /* 0x000fe40003f25070 */
[----:B------:R-:W-:Y:S02]  /*6ea0*/  LOP3.LUT R23, R23, 0x40, RZ, 0x3c, !PT ;  /* 0x0000004017177812 */ /* 0x000fe400078e3cff */
[----:B------:R-:W-:-:S03]  /*6eb0*/  SEL R27, RZ, 0x210, !P1 ;  /* 0x00000210ff1b7807 */ /* 0x000fc60004800000 */
[----:B------:R-:W-:Y:S01]  /*6ec0*/  STS.U16 [R23+UR5+0x8800], R18 ;  /* 0x0088001217007988 */ /* 0x000fe20008000405 */
[----:B------:R-:W-:-:S03]  /*6ed0*/  LOP3.LUT R27, R27, R20, RZ, 0x3c, !PT ;  /* 0x000000141b1b7212 */ /* 0x000fc600078e3cff */
[----:B------:R-:W-:Y:S01]  /*6ee0*/  STS.U16 [R23+UR5+0x9800], R21 ;  /* 0x0098001517007988 */ /* 0x000fe20008000405 */
[----:B------:R-:W-:-:S03]  /*6ef0*/  LOP3.LUT R27, R27, 0x60, RZ, 0x3c, !PT ;  /* 0x000000601b1b7812 */ /* 0x000fc600078e3cff */
[----:B------:R-:W-:Y:S04]  /*6f00*/  STS.U16 [R23+UR5+0xa800], R22 ;  /* 0x00a8001617007988 */ /* 0x000fe80008000405 */
[----:B------:R-:W-:Y:S04]  /*6f10*/  STS.U16 [R23+UR5+0xb800], R24 ;  /* 0x00b8001817007988 */ /* 0x000fe80008000405 */
[----:B------:R-:W-:Y:S04]  /*6f20*/  STS.U16 [R27+UR5+0x8c00], R25 ;  /* 0x008c00191b007988 */ /* 0x000fe80008000405 */
[----:B------:R-:W-:Y:S04]  /*6f30*/  STS.U16 [R27+UR5+0x9c00], R26 ;  /* 0x009c001a1b007988 */ /* 0x000fe80008000405 */
[----:B------:R-:W-:Y:S04]  /*6f40*/  STS.U16 [R27+UR5+0xac00], R0 ;  /* 0x00ac00001b007988 */ /* 0x000fe80008000405 */
[----:B---3--:R0:W-:Y:S04]  /*6f50*/  STL.64 [R1+0x470], R4 ;  /* 0x0004700401007387 */ /* 0x0081e80000100a00 */
[----:B------:R-:W3:Y:S01]  /*6f60*/  LDL.LU R13, [R1+0xee0] ;  /* 0x000ee000010d7983 */ /* 0x000ee20000300800 */
[----:B0-----:R-:W-:-:S03]  /*6f70*/  IMAD.WIDE R4, R19, 0x2, R4 ;  /* 0x0000000213047825 */ /* 0x001fc600078e0204 */
[----:B------:R0:W-:Y:S04]  /*6f80*/  STL.64 [R1+0x468], R14 ;  /* 0x0004680e01007387 */ /* 0x0001e80000100a00 */
[----:B------:R1:W2:Y:S01]  /*6f90*/  @!P0 LDG.E.U16 R6, desc[UR8][R4.64] ;  /* 0x0000000804068981 */ /* 0x0002a2000c1e1500 */
[C---:B0-----:R-:W-:Y:S01]  /*6fa0*/  IMAD.WIDE R14, R19.reuse, 0x2, R14 ;  /* 0x00000002130e7825 */ /* 0x041fe200078e020e */
[----:B-1----:R-:W-:Y:S02]  /*6fb0*/  PRMT R5, RZ, 0x7610, R5 ;  /* 0x00007610ff057816 */ /* 0x002fe40000000005 */
[----:B------:R-:W-:Y:S01]  /*6fc0*/  PRMT R4, RZ, 0x7610, R4 ;  /* 0x00007610ff047816 */ /* 0x000fe20000000004 */
[----:B----4-:R-:W-:-:S03]  /*6fd0*/  IMAD.WIDE R18, R19, 0x2, R16 ;  /* 0x0000000213127825 */ /* 0x010fc600078e0210 */
[----:B------:R-:W4:Y:S04]  /*6fe0*/  @!P0 LDG.E.U16 R5, desc[UR8][R14.64] ;  /* 0x000000080e058981 */ /* 0x000f28000c1e1500 */
[----:B------:R-:W2:Y:S04]  /*6ff0*/  @!P0 LDG.E.U16 R4, desc[UR8][R18.64] ;  /* 0x0000000812048981 */ /* 0x000ea8000c1e1500 */
[----:B------:R-:W2:Y:S04]  /*7000*/  LDL.LU.64 R14, [R1+0xed8] ;  /* 0x000ed800010e7983 */ /* 0x000ea80000300a00 */
[----:B------:R0:W-:Y:S04]  /*7010*/  STL.64 [R1+0x460], R16 ;  /* 0x0004601001007387 */ /* 0x0001e80000100a00 */
[----:B0-----:R-:W2:Y:S04]  /*7020*/  LDL.LU.64 R16, [R1+0xed0] ;  /* 0x000ed00001107983 */ /* 0x001ea80000300a00 */
[----:B------:R-:W2:Y:S04]  /*7030*/  LDL.LU.64 R18, [R1+0xec8] ;  /* 0x000ec80001127983 */ /* 0x000ea80000300a00 */
[----:B------:R-:W2:Y:S04]  /*7040*/  LDL.LU R20, [R1+0xec0] ;  /* 0x000ec00001147983 */ /* 0x000ea80000300800 */
[----:B------:R-:W2:Y:S04]  /*7050*/  LDL.LU R21, [R1+0xebc] ;  /* 0x000ebc0001157983 */ /* 0x000ea80000300800 */
[----:B------:R-:W2:Y:S04]  /*7060*/  LDL.LU R22, [R1+0xeb8] ;  /* 0x000eb80001167983 */ /* 0x000ea80000300800 */
[----:B------:R-:W2:Y:S04]  /*7070*/  LDL.LU R23, [R1+0xeb4] ;  /* 0x000eb40001177983 */ /* 0x000ea80000300800 */
[----:B------:R-:W2:Y:S04]  /*7080*/  LDL.LU R24, [R1+0xeb0] ;  /* 0x000eb00001187983 */ /* 0x000ea80000300800 */
[----:B------:R-:W2:Y:S04]  /*7090*/  LDL.LU R25, [R1+0xeac] ;  /* 0x000eac0001197983 */ /* 0x000ea80000300800 */
[----:B------:R-:W2:Y:S04]  /*70a0*/  LDL.LU R26, [R1+0xea8] ;  /* 0x000ea800011a7983 */ /* 0x000ea80000300800 */
[----:B------:R-:W2:Y:S04]  /*70b0*/  LDL.LU R0, [R1+0xea4] ;  /* 0x000ea40001007983 */ /* 0x000ea80000300800 */
[----:B--2---:R0:W-:Y:S04]  /*70c0*/  STS.U16 [R27+UR5+0xbc00], R0 ;  /* 0x00bc00001b007988 */ /* 0x0041e80008000405 */
[----:B0-----:R-:W2:Y:S04]  /*70d0*/  LDL.LU R27, [R1+0xea0] ;  /* 0x000ea000011b7983 */ /* 0x001ea80000300800 */
[----:B------:R-:W2:Y:S04]  /*70e0*/  LDL.LU R0, [R1+0xe9c] ;  /* 0x000e9c0001007983 */ /* 0x000ea80000300800 */
[----:B--2---:R0:W-:Y:S04]  /*70f0*/  STS.U16 [R0+UR5], R2 ;  /* 0x0000000200007988 */ /* 0x0041e80008000405 */
[----:B------:R1:W-:Y:S04]  /*7100*/  STS.U16 [R0+UR5+0x400], R3 ;  /* 0x0004000300007988 */ /* 0x0003e80008000405 */
[----:B------:R2:W-:Y:S04]  /*7110*/  STS.U16 [R0+UR5+0x800], R28 ;  /* 0x0008001c00007988 */ /* 0x0005e80008000405 */
[----:B0-----:R-:W3:Y:S04]  /*7120*/  LDL.LU R2, [R1+0xe98] ;  /* 0x000e980001027983 */ /* 0x001ee80000300800 */
[----:B-1----:R-:W4:Y:S04]  /*7130*/  LDL.LU R3, [R1+0xe94] ;  /* 0x000e940001037983 */ /* 0x002f280000300800 */
[----:B--2---:R-:W2:Y:S04]  /*7140*/  LDL.LU R28, [R1+0xe90] ;  /* 0x000e9000011c7983 */ /* 0x004ea80000300800 */
[----:B------:R0:W-:Y:S04]  /*7150*/  STS.U16 [R0+UR5+0xc00], R29 ;  /* 0x000c001d00007988 */ /* 0x0001e80008000405 */
[----:B0-----:R-:W2:Y:S04]  /*7160*/  LDL.LU R29, [R1+0xe8c] ;  /* 0x000e8c00011d7983 */ /* 0x001ea80000300800 */
[----:B---3--:R-:W-:Y:S04]  /*7170*/  STS.U16 [R0+UR5+0x1c00], R2 ;  /* 0x001c000200007988 */ /* 0x008fe80008000405 */
[----:B--2---:R0:W-:Y:S04]  /*7180*/  STS.U16 [R0+UR5+0x1000], R29 ;  /* 0x0010001d00007988 */ /* 0x0041e80008000405 */
[----:B0-----:R-:W2:Y:S04]  /*7190*/  LDL.LU R29, [R1+0xe88] ;  /* 0x000e8800011d7983 */ /* 0x001ea80000300800 */
[----:B------:R-:W3:Y:S04]  /*71a0*/  LDL R2, [R1+0x450] ;  /* 0x0004500001027983 */ /* 0x000ee80000100800 */
[----:B------:R-:W-:Y:S04]  /*71b0*/  STS.U16 [R0+UR5+0x1400], R28 ;  /* 0x0014001c00007988 */ /* 0x000fe80008000405 */
[----:B----4-:R-:W-:Y:S04]  /*71c0*/  STS.U16 [R0+UR5+0x1800], R3 ;  /* 0x0018000300007988 */ /* 0x010fe80008000405 */
[----:B------:R-:W-:Y:S04]  /*71d0*/  STS.U16 [R0+UR5+0x2000], R27 ;  /* 0x0020001b00007988 */ /* 0x000fe80008000405 */
        /* <DEDUP_REMOVED lines=22> */
[----:B------:R-:W-:Y:S01]  /*7340*/  STS.U16 [R0+UR5+0x7c00], R4 ;  /* 0x007c000400007988 */ /* 0x000fe20008000405 */
[----:B------:R-:W-:Y:S06]  /*7350*/  BAR.SYNC.DEFER_BLOCKING 0x0 ;  /* 0x0000000000007b1d */ /* 0x000fec0000010000 */
[----:B------:R-:W-:Y:S04]  /*7360*/  STL [R1+0x68c], R0 ;  /* 0x00068c0001007387 */ /* 0x000fe80000100800 */
[----:B--2---:R-:W-:Y:S04]  /*7370*/  LDSM.16.MT88.4 R20, [R29+UR5+0x8080] ;  /* 0x008080051d14783b */ /* 0x004fe80008004200 */
[----:B---3--:R-:W0:Y:S04]  /*7380*/  LDSM.16.M88.4 R4, [R2] ;  /* 0x000000000204783b */ /* 0x008e280000000200 */
[----:B------:R-:W1:Y:S04]  /*7390*/  LDSM.16.M88.4 R12, [R2+0x2000] ;  /* 0x00200000020c783b */ /* 0x000e680000000200 */
[----:B------:R-:W2:Y:S04]  /*73a0*/  LDSM.16.M88.4 R24, [R2+0x1000] ;  /* 0x001000000218783b */ /* 0x000ea80000000200 */
[----:B------:R-:W3:Y:S04]  /*73b0*/  LDSM.16.M88.4 R8, [R2+0x3000] ;  /* 0x003000000208783b */ /* 0x000ee80000000200 */
[----:B------:R-:W-:Y:S04]  /*73c0*/  LDSM.16.MT88.4 R16, [R29+UR5+0x8000] ;  /* 0x008000051d10783b */ /* 0x000fe80008004200 */
[----:B0-----:R-:W-:Y:S04]  /*73d0*/  STL.64 [R1+0x40], R4 ;  /* 0x0000400401007387 */ /* 0x001fe80000100a00 */
[----:B------:R-:W-:Y:S04]  /*73e0*/  STL.64 [R1+0x48], R6 ;  /* 0x0000480601007387 */ /* 0x000fe80000100a00 */
[----:B------:R-:W0:Y:S04]  /*73f0*/  LDSM.16.M88.4 R4, [R2+0x4000] ;  /* 0x004000000204783b */ /* 0x000e280000000200 */
[----:B-1----:R-:W-:Y:S04]  /*7400*/  STL.64 [R1+0x20], R12 ;  /* 0x0000200c01007387 */ /* 0x002fe80000100a00 */
[----:B------:R-:W-:Y:S04]  /*7410*/  STL.64 [R1+0x28], R14 ;  /* 0x0000280e01007387 */ /* 0x000fe80000100a00 */
[----:B--2---:R-:W-:Y:S04]  /*7420*/  STL.64 [R1+0x38], R26 ;  /* 0x0000381a01007387 */ /* 0x004fe80000100a00 */
[----:B---3--:R-:W-:Y:S04]  /*7430*/  STL.64 [R1+0x10], R8 ;  /* 0x0000100801007387 */ /* 0x008fe80000100a00 */
[----:B------:R-:W-:Y:S04]  /*7440*/  STL.64 [R1+0x18], R10 ;  /* 0x0000180a01007387 */ /* 0x000fe80000100a00 */
[----:B------:R1:W-:Y:S04]  /*7450*/  STL.64 [R1+0xe80], R24 ;  /* 0x000e801801007387 */ /* 0x0003e80000100a00 */
[----:B------:R-:W-:Y:S04]  /*7460*/  LDSM.16.M88.4 R8, [R2+0x6000] ;  /* 0x006000000208783b */ /* 0x000fe80000000200 */
[----:B------:R-:W-:Y:S04]  /*7470*/  LDSM.16.M88.4 R12, [R2+0x7000] ;  /* 0x00700000020c783b */ /* 0x000fe80000000200 */
[----:B0-----:R-:W-:Y:S04]  /*7480*/  STL.64 [R1], R4 ;  /* 0x0000000401007387 */ /* 0x001fe80000100a00 */
[----:B------:R-:W-:Y:S04]  /*7490*/  STL.64 [R1+0x8], R6 ;  /* 0x0000080601007387 */ /* 0x000fe80000100a00 */
[----:B------:R-:W0:Y:S04]  /*74a0*/  LDSM.16.M88.4 R4, [R2+0x5000] ;  /* 0x005000000204783b */ /* 0x000e280000000200 */
[----:B-1----:R-:W2:Y:S04]  /*74b0*/  LDL.LU.64 R24, [R1+0x440] ;  /* 0x0004400001187983 */ /* 0x002ea80000300a00 */
[----:B------:R-:W2:Y:S04]  /*74c0*/  LDL.LU.64 R26, [R1+0x448] ;  /* 0x00044800011a7983 */ /* 0x000ea80000300a00 */
[----:B0-----:R-:W-:Y:S04]  /*74d0*/  STL.64 [R1+0xe48], R6 ;  /* 0x000e480601007387 */ /* 0x001fe80000100a00 */
[----:B------:R0:W-:Y:S04]  /*74e0*/  STL.64 [R1+0xe40], R4 ;  /* 0x000e400401007387 */ /* 0x0001e80000100a00 */
[----:B0-----:R-:W3:Y:S04]  /*74f0*/  LDL.64 R4, [R1+0x10] ;  /* 0x0000100001047983 */ /* 0x001ee80000100a00 */
[----:B---3--:R0:W-:Y:S04]  /*7500*/  STL.64 [R1+0xe60], R4 ;  /* 0x000e600401007387 */ /* 0x0081e80000100a00 */
[----:B0-----:R-:W3:Y:S04]  /*7510*/  LDL.64 R4, [R1+0x20] ;  /* 0x0000200001047983 */ /* 0x001ee80000100a00 */
[----:B---3--:R0:W-:Y:S04]  /*7520*/  STL.64 [R1+0xe78], R4 ;  /* 0x000e780401007387 */ /* 0x0081e80000100a00 */
[----:B------:R-:W-:Y:S04]  /*7530*/  STL [R1+0xaa4], R10 ;  /* 0x000aa40a01007387 */ /* 0x000fe80000100800 */
[----:B------:R-:W-:Y:S04]  /*7540*/  STL [R1+0xaa0], R11 ;  /* 0x000aa00b01007387 */ /* 0x000fe80000100800 */
[----:B0-----:R-:W3:Y:S04]  /*7550*/  LDL.LU.64 R4, [R1+0x3e0] ;  /* 0x0003e00001047983 */ /* 0x001ee80000300a00 */
[----:B------:R-:W3:Y:S04]  /*7560*/  LDL.LU.64 R6, [R1+0x3e8] ;  /* 0x0003e80001067983 */ /* 0x000ee80000300a00 */
[----:B------:R-:W-:Y:S04]  /*7570*/  STL [R1+0xb1c], R14 ;  /* 0x000b1c0e01007387 */ /* 0x000fe80000100800 */
[----:B------:R-:W-:Y:S04]  /*7580*/  STL [R1+0xb18], R15 ;  /* 0x000b180f01007387 */ /* 0x000fe80000100800 */
[----:B------:R-:W-:Y:S04]  /*7590*/  STL.64 [R1+0xe20], R22 ;  /* 0x000e201601007387 */ /* 0x000fe80000100a00 */
[----:B------:R0:W-:Y:S04]  /*75a0*/  STL.64 [R1+0xe18], R20 ;  /* 0x000e181401007387 */ /* 0x0001e80000100a00 */
[----:B0-----:R-:W2:Y:S02]  /*75b0*/  LDL.64 R20, [R1+0x40] ;  /* 0x0000400001147983 */ /* 0x001ea40000100a00 */
[----:B--2---:R-:W-:Y:S01]  /*75c0*/  HMMA.16816.F32.BF16 R24, R16, R20, R24 ;  /* 0x000000141018723c */ /* 0x004fe20000041818 */
[----:B------:R-:W-:-:S15]  /*75d0*/  IMAD.MOV.U32 R11, RZ, RZ, R21 ;  /* 0x000000ffff0b7224 */ /* 0x000fde00078e0015 */
[----:B------:R-:W-:-:S03]  /*75e0*/  NOP ;  /* 0x0000000000007918 */ /* 0x000fc60000000000 */
[----:B------:R0:W-:Y:S04]  /*75f0*/  STL.64 [R1+0x440], R24 ;  /* 0x0004401801007387 */ /* 0x0001e80000100a00 */
[----:B------:R-:W-:Y:S04]  /*7600*/  STL.64 [R1+0x448], R26 ;  /* 0x0004481a01007387 */ /* 0x000fe80000100a00 */
[----:B0-----:R-:W3:Y:S04]  /*7610*/  LDL.LU.64 R24, [R1+0xe80] ;  /* 0x000e800001187983 */ /* 0x001ee80000300a00 */
[----:B------:R-:W-:Y:S04]  /*7620*/  STL [R1+0xe58], R11 ;  /* 0x000e580b01007387 */ /* 0x000fe80000100800 */
[----:B------:R0:W-:Y:S04]  /*7630*/  STL.64 [R1+0xe50], R8 ;  /* 0x000e500801007387 */ /* 0x0001e80000100a00 */
[----:B0-----:R-:W2:Y:S04]  /*7640*/  LDL.LU.64 R8, [R1+0x3c0] ;  /* 0x0003c00001087983 */ /* 0x001ea80000300a00 */
[----:B------:R-:W4:Y:S01]  /*7650*/  LDL.LU.64 R10, [R1+0x3c8] ;  /* 0x0003c800010a7983 */ /* 0x000f220000300a00 */
[----:B------:R-:W-:Y:S01]  /*7660*/  IMAD.MOV.U32 R26, RZ, RZ, R20 ;  /* 0x000000ffff1a7224 */ /* 0x000fe200078e0014 */
[----:B---3--:R-:W-:Y:S02]  /*7670*/  HMMA.16816.F32.BF16 R4, R16, R24, R4 ;  /* 0x000000181004723c */ /* 0x008fe40000041804 */
[----:B----4-:R-:W-:Y:S04]  /*7680*/  STL.64 [R1+0xe70], R10 ;  /* 0x000e700a01007387 */ /* 0x010fe80000100a00 */
[----:B--2---:R0:W-:Y:S04]  /*7690*/  STL.64 [R1+0xe68], R8 ;  /* 0x000e680801007387 */ /* 0x0041e80000100a00 */
[----:B0-----:R-:W2:Y:S04]  /*76a0*/  LDL.LU.64 R8, [R1+0x3d0] ;  /* 0x0003d00001087983 */ /* 0x001ea80000300a00 */
[----:B------:R-:W2:Y:S04]  /*76b0*/  LDL.LU.64 R10, [R1+0x3d8] ;  /* 0x0003d800010a7983 */ /* 0x000ea80000300a00 */
[----:B------:R-:W3:Y:S04]  /*76c0*/  LDL.LU.64 R20, [R1+0x3b0] ;  /* 0x0003b00001147983 */ /* 0x000ee80000300a00 */
[----:B------:R-:W3:Y:S04]  /*76d0*/  LDL.LU.64 R22, [R1+0x3b8] ;  /* 0x0003b80001167983 */ /* 0x000ee80000300a00 */
[----:B------:R0:W-:Y:S04]  /*76e0*/  STL.64 [R1+0x3e0], R4 ;  /* 0x0003e00401007387 */ /* 0x0001e80000100a00 */
[----:B0-----:R-:W2:Y:S01]  /*76f0*/  LDL.LU.64 R4, [R1+0xe78] ;  /* 0x000e780001047983 */ /* 0x001ea20000300a00 */
[----:B------:R-:W-:-:S02]  /*7700*/  IMAD.MOV.U32 R15, RZ, RZ, R7 ;  /* 0x000000ffff0f7224 */ /* 0x000fc400078e0007 */
[----:B------:R-:W-:Y:S01]  /*7710*/  IMAD.MOV.U32 R14, RZ, RZ, R6 ;  /* 0x000000ffff0e7224 */ /* 0x000fe200078e0006 */
[----:B------:R-:W-:Y:S04]  /*7720*/  STL.64 [R1+0xe08], R24 ;  /* 0x000e081801007387 */ /* 0x000fe80000100a00 */
[----:B------:R-:W-:Y:S04]  /*7730*/  STL [R1+0xb24], R15 ;  /* 0x000b240f01007387 */ /* 0x000fe80000100800 */
[----:B------:R-:W-:Y:S01]  /*7740*/  STL [R1+0xb20], R14 ;  /* 0x000b200e01007387 */ /* 0x000fe20000100800 */
[----:B--2---:R-:W-:Y:S01]  /*7750*/  HMMA.16816.F32.BF16 R8, R16, R4, R8 ;  /* 0x000000041008723c */ /* 0x004fe20000041808 */
[----:B------:R-:W-:-:S02]  /*7760*/  IMAD.MOV.U32 R2, RZ, RZ, R4 ;  /* 0x000000ffff027224 */ /* 0x000fc400078e0004 */
[----:B------:R-:W-:-:S15]  /*7770*/  IMAD.MOV.U32 R0, RZ, RZ, R5 ;  /* 0x000000ffff007224 */ /* 0x000fde00078e0005 */
[----:B------:R-:W-:Y:S01]  /*7780*/  NOP ;  /* 0x0000000000007918 */ /* 0x000fe20000000000 */
[----:B------:R-:W-:Y:S04]  /*7790*/  STL.64 [R1+0x3d0], R8 ;  /* 0x0003d00801007387 */ /* 0x000fe80000100a00 */
[----:B------:R0:W-:Y:S04]  /*77a0*/  STL.64 [R1+0x3d8], R10 ;  /* 0x0003d80a01007387 */ /* 0x0001e80000100a00 */
[----:B0-----:R-:W2:Y:S04]  /*77b0*/  LDL.LU.64 R10, [R1+0xe70] ;  /* 0x000e7000010a7983 */ /* 0x001ea80000300a00 */
[----:B------:R-:W2:Y:S04]  /*77c0*/  LDL.LU.64 R8, [R1+0xe68] ;  /* 0x000e680001087983 */ /* 0x000ea80000300a00 */
[----:B------:R-:W2:Y:S02]  /*77d0*/  LDL.LU.64 R4, [R1+0xe60] ;  /* 0x000e600001047983 */ /* 0x000ea40000300a00 */
[----:B--2---:R-:W-:-:S15]  /*77e0*/  HMMA.16816.F32.BF16 R8, R16, R4, R8 ;  /* 0x000000041008723c */ /* 0x004fde0000041808 */
[----:B------:R-:W-:-:S04]  /*77f0*/  NOP ;  /* 0x0000000000007918 */ /* 0x000fc80000000000 */
[----:B------:R-:W-:Y:S04]  /*7800*/  STL.64 [R1+0x3c0], R8 ;  /* 0x0003c00801007387 */ /* 0x000fe80000100a00 */
[----:B------:R0:W-:Y:S04]  /*7810*/  STL.64 [R1+0x3c8], R10 ;  /* 0x0003c80a01007387 */ /* 0x0001e80000100a00 */
[----:B0-----:R-:W2:Y:S01]  /*7820*/  LDL.LU R11, [R1+0xe58] ;  /* 0x000e5800010b7983 */ /* 0x001ea20000300800 */
[----:B------:R-:W-:Y:S02]  /*7830*/  IMAD.MOV.U32 R24, RZ, RZ, R26 ;  /* 0x000000ffff187224 */ /* 0x000fe400078e001a */
[----:B------:R-:W-:Y:S01]  /*7840*/  IMAD.MOV.U32 R10, RZ, RZ, R4 ;  /* 0x000000ffff0a7224 */ /* 0x000fe200078e0004 */
[----:B------:R-:W4:Y:S01]  /*7850*/  LDL.LU.64 R8, [R1+0xe50] ;  /* 0x000e500001087983 */ /* 0x000f220000300a00 */
[----:B------:R-:W-:-:S03]  /*7860*/  IMAD.MOV.U32 R3, RZ, RZ, R5 ;  /* 0x000000ffff037224 */ /* 0x000fc600078e0005 */
[----:B------:R-:W3:Y:S04]  /*7870*/  LDL.LU.64 R6, [R1+0xe48] ;  /* 0x000e480001067983 */ /* 0x000ee80000300a00 */
[----:B------:R-:W3:Y:S01]  /*7880*/  LDL.LU.64 R4, [R1+0xe40] ;  /* 0x000e400001047983 */ /* 0x000ee20000300a00 */
[----:B--2---:R-:W-:-:S05]  /*7890*/  IMAD.MOV.U32 R25, RZ, RZ, R11 ;  /* 0x000000ffff197224 */ /* 0x004fca00078e000b */
[----:B------:R0:W-:Y:S04]  /*78a0*/  STL.64 [R1+0xe28], R24 ;  /* 0x000e281801007387 */ /* 0x0001e80000100a00 */
[----:B0-----:R-:W3:Y:S02]  /*78b0*/  LDL.64 R24, [R1] ;  /* 0x0000000001187983 */ /* 0x001ee40000100a00 */
[----:B---3--:R-:W-:Y:S01]  /*78c0*/  HMMA.16816.F32.BF16 R20, R16, R24, R20 ;  /* 0x000000181014723c */ /* 0x008fe20000041814 */
[----:B------:R-:W-:-:S15]  /*78d0*/  IMAD.MOV.U32 R11, RZ, RZ, R25 ;  /* 0x000000ffff0b7224 */ /* 0x000fde00078e0019 */
[----:B------:R-:W-:-:S03]  /*78e0*/  NOP ;  /* 0x0000000000007918 */ /* 0x000fc60000000000 */
[----:B------:R-:W-:Y:S04]  /*78f0*/  STL.64 [R1+0x3b0], R20 ;  /* 0x0003b01401007387 */ /* 0x000fe80000100a00 */
[----:B------:R-:W-:Y:S04]  /*7900*/  STL.64 [R1+0xe38], R10 ;  /* 0x000e380a01007387 */ /* 0x000fe80000100a00 */
[----:B----4-:R0:W-:Y:S04]  /*7910*/  STL.64 [R1+0xe30], R8 ;  /* 0x000e300801007387 */ /* 0x0101e80000100a00 */
[----:B0-----:R-:W2:Y:S04]  /*7920*/  LDL.LU.64 R8, [R1+0x3a0] ;  /* 0x0003a00001087983 */ /* 0x001ea80000300a00 */
[----:B------:R-:W2:Y:S01]  /*7930*/  LDL.LU.64 R10, [R1+0x3a8] ;  /* 0x0003a800010a7983 */ /* 0x000ea20000300a00 */
[----:B------:R-:W-:-:S02]  /*7940*/  IMAD.MOV.U32 R28, RZ, RZ, R24 ;  /* 0x000000ffff1c7224 */ /* 0x000fc400078e0018 */
[----:B------:R-:W-:Y:S01]  /*7950*/  IMAD.MOV.U32 R14, RZ, RZ, R23 ;  /* 0x000000ffff0e7224 */ /* 0x000fe200078e0017 */
[----:B------:R-:W3:Y:S01]  /*7960*/  LDL.LU.64 R24, [R1+0x390] ;  /* 0x0003900001187983 */ /* 0x000ee20000300a00 */
[----:B------:R-:W-:-:S03]  /*7970*/  IMAD.MOV.U32 R15, RZ, RZ, R22 ;  /* 0x000000ffff0f7224 */ /* 0x000fc600078e0016 */
[----:B------:R-:W3:Y:S04]  /*7980*/  LDL.LU.64 R26, [R1+0x398] ;  /* 0x00039800011a7983 */ /* 0x000ee80000300a00 */
[----:B------:R-:W4:Y:S04]  /*7990*/  LDL.LU.64 R20, [R1+0x220] ;  /* 0x0002200001147983 */ /* 0x000f280000300a00 */
[----:B------:R-:W4:Y:S04]  /*79a0*/  LDL.LU.64 R22, [R1+0x228] ;  /* 0x0002280001167983 */ /* 0x000f280000300a00 */
[----:B------:R-:W-:Y:S04]  /*79b0*/  STL [R1+0xbac], R14 ;  /* 0x000bac0e01007387 */ /* 0x000fe80000100800 */
[----:B------:R-:W-:Y:S01]  /*79c0*/  STL [R1+0xba8], R15 ;  /* 0x000ba80f01007387 */ /* 0x000fe20000100800 */
[----:B--2---:R-:W-:-:S15]  /*79d0*/  HMMA.16816.F32.BF16 R8, R16, R4, R8 ;  /* 0x000000041008723c */ /* 0x004fde0000041808 */
[----:B------:R-:W-:-:S04]  /*79e0*/  NOP ;  /* 0x0000000000007918 */ /* 0x000fc80000000000 */
[----:B------:R-:W-:Y:S04]  /*79f0*/  STL.64 [R1+0x3a0], R8 ;  /* 0x0003a00801007387 */ /* 0x000fe80000100a00 */
[----:B------:R0:W-:Y:S04]  /*7a00*/  STL.64 [R1+0x3a8], R10 ;  /* 0x0003a80a01007387 */ /* 0x0001e80000100a00 */
[----:B0-----:R-:W2:Y:S04]  /*7a10*/  LDL.LU.64 R10, [R1+0xe38] ;  /* 0x000e3800010a7983 */ /* 0x001ea80000300a00 */
[----:B------:R-:W3:Y:S04]  /*7a20*/  LDL.LU.64 R8, [R1+0xe30] ;  /* 0x000e300001087983 */ /* 0x000ee80000300a00 */
[----:B------:R-:W-:Y:S04]  /*7a30*/  STL.64 [R1+0xdc8], R6 ;  /* 0x000dc80601007387 */ /* 0x000fe80000100a00 */
[----:B------:R0:W-:Y:S02]  /*7a40*/  STL.64 [R1+0xdc0], R4 ;  /* 0x000dc00401007387 */ /* 0x0001e40000100a00 */
[----:B0-----:R-:W-:-:S02]  /*7a50*/  IMAD.MOV.U32 R4, RZ, RZ, R28 ;  /* 0x000000ffff047224 */ /* 0x001fc400078e001c */
[----:B--2---:R-:W-:Y:S01]  /*7a60*/  IMAD.MOV.U32 R5, RZ, RZ, R11 ;  /* 0x000000ffff057224 */ /* 0x004fe200078e000b */
[C---:B---3--:R-:W-:Y:S04]  /*7a70*/  HMMA.16816.F32.BF16 R24, R16.reuse, R8, R24 ;  /* 0x000000081018723c */ /* 0x048fe80000041818 */
[----:B------:R0:W-:Y:S04]  /*7a80*/  STL.64 [R1+0xdd8], R4 ;  /* 0x000dd80401007387 */ /* 0x0001e80000100a00 */
[----:B----4-:R-:W-:Y:S01]  /*7a90*/  HMMA.16816.F32.BF16 R16, R16, R12, R20 ;  /* 0x0000000c1010723c */ /* 0x010fe20000041814 */
[----:B0-----:R-:W-:-:S02]  /*7aa0*/  IMAD.MOV.U32 R4, RZ, RZ, R10 ;  /* 0x000000ffff047224 */ /* 0x001fc400078e000a */
[----:B------:R-:W-:-:S05]  /*7ab0*/  IMAD.MOV.U32 R5, RZ, RZ, R3 ;  /* 0x000000ffff057224 */ /* 0x000fca00078e0003 */
[----:B------:R0:W-:Y:S02]  /*7ac0*/  STL.64 [R1+0xdf0], R4 ;  /* 0x000df00401007387 */ /* 0x0001e40000100a00 */
[----:B0-----:R-:W-:Y:S02]  /*7ad0*/  IMAD.MOV.U32 R4, RZ, RZ, R2 ;  /* 0x000000ffff047224 */ /* 0x001fe400078e0002 */
[----:B------:R-:W-:-:S05]  /*7ae0*/  IMAD.MOV.U32 R5, RZ, RZ, R0 ;  /* 0x000000ffff057224 */ /* 0x000fca00078e0000 */
[----:B------:R0:W-:Y:S04]  /*7af0*/  STL.64 [R1+0xe10], R4 ;  /* 0x000e100401007387 */ /* 0x0001e80000100a00 */
[----:B0-----:R-:W2:Y:S04]  /*7b00*/  LDL.LU.64 R4, [R1+0x200] ;  /* 0x0002000001047983 */ /* 0x001ea80000300a00 */
[----:B------:R-:W2:Y:S04]  /*7b10*/  LDL.LU.64 R6, [R1+0x208] ;  /* 0x0002080001067983 */ /* 0x000ea80000300a00 */
[----:B------:R0:W-:Y:S04]  /*7b20*/  STL.64 [R1+0x390], R24 ;  /* 0x0003901801007387 */ /* 0x0001e80000100a00 */
[----:B------:R-:W-:Y:S04]  /*7b30*/  STL.64 [R1+0x398], R26 ;  /* 0x0003981a01007387 */ /* 0x000fe80000100a00 */
[----:B0-----:R-:W2:Y:S04]  /*7b40*/  LDL.LU.64 R24, [R1+0xe28] ;  /* 0x000e280001187983 */ /* 0x001ea80000300a00 */
[----:B------:R-:W2:Y:S04]  /*7b50*/  LDL.LU.64 R22, [R1+0xe20] ;  /* 0x000e200001167983 */ /* 0x000ea80000300a00 */
[----:B------:R-:W2:Y:S04]  /*7b60*/  LDL.LU.64 R20, [R1+0xe18] ;  /* 0x000e180001147983 */ /* 0x000ea80000300a00 */
[----:B------:R0:W-:Y:S04]  /*7b70*/  STL.64 [R1+0x220], R16 ;  /* 0x0002201001007387 */ /* 0x0001e80000100a00 */
[----:B------:R1:W-:Y:S04]  /*7b80*/  STL.64 [R1+0x228], R18 ;  /* 0x0002281201007387 */ /* 0x0003e80000100a00 */
[----:B0-----:R-:W3:Y:S04]  /*7b90*/  LDL.LU.64 R16, [R1+0x1f0] ;  /* 0x0001f00001107983 */ /* 0x001ee80000300a00 */
[----:B-1----:R-:W3:Y:S04]  /*7ba0*/  LDL.LU.64 R18, [R1+0x1f8] ;  /* 0x0001f80001127983 */ /* 0x002ee80000300a00 */
[----:B------:R0:W-:Y:S04]  /*7bb0*/  STL.64 [R1+0xdd0], R12 ;  /* 0x000dd00c01007387 */ /* 0x0001e80000100a00 */
[----:B0-----:R-:W4:Y:S04]  /*7bc0*/  LDL.LU.64 R12, [R1+0x1c0] ;  /* 0x0001c000010c7983 */ /* 0x001f280000300a00 */
[----:B------:R-:W2:Y:S04]  /*7bd0*/  LDL.LU.64 R14, [R1+0x1c8] ;  /* 0x0001c800010e7983 */ /* 0x000ea80000300a00 */
[----:B--2---:R-:W-:Y:S04]  /*7be0*/  STL.64 [R1+0xde8], R14 ;  /* 0x000de80e01007387 */ /* 0x004fe80000100a00 */
[----:B----4-:R0:W-:Y:S04]  /*7bf0*/  STL.64 [R1+0xde0], R12 ;  /* 0x000de00c01007387 */ /* 0x0101e80000100a00 */
[----:B0-----:R-:W2:Y:S04]  /*7c00*/  LDL.LU.64 R12, [R1+0x1d0] ;  /* 0x0001d000010c7983 */ /* 0x001ea80000300a00 */
[----:B------:R-:W4:Y:S01]  /*7c10*/  LDL.LU.64 R14, [R1+0x1d8] ;  /* 0x0001d800010e7983 */ /* 0x000f220000300a00 */
[C---:B------:R-:W-:Y:S03]  /*7c20*/  HMMA.16816.F32.BF16 R24, R20.reuse, R24, R4 ;  /* 0x000000181418723c */ /* 0x040fe60000041804 */
[----:B----4-:R-:W-:Y:S04]  /*7c30*/  STL.64 [R1+0xe00], R14 ;  /* 0x000e000e01007387 */ /* 0x010fe80000100a00 */
[----:B--2---:R0:W-:Y:S04]  /*7c40*/  STL.64 [R1+0xdf8], R12 ;  /* 0x000df80c01007387 */ /* 0x0041e80000100a00 */
[----:B0-----:R-:W2:Y:S04]  /*7c50*/  LDL.LU.64 R12, [R1+0x1e0] ;  /* 0x0001e000010c7983 */ /* 0x001ea80000300a00 */
[----:B------:R-:W2:Y:S04]  /*7c60*/  LDL.LU.64 R14, [R1+0x1e8] ;  /* 0x0001e800010e7983 */ /* 0x000ea80000300a00 */
[----:B------:R-:W2:Y:S04]  /*7c70*/  LDL.LU.64 R4, [R1+0xe10] ;  /* 0x000e100001047983 */ /* 0x000ea80000300a00 */
[----:B------:R0:W-:Y:S04]  /*7c80*/  STL.64 [R1+0x200], R24 ;  /* 0x0002001801007387 */ /* 0x0001e80000100a00 */
[----:B------:R-:W-:Y:S04]  /*7c90*/  STL.64 [R1+0x208], R26 ;  /* 0x0002081a01007387 */ /* 0x000fe80000100a00 */
[----:B0-----:R-:W3:Y:S01]  /*7ca0*/  LDL.LU.64 R24, [R1+0xe08] ;  /* 0x000e080001187983 */ /* 0x001ee20000300a00 */
[C---:B--2---:R-:W-:Y:S08]  /*7cb0*/  HMMA.16816.F32.BF16 R4, R20.reuse, R4, R12 ;  /* 0x000000041404723c */ /* 0x044ff0000004180c */
[----:B---3--:R-:W-:-:S15]  /*7cc0*/  HMMA.16816.F32.BF16 R16, R20, R24, R16 ;  /* 0x000000181410723c */ /* 0x008fde0000041810 */
[----:B------:R-:W-:-:S04]  /*7cd0*/  NOP ;  /* 0x0000000000007918 */ /* 0x000fc80000000000 */
[----:B------:R0:W-:Y:S01]  /*7ce0*/  STL.64 [R1+0x1f0], R16 ;  /* 0x0001f01001007387 */ /* 0x0001e20000100a00 */
[----:B------:R-:W-:Y:S02]  /*7cf0*/  IMAD.MOV.U32 R10, RZ, RZ, R18 ;  /* 0x000000ffff0a7224 */ /* 0x000fe400078e0012 */
[----:B------:R-:W-:Y:S01]  /*7d00*/  IMAD.MOV.U32 R11, RZ, RZ, R19 ;  /* 0x000000ffff0b7224 */ /* 0x000fe200078e0013 */
[----:B0-----:R-:W2:Y:S04]  /*7d10*/  LDL.LU.64 R16, [R1+0x70] ;  /* 0x0000700001107983 */ /* 0x001ea80000300a00 */
[----:B------:R-:W2:Y:S04]  /*7d20*/  LDL.LU.64 R18, [R1+0x78] ;  /* 0x0000780001127983 */ /* 0x000ea80000300a00 */
[----:B------:R0:W-:Y:S04]  /*7d30*/  STL.64 [R1+0xdb8], R24 ;  /* 0x000db81801007387 */ /* 0x0001e80000100a00 */
[----:B0-----:R-:W3:Y:S04]  /*7d40*/  LDL.LU.64 R24, [R1+0x1b0] ;  /* 0x0001b00001187983 */ /* 0x001ee80000300a00 */
[----:B------:R-:W3:Y:S04]  /*7d50*/  LDL.LU.64 R26, [R1+0x1b8] ;  /* 0x0001b800011a7983 */ /* 0x000ee80000300a00 */
[----:B------:R-:W-:Y:S04]  /*7d60*/  STL [R1+0xaac], R11 ;  /* 0x000aac0b01007387 */ /* 0x000fe80000100800 */
[----:B------:R-:W-:Y:S04]  /*7d70*/  STL [R1+0xaa8], R10 ;  /* 0x000aa80a01007387 */ /* 0x000fe80000100800 */
[----:B------:R-:W4:Y:S04]  /*7d80*/  LDL.LU.64 R14, [R1+0xe00] ;  /* 0x000e0000010e7983 */ /* 0x000f280000300a00 */
[----:B------:R-:W4:Y:S04]  /*7d90*/  LDL.LU.64 R12, [R1+0xdf8] ;  /* 0x000df800010c7983 */ /* 0x000f280000300a00 */
[----:B------:R0:W-:Y:S04]  /*7da0*/  STL.64 [R1+0x1e0], R4 ;  /* 0x0001e00401007387 */ /* 0x0001e80000100a00 */
[----:B------:R4:W-:Y:S04]  /*7db0*/  STL.64 [R1+0x1e8], R6 ;  /* 0x0001e80601007387 */ /* 0x0009e80000100a00 */
[----:B0-----:R-:W4:Y:S02]  /*7dc0*/  LDL.LU.64 R4, [R1+0xdf0] ;  /* 0x000df00001047983 */ /* 0x001f240000300a00 */
[----:B----4-:R-:W-:Y:S02]  /*7dd0*/  HMMA.16816.F32.BF16 R4, R20, R4, R12 ;  /* 0x000000041404723c */ /* 0x010fe4000004180c */
[----:B------:R-:W4:Y:S04]  /*7de0*/  LDL.LU.64 R14, [R1+0xde8] ;  /* 0x000de800010e7983 */ /* 0x000f280000300a00 */
[----:B------:R-:W4:-:S13]  /*7df0*/  LDL.LU.64 R12, [R1+0xde0] ;  /* 0x000de000010c7983 */ /* 0x000f1a0000300a00 */
[----:B------:R0:W-:Y:S04]  /*7e00*/  STL.64 [R1+0x1d0], R4 ;  /* 0x0001d00401007387 */ /* 0x0001e80000100a00 */
[----:B0-----:R-:W4:Y:S01]  /*7e10*/  LDL.LU.64 R4, [R1+0xdd8] ;  /* 0x000dd80001047983 */ /* 0x001f220000300a00 */
[----:B------:R-:W-:Y:S02]  /*7e20*/  IMAD.MOV.U32 R11, RZ, RZ, R6 ;  /* 0x000000ffff0b7224 */ /* 0x000fe400078e0006 */
[----:B------:R-:W-:-:S03]  /*7e30*/  IMAD.MOV.U32 R10, RZ, RZ, R7 ;  /* 0x000000ffff0a7224 */ /* 0x000fc600078e0007 */
[----:B------:R-:W-:Y:S01]  /*7e40*/  STL [R1+0xd68], R11 ;  /* 0x000d680b01007387 */ /* 0x000fe20000100800 */
[----:B----4-:R-:W-:Y:S03]  /*7e50*/  HMMA.16816.F32.BF16 R4, R20, R4, R12 ;  /* 0x000000041404723c */ /* 0x010fe6000004180c */
[----:B------:R-:W2:-:S15]  /*7e60*/  LDL.LU.64 R12, [R1+0xdd0] ;  /* 0x000dd000010c7983 */ /* 0x000e9e0000300a00 */
[----:B------:R-:W-:Y:S01]  /*7e70*/  NOP ;  /* 0x0000000000007918 */ /* 0x000fe20000000000 */
[----:B------:R-:W-:Y:S04]  /*7e80*/  STL.64 [R1+0x1c0], R4 ;  /* 0x0001c00401007387 */ /* 0x000fe80000100a00 */
[----:B------:R0:W-:Y:S04]  /*7e90*/  STL.64 [R1+0x1c8], R6 ;  /* 0x0001c80601007387 */ /* 0x0001e80000100a00 */
[----:B0-----:R-:W4:Y:S04]  /*7ea0*/  LDL.LU.64 R6, [R1+0xdc8] ;  /* 0x000dc80001067983 */ /* 0x001f280000300a00 */
[----:B------:R-:W3:Y:S02]  /*7eb0*/  LDL.LU.64 R4, [R1+0xdc0] ;  /* 0x000dc00001047983 */ /* 0x000ee40000300a00 */
[----:B---3--:R-:W-:-:S15]  /*7ec0*/  HMMA.16816.F32.BF16 R24, R20, R4, R24 ;  /* 0x000000041418723c */ /* 0x008fde0000041818 */
[----:B------:R-:W-:-:S04]  /*7ed0*/  NOP ;  /* 0x0000000000007918 */ /* 0x000fc80000000000 */
[----:B------:R0:W-:Y:S04]  /*7ee0*/  STL.64 [R1+0x1b0], R24 ;  /* 0x0001b01801007387 */ /* 0x0001e80000100a00 */
[----:B------:R1:W-:Y:S04]  /*7ef0*/  STL.64 [R1+0x1b8], R26 ;  /* 0x0001b81a01007387 */ /* 0x0003e80000100a00 */
[----:B0-----:R-:W3:Y:S04]  /*7f00*/  LDL.LU.64 R24, [R1+0x310] ;  /* 0x0003100001187983 */ /* 0x001ee80000300a00 */
[----:B-1----:R-:W3:Y:S04]  /*7f10*/  LDL.LU.64 R26, [R1+0x318] ;  /* 0x00031800011a7983 */ /* 0x002ee80000300a00 */
[----:B----4-:R-:W-:Y:S04]  /*7f20*/  STL.64 [R1+0xd88], R6 ;  /* 0x000d880601007387 */ /* 0x010fe80000100a00 */
[----:B------:R0:W-:Y:S04]  /*7f30*/  STL.64 [R1+0xd80], R4 ;  /* 0x000d800401007387 */ /* 0x0001e80000100a00 */
[----:B0-----:R-:W4:Y:S04]  /*7f40*/  LDL.64 R4, [R1] ;  /* 0x0000000001047983 */ /* 0x001f280000100a00 */
[----:B----4-:R0:W-:Y:S04]  /*7f50*/  STL.64 [R1+0xd90], R4 ;  /* 0x000d900401007387 */ /* 0x0101e80000100a00 */
[----:B0-----:R-:W4:Y:S04]  /*7f60*/  LDL.64 R4, [R1+0x10] ;  /* 0x0000100001047983 */ /* 0x001f280000100a00 */
[----:B----4-:R0:W-:Y:S04]  /*7f70*/  STL.64 [R1+0xda0], R4 ;  /* 0x000da00401007387 */ /* 0x0101e80000100a00 */
[----:B0-----:R-:W4:Y:S04]  /*7f80*/  LDL.LU.64 R4, [R1+0x1a0] ;  /* 0x0001a00001047983 */ /* 0x001f280000300a00 */
[----:B------:R-:W4:Y:S02]  /*7f90*/  LDL.LU.64 R6, [R1+0x1a8] ;  /* 0x0001a80001067983 */ /* 0x000f240000300a00 */
[----:B----4-:R-:W-:-:S15]  /*7fa0*/  HMMA.16816.F32.BF16 R4, R20, R8, R4 ;  /* 0x000000081404723c */ /* 0x010fde0000041804 */
[----:B------:R-:W-:-:S04]  /*7fb0*/  NOP ;  /* 0x0000000000007918 */ /* 0x000fc80000000000 */
[----:B------:R0:W-:Y:S04]  /*7fc0*/  STL.64 [R1+0x1a0], R4 ;  /* 0x0001a00401007387 */ /* 0x0001e80000100a00 */
[----:B------:R1:W-:Y:S04]  /*7fd0*/  STL.64 [R1+0x1a8], R6 ;  /* 0x0001a80601007387 */ /* 0x0003e80000100a00 */
[----:B0-----:R-:W4:Y:S04]  /*7fe0*/  LDL.LU.64 R4, [R1+0x2f0] ;  /* 0x0002f00001047983 */ /* 0x001f280000300a00 */
[----:B-1----:R-:W3:Y:S01]  /*7ff0*/  LDL.LU.64 R6, [R1+0x2f8] ;  /* 0x0002f80001067983 */ /* 0x002ee20000300a00 */
[----:B--2---:R-:W-:Y:S03]  /*8000*/  HMMA.16816.F32.BF16 R16, R20, R12, R16 ;  /* 0x0000000c1410723c */ /* 0x004fe60000041810 */
[----:B------:R-:W0:-:S15]  /*8010*/  LDSM.16.MT88.4 R20, [R29+UR5+0x8180] ;  /* 0x008180051d14783b */ /* 0x000e1e0008004200 */
[----:B------:R-:W-:Y:S01]  /*8020*/  NOP ;  /* 0x0000000000007918 */ /* 0x000fe20000000000 */
[----:B------:R-:W-:Y:S04]  /*8030*/  STL.64 [R1+0x70], R16 ;  /* 0x0000701001007387 */ /* 0x000fe80000100a00 */
[----:B------:R-:W-:Y:S04]  /*8040*/  STL.64 [R1+0x78], R18 ;  /* 0x0000781201007387 */ /* 0x000fe80000100a00 */
[----:B------:R-:W1:Y:S04]  /*8050*/  LDSM.16.MT88.4 R16, [R29+UR5+0x8100] ;  /* 0x008100051d10783b */ /* 0x000e680008004200 */
[----:B---3--:R-:W-:Y:S04]  /*8060*/  STL.64 [R1+0xdb0], R6 ;  /* 0x000db00601007387 */ /* 0x008fe80000100a00 */
[----:B----4-:R2:W-:Y:S04]  /*8070*/  STL.64 [R1+0xda8], R4 ;  /* 0x000da80401007387 */ /* 0x0105e80000100a00 */
[----:B--2---:R-:W2:Y:S04]  /*8080*/  LDL.LU.64 R4, [R1+0x300] ;  /* 0x0003000001047983 */ /* 0x004ea80000300a00 */
[----:B------:R-:W2:Y:S04]  /*8090*/  LDL.LU.64 R6, [R1+0x308] ;  /* 0x0003080001067983 */ /* 0x000ea80000300a00 */
[----:B------:R3:W-:Y:S04]  /*80a0*/  STL.64 [R1+0xd98], R12 ;  /* 0x000d980c01007387 */ /* 0x0007e80000100a00 */
[----:B---3--:R-:W1:Y:S04]  /*80b0*/  LDL.64 R12, [R1+0x40] ;  /* 0x00004000010c7983 */ /* 0x008e680000100a00 */
[----:B0-----:R-:W-:Y:S04]  /*80c0*/  STL.64 [R1+0xd60], R22 ;  /* 0x000d601601007387 */ /* 0x001fe80000100a00 */
[----:B------:R0:W-:Y:S04]  /*80d0*/  STL.64 [R1+0xd58], R20 ;  /* 0x000d581401007387 */ /* 0x0001e80000100a00 */
[----:B0-----:R-:W3:Y:S01]  /*80e0*/  LDL.64 R20, [R1+0x20] ;  /* 0x0000200001147983 */ /* 0x001ee20000100a00 */
[----:B-1----:R-:W-:-:S15]  /*80f0*/  HMMA.16816.F32.BF16 R24, R16, R12, R24 ;  /* 0x0000000c1018723c */ /* 0x002fde0000041818 */
[----:B------:R-:W-:-:S04]  /*8100*/  NOP ;  /* 0x0000000000007918 */ /* 0x000fc80000000000 */
[----:B------:R0:W-:Y:S04]  /*8110*/  STL.64 [R1+0x310], R24 ;  /* 0x0003101801007387 */ /* 0x0001e80000100a00 */
[----:B------:R-:W-:Y:S04]  /*8120*/  STL.64 [R1+0x318], R26 ;  /* 0x0003181a01007387 */ /* 0x000fe80000100a00 */
[----:B0-----:R-:W2:Y:S01]  /*8130*/  LDL.LU.64 R24, [R1+0xdb8] ;  /* 0x000db80001187983 */ /* 0x001ea20000300a00 */
[----:B------:R-:W-:Y:S02]  /*8140*/  IMAD.MOV.U32 R11, RZ, RZ, R12 ;  /* 0x000000ffff0b7224 */ /* 0x000fe400078e000c */
[----:B------:R-:W-:-:S02]  /*8150*/  IMAD.MOV.U32 R28, RZ, RZ, R13 ;  /* 0x000000ffff1c7224 */ /* 0x000fc400078e000d */
[----:B------:R-:W4:Y:S04]  /*8160*/  LDL.LU.64 R12, [R1+0x2e0] ;  /* 0x0002e000010c7983 */ /* 0x000f280000300a00 */
[----:B------:R-:W4:Y:S04]  /*8170*/  LDL.LU.64 R14, [R1+0x2e8] ;  /* 0x0002e800010e7983 */ /* 0x000f280000300a00 */
[----:B------:R-:W-:Y:S04]  /*8180*/  STL.64 [R1+0xd78], R10 ;  /* 0x000d780a01007387 */ /* 0x000fe80000100a00 */
[----:B------:R0:W-:Y:S04]  /*8190*/  STL.64 [R1+0xd70], R8 ;  /* 0x000d700801007387 */ /* 0x0001e80000100a00 */
[----:B0-----:R-:W3:Y:S04]  /*81a0*/  LDL.LU.64 R8, [R1+0x2c0] ;  /* 0x0002c00001087983 */ /* 0x001ee80000300a00 */
[----:B------:R-:W3:Y:S04]  /*81b0*/  LDL.LU.64 R10, [R1+0x2c8] ;  /* 0x0002c800010a7983 */ /* 0x000ee80000300a00 */
[----:B------:R-:W3:Y:S01]  /*81c0*/  LDL R0, [R1+0x454] ;  /* 0x0004540001007983 */ /* 0x000ee20000100800 */
[----:B--2---:R-:W-:-:S15]  /*81d0*/  HMMA.16816.F32.BF16 R4, R16, R24, R4 ;  /* 0x000000181004723c */ /* 0x004fde0000041804 */
[----:B------:R-:W-:-:S04]  /*81e0*/  NOP ;  /* 0x0000000000007918 */ /* 0x000fc80000000000 */
[----:B------:R-:W-:Y:S04]  /*81f0*/  STL.64 [R1+0x300], R4 ;  /* 0x0003000401007387 */ /* 0x000fe80000100a00 */
[----:B------:R0:W-:Y:S04]  /*8200*/  STL.64 [R1+0x308], R6 ;  /* 0x0003080601007387 */ /* 0x0001e80000100a00 */
[----:B0-----:R-:W3:Y:S04]  /*8210*/  LDL.LU.64 R6, [R1+0xdb0] ;  /* 0x000db00001067983 */ /* 0x001ee80000300a00 */
[----:B------:R-:W3:Y:S04]  /*8220*/  LDL.LU.64 R4, [R1+0xda8] ;  /* 0x000da80001047983 */ /* 0x000ee80000300a00 */
[----:B------:R0:W-:Y:S04]  /*8230*/  STL.64 [R1+0xd48], R24 ;  /* 0x000d481801007387 */ /* 0x0001e80000100a00 */
[----:B0-----:R-:W2:Y:S04]  /*8240*/  LDL.LU.64 R24, [R1+0x2d0] ;  /* 0x0002d00001187983 */ /* 0x001ea80000300a00 */
[----:B------:R-:W2:Y:S01]  /*8250*/  LDL.LU.64 R26, [R1+0x2d8] ;  /* 0x0002d800011a7983 */ /* 0x000ea20000300a00 */
[----:B---3--:R-:W-:-:S15]  /*8260*/  HMMA.16816.F32.BF16 R4, R16, R20, R4 ;  /* 0x000000141004723c */ /* 0x008fde0000041804 */
[----:B------:R-:W-:-:S04]  /*8270*/  NOP ;  /* 0x0000000000007918 */ /* 0x000fc80000000000 */
[----:B------:R0:W-:Y:S04]  /*8280*/  STL.64 [R1+0x2f0], R4 ;  /* 0x0002f00401007387 */ /* 0x0001e80000100a00 */
[----:B------:R-:W-:Y:S04]  /*8290*/  STL.64 [R1+0x2f8], R6 ;  /* 0x0002f80601007387 */ /* 0x000fe80000100a00 */
[----:B0-----:R-:W4:Y:S01]  /*82a0*/  LDL.LU.64 R4, [R1+0xda0] ;  /* 0x000da00001047983 */ /* 0x001f220000300a00 */
[----:B------:R-:W-:Y:S02]  /*82b0*/  IMAD.MOV.U32 R3, RZ, RZ, R20 ;  /* 0x000000ffff037224 */ /* 0x000fe400078e0014 */
[----:B------:R-:W-:-:S02]  /*82c0*/  IMAD.MOV.U32 R2, RZ, RZ, R21 ;  /* 0x000000ffff027224 */ /* 0x000fc400078e0015 */
[----:B------:R-:W3:Y:S04]  /*82d0*/  LDL.LU.64 R20, [R1+0x2b0] ;  /* 0x0002b00001147983 */ /* 0x000ee80000300a00 */
[----:B------:R-:W3:Y:S01]  /*82e0*/  LDL.LU.64 R22, [R1+0x2b8] ;  /* 0x0002b80001167983 */ /* 0x000ee20000300a00 */
[----:B----4-:R-:W-:-:S15]  /*82f0*/  HMMA.16816.F32.BF16 R12, R16, R4, R12 ;  /* 0x00000004100c723c */ /* 0x010fde000004180c */
[----:B------:R-:W-:-:S04]  /*8300*/  NOP ;  /* 0x0000000000007918 */ /* 0x000fc80000000000 */
[----:B------:R0:W-:Y:S04]  /*8310*/  STL.64 [R1+0x2e0], R12 ;  /* 0x0002e00c01007387 */ /* 0x0001e80000100a00 */
[----:B------:R1:W-:Y:S04]  /*8320*/  STL.64 [R1+0x2e8], R14 ;  /* 0x0002e80e01007387 */ /* 0x0003e80000100a00 */
[----:B0-----:R-:W4:Y:S01]  /*8330*/  LDL.LU.64 R12, [R1+0xd98] ;  /* 0x000d9800010c7983 */ /* 0x001f220000300a00 */
[----:B-1----:R-:W-:Y:S02]  /*8340*/  IMAD.MOV.U32 R15, RZ, RZ, R4 ;  /* 0x000000ffff0f7224 */ /* 0x002fe400078e0004 */
[----:B------:R-:W-:-:S02]  /*8350*/  IMAD.MOV.U32 R14, RZ, RZ, R5 ;  /* 0x000000ffff0e7224 */ /* 0x000fc400078e0005 */
[----:B------:R-:W2:Y:S02]  /*8360*/  LDL.LU.64 R4, [R1+0xd90] ;  /* 0x000d900001047983 */ /* 0x000ea40000300a00 */
[----:B--2---:R-:W-:-:S15]  /*8370*/  HMMA.16816.F32.BF16 R24, R16, R4, R24 ;  /* 0x000000041018723c */ /* 0x004fde0000041818 */
[----:B------:R-:W-:-:S04]  /*8380*/  NOP ;  /* 0x0000000000007918 */ /* 0x000fc80000000000 */
[----:B------:R-:W-:Y:S04]  /*8390*/  STL.64 [R1+0x2d0], R24 ;  /* 0x0002d01801007387 */ /* 0x000fe80000100a00 */
[----:B------:R0:W-:Y:S04]  /*83a0*/  STL.64 [R1+0x2d8], R26 ;  /* 0x0002d81a01007387 */ /* 0x0001e80000100a00 */
[----:B------:R-:W2:Y:S01]  /*83b0*/  LDL.LU.64 R6, [R1+0xd88] ;  /* 0x000d880001067983 */ /* 0x000ea20000300a00 */
[----:B0-----:R-:W-:Y:S02]  /*83c0*/  IMAD.MOV.U32 R27, RZ, RZ, R4 ;  /* 0x000000ffff1b7224 */ /* 0x001fe400078e0004 */
[----:B------:R-:W-:-:S02]  /*83d0*/  IMAD.MOV.U32 R26, RZ, RZ, R5 ;  /* 0x000000ffff1a7224 */ /* 0x000fc400078e0005 */
[----:B------:R-:W2:Y:S02]  /*83e0*/  LDL.LU.64 R4, [R1+0xd80] ;  /* 0x000d800001047983 */ /* 0x000ea40000300a00 */
[----:B--2---:R-:W-:-:S15]  /*83f0*/  HMMA.16816.F32.BF16 R8, R16, R4, R8 ;  /* 0x000000041008723c */ /* 0x004fde0000041808 */
[----:B------:R-:W-:-:S04]  /*8400*/  NOP ;  /* 0x0000000000007918 */ /* 0x000fc80000000000 */
[----:B------:R-:W-:Y:S04]  /*8410*/  STL.64 [R1+0x2c0], R8 ;  /* 0x0002c00801007387 */ /* 0x000fe80000100a00 */
[----:B------:R0:W-:Y:S04]  /*8420*/  STL.64 [R1+0x2c8], R10 ;  /* 0x0002c80a01007387 */ /* 0x0001e80000100a00 */
[----:B0-----:R-:W2:Y:S04]  /*8430*/  LDL.LU.64 R10, [R1+0xd78] ;  /* 0x000d7800010a7983 */ /* 0x001ea80000300a00 */
[----:B------:R-:W3:Y:S01]  /*8440*/  LDL.LU.64 R8, [R1+0xd70] ;  /* 0x000d700001087983 */ /* 0x000ee20000300a00 */
[----:B--2---:R-:W-:-:S03]  /*8450*/  IMAD.MOV.U32 R24, RZ, RZ, R11 ;  /* 0x000000ffff187224 */ /* 0x004fc600078e000b */
[----:B------:R-:W2:Y:S04]  /*8460*/  LDL.LU R11, [R1+0xd68] ;  /* 0x000d6800010b7983 */ /* 0x000ea80000300800 */
[----:B------:R-:W-:Y:S04]  /*8470*/  STL.64 [R1+0xd00], R6 ;  /* 0x000d000601007387 */ /* 0x000fe80000100a00 */
[----:B------:R0:W-:Y:S02]  /*8480*/  STL.64 [R1+0xcf8], R4 ;  /* 0x000cf80401007387 */ /* 0x0001e40000100a00 */
[----:B0-----:R-:W-:-:S02]  /*8490*/  IMAD.MOV.U32 R4, RZ, RZ, R27 ;  /* 0x000000ffff047224 */ /* 0x001fc400078e001b */
[----:B------:R-:W-:-:S05]  /*84a0*/  IMAD.MOV.U32 R5, RZ, RZ, R26 ;  /* 0x000000ffff057224 */ /* 0x000fca00078e001a */
[----:B------:R0:W-:Y:S02]  /*84b0*/  STL.64 [R1+0xd18], R4 ;  /* 0x000d180401007387 */ /* 0x0001e40000100a00 */
[----:B0-----:R-:W-:Y:S02]  /*84c0*/  IMAD.MOV.U32 R4, RZ, RZ, R15 ;  /* 0x000000ffff047224 */ /* 0x001fe400078e000f */
[----:B------:R-:W-:-:S05]  /*84d0*/  IMAD.MOV.U32 R5, RZ, RZ, R14 ;  /* 0x000000ffff057224 */ /* 0x000fca00078e000e */
[----:B------:R0:W-:Y:S02]  /*84e0*/  STL.64 [R1+0xd30], R4 ;  /* 0x000d300401007387 */ /* 0x0001e40000100a00 */
[----:B0-----:R-:W-:Y:S02]  /*84f0*/  IMAD.MOV.U32 R4, RZ, RZ, R3 ;  /* 0x000000ffff047224 */ /* 0x001fe400078e0003 */
[----:B------:R-:W-:-:S05]  /*8500*/  IMAD.MOV.U32 R5, RZ, RZ, R2 ;  /* 0x000000ffff057224 */ /* 0x000fca00078e0002 */
[----:B------:R3:W-:Y:S02]  /*8510*/  STL.64 [R1+0xd50], R4 ;  /* 0x000d500401007387 */ /* 0x0007e40000100a00 */
[----:B---3--:R-:W-:Y:S02]  /*8520*/  HMMA.16816.F32.BF16 R4, R16, R8, R20 ;  /* 0x000000081004723c */ /* 0x008fe40000041814 */
[----:B------:R-:W4:Y:S04]  /*8530*/  LDL.LU.64 R20, [R1+0x120] ;  /* 0x0001200001147983 */ /* 0x000f280000300a00 */
[----:B------:R-:W4:-:S13]  /*8540*/  LDL.LU.64 R22, [R1+0x128] ;  /* 0x0001280001167983 */ /* 0x000f1a0000300a00 */
[----:B------:R0:W-:Y:S04]  /*8550*/  STL.64 [R1+0x2b0], R4 ;  /* 0x0002b00401007387 */ /* 0x0001e80000100a00 */
[----:B------:R1:W-:Y:S04]  /*8560*/  STL.64 [R1+0x2b8], R6 ;  /* 0x0002b80601007387 */ /* 0x0003e80000100a00 */
[----:B0-----:R-:W3:Y:S04]  /*8570*/  LDL.LU.64 R4, [R1+0x100] ;  /* 0x0001000001047983 */ /* 0x001ee80000300a00 */
[----:B-1----:R-:W3:Y:S04]  /*8580*/  LDL.LU.64 R6, [R1+0x108] ;  /* 0x0001080001067983 */ /* 0x002ee80000300a00 */
[----:B--2---:R-:W-:Y:S04]  /*8590*/  STL.64 [R1+0xcf0], R10 ;  /* 0x000cf00a01007387 */ /* 0x004fe80000100a00 */
[----:B------:R0:W-:Y:S04]  /*85a0*/  STL.64 [R1+0xce8], R8 ;  /* 0x000ce80801007387 */ /* 0x0001e80000100a00 */
[----:B0-----:R-:W2:Y:S04]  /*85b0*/  LDL.LU.64 R8, [R1+0xb0] ;  /* 0x0000b00001087983 */ /* 0x001ea80000300a00 */
[----:B------:R-:W2:Y:S04]  /*85c0*/  LDL.LU.64 R10, [R1+0xb8] ;  /* 0x0000b800010a7983 */ /* 0x000ea80000300a00 */
[----:B--2---:R-:W-:Y:S04]  /*85d0*/  STL.64 [R1+0xd10], R10 ;  /* 0x000d100a01007387 */ /* 0x004fe80000100a00 */
[----:B------:R0:W-:Y:S04]  /*85e0*/  STL.64 [R1+0xd08], R8 ;  /* 0x000d080801007387 */ /* 0x0001e80000100a00 */
[----:B0-----:R-:W2:Y:S04]  /*85f0*/  LDL.LU.64 R8, [R1+0xc0] ;  /* 0x0000c00001087983 */ /* 0x001ea80000300a00 */
[----:B------:R-:W2:Y:S04]  /*8600*/  LDL.LU.64 R10, [R1+0xc8] ;  /* 0x0000c800010a7983 */ /* 0x000ea80000300a00 */
[----:B--2---:R-:W-:Y:S04]  /*8610*/  STL.64 [R1+0xd28], R10 ;  /* 0x000d280a01007387 */ /* 0x004fe80000100a00 */
[----:B------:R0:W-:Y:S04]  /*8620*/  STL.64 [R1+0xd20], R8 ;  /* 0x000d200801007387 */ /* 0x0001e80000100a00 */
[----:B0-----:R-:W2:Y:S04]  /*8630*/  LDL.LU.64 R8, [R1+0xd0] ;  /* 0x0000d00001087983 */ /* 0x001ea80000300a00 */
[----:B------:R-:W2:Y:S01]  /*8640*/  LDL.LU.64 R10, [R1+0xd8] ;  /* 0x0000d800010a7983 */ /* 0x000ea20000300a00 */
[----:B----4-:R-:W-:Y:S01]  /*8650*/  HMMA.16816.F32.BF16 R16, R16, R12, R20 ;  /* 0x0000000c1010723c */ /* 0x010fe20000041814 */
[----:B------:R-:W-:-:S02]  /*8660*/  IMAD.MOV.U32 R25, RZ, RZ, R28 ;  /* 0x000000ffff197224 */ /* 0x000fc400078e001c */
[----:B--2---:R-:W-:Y:S04]  /*8670*/  STL.64 [R1+0xd40], R10 ;  /* 0x000d400a01007387 */ /* 0x004fe80000100a00 */
[----:B------:R0:W-:Y:S04]  /*8680*/  STL.64 [R1+0xd38], R8 ;  /* 0x000d380801007387 */ /* 0x0001e80000100a00 */
[----:B0-----:R-:W2:Y:S04]  /*8690*/  LDL.LU.64 R8, [R1+0xe0] ;  /* 0x0000e00001087983 */ /* 0x001ea80000300a00 */
[----:B------:R-:W2:Y:S04]  /*86a0*/  LDL.LU.64 R10, [R1+0xe8] ;  /* 0x0000e800010a7983 */ /* 0x000ea80000300a00 */
[----:B------:R-:W3:Y:S04]  /*86b0*/  LDL.LU.64 R22, [R1+0xd60] ;  /* 0x000d600001167983 */ /* 0x000ee80000300a00 */
[----:B------:R-:W3:Y:S04]  /*86c0*/  LDL.LU.64 R20, [R1+0xd58] ;  /* 0x000d580001147983 */ /* 0x000ee80000300a00 */
[----:B------:R0:W-:Y:S04]  /*86d0*/  STL.64 [R1+0x120], R16 ;  /* 0x0001201001007387 */ /* 0x0001e80000100a00 */
[----:B------:R1:W-:Y:S04]  /*86e0*/  STL.64 [R1+0x128], R18 ;  /* 0x0001281201007387 */ /* 0x0003e80000100a00 */
[----:B0-----:R-:W4:Y:S04]  /*86f0*/  LDL.LU.64 R16, [R1+0xf0] ;  /* 0x0000f00001107983 */ /* 0x001f280000300a00 */
[----:B-1----:R-:W4:Y:S01]  /*8700*/  LDL.LU.64 R18, [R1+0xf8] ;  /* 0x0000f80001127983 */ /* 0x002f220000300a00 */
[----:B---3--:R-:W-:Y:S03]  /*8710*/  HMMA.16816.F32.BF16 R24, R20, R24, R4 ;  /* 0x000000181418723c */ /* 0x008fe60000041804 */
[----:B------:R-:W2:-:S15]  /*8720*/  LDL.LU.64 R4, [R1+0xd50] ;  /* 0x000d500001047983 */ /* 0x000e9e0000300a00 */
[----:B------:R-:W-:Y:S01]  /*8730*/  NOP ;  /* 0x0000000000007918 */ /* 0x000fe20000000000 */
[----:B------:R0:W-:Y:S04]  /*8740*/  STL.64 [R1+0x100], R24 ;  /* 0x0001001801007387 */ /* 0x0001e80000100a00 */
[----:B------:R-:W-:Y:S04]  /*8750*/  STL.64 [R1+0x108], R26 ;  /* 0x0001081a01007387 */ /* 0x000fe80000100a00 */
[----:B0-----:R-:W4:Y:S01]  /*8760*/  LDL.LU.64 R24, [R1+0xd48] ;  /* 0x000d480001187983 */ /* 0x001f220000300a00 */
[C---:B--2---:R-:W-:Y:S08]  /*8770*/  HMMA.16816.F32.BF16 R4, R20.reuse, R4, R8 ;  /* 0x000000041404723c */ /* 0x044ff00000041808 */
[----:B----4-:R-:W-:-:S15]  /*8780*/  HMMA.16816.F32.BF16 R16, R20, R24, R16 ;  /* 0x000000181410723c */ /* 0x010fde0000041810 */
[----:B------:R-:W-:-:S04]  /*8790*/  NOP ;  /* 0x0000000000007918 */ /* 0x000fc80000000000 */
[----:B------:R0:W-:Y:S04]  /*87a0*/  STL.64 [R1+0xf0], R16 ;  /* 0x0000f01001007387 */ /* 0x0001e80000100a00 */
[----:B------:R1:W-:Y:S04]  /*87b0*/  STL.64 [R1+0xf8], R18 ;  /* 0x0000f81201007387 */ /* 0x0003e80000100a00 */
[----:B0-----:R-:W2:Y:S04]  /*87c0*/  LDL.LU.64 R16, [R1+0x50] ;  /* 0x0000500001107983 */ /* 0x001ea80000300a00 */
[----:B-1----:R-:W2:Y:S04]  /*87d0*/  LDL.LU.64 R18, [R1+0x58] ;  /* 0x0000580001127983 */ /* 0x002ea80000300a00 */
[----:B------:R0:W-:Y:S04]  /*87e0*/  STL.64 [R1+0xce0], R24 ;  /* 0x000ce01801007387 */ /* 0x0001e80000100a00 */
[----:B0-----:R-:W3:Y:S04]  /*87f0*/  LDL.LU.64 R24, [R1+0xa0] ;  /* 0x0000a00001187983 */ /* 0x001ee80000300a00 */
[----:B------:R-:W3:Y:S04]  /*8800*/  LDL.LU.64 R26, [R1+0xa8] ;  /* 0x0000a800011a7983 */ /* 0x000ee80000300a00 */
        /* <DEDUP_REMOVED lines=9> */
[----:B------:R4:W-:Y:S04]  /*88a0*/  STL.64 [R1+0xd8], R6 ;  /* 0x0000d80601007387 */ /* 0x0009e80000100a00 */
[----:B0-----:R-:W4:Y:S02]  /*88b0*/  LDL.LU.64 R4, [R1+0xd18] ;  /* 0x000d180001047983 */ /* 0x001f240000300a00 */
[----:B----4-:R-:W-:Y:S02]  /*88c0*/  HMMA.16816.F32.BF16 R4, R20, R4, R8 ;  /* 0x000000041404723c */ /* 0x010fe40000041808 */
[----:B------:R-:W4:Y:S04]  /*88d0*/  LDL.LU.64 R10, [R1+0xd10] ;  /* 0x000d1000010a7983 */ /* 0x000f280000300a00 */
[----:B------:R-:W4:-:S13]  /*88e0*/  LDL.LU.64 R8, [R1+0xd08] ;  /* 0x000d080001087983 */ /* 0x000f1a0000300a00 */
[----:B------:R-:W-:Y:S04]  /*88f0*/  STL.64 [R1+0xc0], R4 ;  /* 0x0000c00401007387 */ /* 0x000fe80000100a00 */
[----:B------:R0:W-:Y:S04]  /*8900*/  STL.64 [R1+0xc8], R6 ;  /* 0x0000c80601007387 */ /* 0x0001e80000100a00 */
[----:B0-----:R-:W2:Y:S04]  /*8910*/  LDL.LU.64 R6, [R1+0xd00] ;  /* 0x000d000001067983 */ /* 0x001ea80000300a00 */
[----:B------:R-:W4:Y:S02]  /*8920*/  LDL.LU.64 R4, [R1+0xcf8] ;  /* 0x000cf80001047983 */ /* 0x000f240000300a00 */
[----:B----4-:R-:W-:-:S15]  /*8930*/  HMMA.16816.F32.BF16 R8, R20, R4, R8 ;  /* 0x000000041408723c */ /* 0x010fde0000041808 */
[----:B------:R-:W-:-:S04]  /*8940*/  NOP ;  /* 0x0000000000007918 */ /* 0x000fc80000000000 */
[----:B------:R-:W-:Y:S04]  /*8950*/  STL.64 [R1+0xb0], R8 ;  /* 0x0000b00801007387 */ /* 0x000fe80000100a00 */
[----:B------:R0:W-:Y:S04]  /*8960*/  STL.64 [R1+0xb8], R10 ;  /* 0x0000b80a01007387 */ /* 0x0001e80000100a00 */
[----:B0-----:R-:W4:Y:S04]  /*8970*/  LDL.LU.64 R10, [R1+0xcf0] ;  /* 0x000cf000010a7983 */ /* 0x001f280000300a00 */
[----:B------:R-:W3:Y:S04]  /*8980*/  LDL.LU.64 R8, [R1+0xce8] ;  /* 0x000ce80001087983 */ /* 0x000ee80000300a00 */
[----:B--2---:R-:W-:Y:S04]  /*8990*/  STL.64 [R1+0xca0], R6 ;  /* 0x000ca00601007387 */ /* 0x004fe80000100a00 */
[----:B------:R0:W-:Y:S04]  /*89a0*/  STL.64 [R1+0xc98], R4 ;  /* 0x000c980401007387 */ /* 0x0001e80000100a00 */
[----:B0-----:R-:W2:Y:S04]  /*89b0*/  LDL.64 R4, [R1] ;  /* 0x0000000001047983 */ /* 0x001ea80000100a00 */
[----:B--2---:R0:W-:Y:S04]  /*89c0*/  STL.64 [R1+0xcb8], R4 ;  /* 0x000cb80401007387 */ /* 0x0041e80000100a00 */
[----:B0-----:R-:W2:Y:S04]  /*89d0*/  LDL.64 R4, [R1+0x10] ;  /* 0x0000100001047983 */ /* 0x001ea80000100a00 */
[----:B--2---:R0:W-:Y:S04]  /*89e0*/  STL.64 [R1+0xcc0], R4 ;  /* 0x000cc00401007387 */ /* 0x0041e80000100a00 */
[----:B0-----:R-:W2:Y:S04]  /*89f0*/  LDL.64 R4, [R1+0x20] ;  /* 0x0000200001047983 */ /* 0x001ea80000100a00 */
[----:B--2---:R3:W-:Y:S02]  /*8a00*/  STL.64 [R1+0xcd8], R4 ;  /* 0x000cd80401007387 */ /* 0x0047e40000100a00 */
[----:B---3--:R-:W-:Y:S02]  /*8a10*/  HMMA.16816.F32.BF16 R4, R20, R8, R24 ;  /* 0x000000081404723c */ /* 0x008fe40000041818 */
[----:B----4-:R-:W-:Y:S04]  /*8a20*/  STL.64 [R1+0xc90], R10 ;  /* 0x000c900a01007387 */ /* 0x010fe80000100a00 */
[----:B------:R-:W-:-:S13]  /*8a30*/  STL.64 [R1+0xc88], R8 ;  /* 0x000c880801007387 */ /* 0x000fda0000100a00 */
[----:B------:R-:W-:Y:S04]  /*8a40*/  STL.64 [R1+0xa0], R4 ;  /* 0x0000a00401007387 */ /* 0x000fe80000100a00 */
[----:B------:R0:W-:Y:S04]  /*8a50*/  STL.64 [R1+0xa8], R6 ;  /* 0x0000a80601007387 */ /* 0x0001e80000100a00 */
[----:B------:R-:W2:Y:S04]  /*8a60*/  LDL.LU.64 R24, [R1+0x380] ;  /* 0x0003800001187983 */ /* 0x000ea80000300a00 */
[----:B------:R-:W2:Y:S01]  /*8a70*/  LDL.LU.64 R26, [R1+0x388] ;  /* 0x00038800011a7983 */ /* 0x000ea20000300a00 */
[----:B0-----:R-:W-:Y:S03]  /*8a80*/  HMMA.16816.F32.BF16 R4, R20, R12, R16 ;  /* 0x0000000c1404723c */ /* 0x001fe60000041810 */
[----:B------:R-:W0:Y:S04]  /*8a90*/  LDSM.16.MT88.4 R20, [R0+UR5+0x8080] ;  /* 0x008080050014783b */ /* 0x000e280008004200 */
[----:B------:R-:W2:-:S12]  /*8aa0*/  LDSM.16.MT88.4 R16, [R0+UR5+0x8000] ;  /* 0x008000050010783b */ /* 0x000e980008004200 */
[----:B------:R1:W-:Y:S04]  /*8ab0*/  STL.64 [R1+0x50], R4 ;  /* 0x0000500401007387 */ /* 0x0003e80000100a00 */
[----:B------:R3:W-:Y:S04]  /*8ac0*/  STL.64 [R1+0x58], R6 ;  /* 0x0000580601007387 */ /* 0x0007e80000100a00 */
[----:B-1----:R-:W4:Y:S04]  /*8ad0*/  LDL.LU.64 R4, [R1+0x370] ;  /* 0x0003700001047983 */ /* 0x002f280000300a00 */
[----:B---3--:R-:W4:Y:S04]  /*8ae0*/  LDL.LU.64 R6, [R1+0x378] ;  /* 0x0003780001067983 */ /* 0x008f280000300a00 */
[----:B------:R-:W3:Y:S04]  /*8af0*/  LDL.LU.64 R8, [R1+0x330] ;  /* 0x0003300001087983 */ /* 0x000ee80000300a00 */
[----:B------:R-:W2:Y:S04]  /*8b00*/  LDL.LU.64 R10, [R1+0x338] ;  /* 0x00033800010a7983 */ /* 0x000ea80000300a00 */
[----:B--2---:R-:W-:Y:S04]  /*8b10*/  STL.64 [R1+0xcb0], R10 ;  /* 0x000cb00a01007387 */ /* 0x004fe80000100a00 */
[----:B---3--:R1:W-:Y:S04]  /*8b20*/  STL.64 [R1+0xca8], R8 ;  /* 0x000ca80801007387 */ /* 0x0083e80000100a00 */
[----:B-1----:R-:W2:Y:S04]  /*8b30*/  LDL.LU.64 R8, [R1+0x340] ;  /* 0x0003400001087983 */ /* 0x002ea80000300a00 */
[----:B------:R-:W3:Y:S04]  /*8b40*/  LDL.LU.64 R10, [R1+0x348] ;  /* 0x00034800010a7983 */ /* 0x000ee80000300a00 */
[----:B---3--:R-:W-:Y:S04]  /*8b50*/  STL.64 [R1+0xcd0], R10 ;  /* 0x000cd00a01007387 */ /* 0x008fe80000100a00 */
[----:B--2---:R1:W-:Y:S04]  /*8b60*/  STL.64 [R1+0xcc8], R8 ;  /* 0x000cc80801007387 */ /* 0x0043e80000100a00 */
[----:B-1----:R-:W2:Y:S04]  /*8b70*/  LDL.LU.64 R8, [R1+0x360] ;  /* 0x0003600001087983 */ /* 0x002ea80000300a00 */
[----:B------:R-:W2:Y:S04]  /*8b80*/  LDL.LU.64 R10, [R1+0x368] ;  /* 0x00036800010a7983 */ /* 0x000ea80000300a00 */
[----:B0-----:R-:W-:Y:S04]  /*8b90*/  STL.64 [R1+0xc80], R22 ;  /* 0x000c801601007387 */ /* 0x001fe80000100a00 */
[----:B------:R0:W-:Y:S04]  /*8ba0*/  STL.64 [R1+0xc78], R20 ;  /* 0x000c781401007387 */ /* 0x0001e80000100a00 */
[----:B0-----:R-:W3:Y:S02]  /*8bb0*/  LDL.64 R20, [R1+0x40] ;  /* 0x0000400001147983 */ /* 0x001ee40000100a00 */
        /* <DEDUP_REMOVED lines=12> */
[----:B------:R-:W-:Y:S04]  /*8c80*/  STL.64 [R1+0x378], R6 ;  /* 0x0003780601007387 */ /* 0x000fe80000100a00 */
[----:B0-----:R-:W2:Y:S04]  /*8c90*/  LDL.LU.64 R4, [R1+0xcd8] ;  /* 0x000cd80001047983 */ /* 0x001ea80000300a00 */
[----:B------:R0:W-:Y:S04]  /*8ca0*/  STL.64 [R1+0xc70], R24 ;  /* 0x000c701801007387 */ /* 0x0001e80000100a00 */
[----:B0-----:R-:W4:Y:S04]  /*8cb0*/  LDL.LU.64 R24, [R1+0x350] ;  /* 0x0003500001187983 */ /* 0x001f280000300a00 */
[----:B------:R-:W4:Y:S01]  /*8cc0*/  LDL.LU.64 R26, [R1+0x358] ;  /* 0x00035800011a7983 */ /* 0x000f220000300a00 */
        /* <DEDUP_REMOVED lines=8> */
[----:B------:R-:W4:Y:S02]  /*8d50*/  LDL.LU.64 R4, [R1+0xcc0] ;  /* 0x000cc00001047983 */ /* 0x000f240000300a00 */
[----:B----4-:R-:W-:-:S15]  /*8d60*/  HMMA.16816.F32.BF16 R24, R16, R4, R24 ;  /* 0x000000041018723c */ /* 0x010fde0000041818 */
[----:B------:R-:W-:-:S04]  /*8d70*/  NOP ;  /* 0x0000000000007918 */ /* 0x000fc80000000000 */
[----:B------:R0:W-:Y:S04]  /*8d80*/  STL.64 [R1+0x350], R24 ;  /* 0x0003501801007387 */ /* 0x0001e80000100a00 */
[----:B------:R1:W-:Y:S01]  /*8d90*/  STL.64 [R1+0x358], R26 ;  /* 0x0003581a01007387 */ /* 0x0003e20000100a00 */
[----:B0-----:R-:W-:Y:S02]  /*8da0*/  IMAD.MOV.U32 R25, RZ, RZ, R4 ;  /* 0x000000ffff197224 */ /* 0x001fe400078e0004 */
[----:B------:R-:W-:Y:S02]  /*8db0*/  IMAD.MOV.U32 R24, RZ, RZ, R5 ;  /* 0x000000ffff187224 */ /* 0x000fe400078e0005 */
[----:B------:R-:W2:Y:S02]  /*8dc0*/  LDL.LU.64 R4, [R1+0xcb8] ;  /* 0x000cb80001047983 */ /* 0x000ea40000300a00 */
[----:B--2---:R-:W-:Y:S01]  /*8dd0*/  HMMA.16816.F32.BF16 R8, R16, R4, R8 ;  /* 0x000000041008723c */ /* 0x004fe20000041808 */
[----:B-1----:R-:W-:-:S02]  /*8de0*/  IMAD.MOV.U32 R27, RZ, RZ, R4 ;  /* 0x000000ffff1b7224 */ /* 0x002fc400078e0004 */
[----:B------:R-:W-:-:S15]  /*8df0*/  IMAD.MOV.U32 R26, RZ, RZ, R5 ;  /* 0x000000ffff1a7224 */ /* 0x000fde00078e0005 */
[----:B------:R-:W-:Y:S01]  /*8e00*/  NOP ;  /* 0x0000000000007918 */ /* 0x000fe20000000000 */
[----:B------:R-:W-:Y:S04]  /*8e10*/  STL.64 [R1+0x340], R8 ;  /* 0x0003400801007387 */ /* 0x000fe80000100a00 */
[----:B------:R0:W-:Y:S04]  /*8e20*/  STL.64 [R1+0x348], R10 ;  /* 0x0003480a01007387 */ /* 0x0001e80000100a00 */
[----:B0-----:R-:W2:Y:S04]  /*8e30*/  LDL.LU.64 R10, [R1+0xcb0] ;  /* 0x000cb000010a7983 */ /* 0x001ea80000300a00 */
[----:B------:R-:W2:Y:S04]  /*8e40*/  LDL.LU.64 R8, [R1+0xca8] ;  /* 0x000ca80001087983 */ /* 0x000ea80000300a00 */
[----:B------:R-:W4:Y:S04]  /*8e50*/  LDL.LU.64 R6, [R1+0xca0] ;  /* 0x000ca00001067983 */ /* 0x000f280000300a00 */
[----:B------:R-:W2:Y:S02]  /*8e60*/  LDL.LU.64 R4, [R1+0xc98] ;  /* 0x000c980001047983 */ /* 0x000ea40000300a00 */
[----:B--2---:R-:W-:-:S15]  /*8e70*/  HMMA.16816.F32.BF16 R8, R16, R4, R8 ;  /* 0x000000041008723c */ /* 0x004fde0000041808 */
[----:B------:R-:W-:-:S04]  /*8e80*/  NOP ;  /* 0x0000000000007918 */ /* 0x000fc80000000000 */
[----:B------:R-:W-:Y:S04]  /*8e90*/  STL.64 [R1+0x330], R8 ;  /* 0x0003300801007387 */ /* 0x000fe80000100a00 */
[----:B------:R0:W-:Y:S04]  /*8ea0*/  STL.64 [R1+0x338], R10 ;  /* 0x0003380a01007387 */ /* 0x0001e80000100a00 */
[----:B0-----:R-:W2:Y:S04]  /*8eb0*/  LDL.LU.64 R10, [R1+0xc90] ;  /* 0x000c9000010a7983 */ /* 0x001ea80000300a00 */
[----:B------:R-:W3:Y:S04]  /*8ec0*/  LDL.LU.64 R8, [R1+0xc88] ;  /* 0x000c880001087983 */ /* 0x000ee80000300a00 */
[----:B----4-:R-:W-:Y:S04]  /*8ed0*/  STL.64 [R1+0xc28], R6 ;  /* 0x000c280601007387 */ /* 0x010fe80000100a00 */
[----:B------:R0:W-:Y:S02]  /*8ee0*/  STL.64 [R1+0xc20], R4 ;  /* 0x000c200401007387 */ /* 0x0001e40000100a00 */
[----:B0-----:R-:W-:-:S02]  /*8ef0*/  IMAD.MOV.U32 R4, RZ, RZ, R27 ;  /* 0x000000ffff047224 */ /* 0x001fc400078e001b */
[----:B------:R-:W-:-:S05]  /*8f00*/  IMAD.MOV.U32 R5, RZ, RZ, R26 ;  /* 0x000000ffff057224 */ /* 0x000fca00078e001a */
[----:B------:R0:W-:Y:S02]  /*8f10*/  STL.64 [R1+0xc40], R4 ;  /* 0x000c400401007387 */ /* 0x0001e40000100a00 */
[----:B0-----:R-:W-:Y:S02]  /*8f20*/  IMAD.MOV.U32 R4, RZ, RZ, R25 ;  /* 0x000000ffff047224 */ /* 0x001fe400078e0019 */
[----:B------:R-:W-:-:S05]  /*8f30*/  IMAD.MOV.U32 R5, RZ, RZ, R24 ;  /* 0x000000ffff057224 */ /* 0x000fca00078e0018 */
[----:B------:R3:W-:Y:S02]  /*8f40*/  STL.64 [R1+0xc58], R4 ;  /* 0x000c580401007387 */ /* 0x0007e40000100a00 */
[----:B---3--:R-:W-:Y:S02]  /*8f50*/  HMMA.16816.F32.BF16 R4, R16, R8, R20 ;  /* 0x000000081004723c */ /* 0x008fe40000041814 */
[----:B------:R-:W3:Y:S04]  /*8f60*/  LDL.LU.64 R20, [R1+0x210] ;  /* 0x0002100001147983 */ /* 0x000ee80000300a00 */
[----:B------:R-:W3:-:S13]  /*8f70*/  LDL.LU.64 R22, [R1+0x218] ;  /* 0x0002180001167983 */ /* 0x000eda0000300a00 */
[----:B------:R0:W-:Y:S04]  /*8f80*/  STL.64 [R1+0x320], R4 ;  /* 0x0003200401007387 */ /* 0x0001e80000100a00 */
[----:B------:R1:W-:Y:S04]  /*8f90*/  STL.64 [R1+0x328], R6 ;  /* 0x0003280601007387 */ /* 0x0003e80000100a00 */
[----:B------:R-:W4:Y:S04]  /*8fa0*/  LDL.LU.64 R24, [R1+0x190] ;  /* 0x0001900001187983 */ /* 0x000f280000300a00 */
[----:B------:R-:W4:Y:S04]  /*8fb0*/  LDL.LU.64 R26, [R1+0x198] ;  /* 0x00019800011a7983 */ /* 0x000f280000300a00 */
[----:B0-----:R-:W2:Y:S04]  /*8fc0*/  LDL.LU.64 R4, [R1+0x170] ;  /* 0x0001700001047983 */ /* 0x001ea80000300a00 */
[----:B-1----:R-:W2:Y:S04]  /*8fd0*/  LDL.LU.64 R6, [R1+0x178] ;  /* 0x0001780001067983 */ /* 0x002ea80000300a00 */
[----:B--2---:R-:W-:Y:S04]  /*8fe0*/  STL.64 [R1+0xc68], R6 ;  /* 0x000c680601007387 */ /* 0x004fe80000100a00 */
[----:B------:R0:W-:Y:S04]  /*8ff0*/  STL.64 [R1+0xc60], R4 ;  /* 0x000c600401007387 */ /* 0x0001e80000100a00 */
[----:B0-----:R-:W2:Y:S04]  /*9000*/  LDL.LU.64 R4, [R1+0x180] ;  /* 0x0001800001047983 */ /* 0x001ea80000300a00 */
[----:B------:R-:W2:Y:S04]  /*9010*/  LDL.LU.64 R6, [R1+0x188] ;  /* 0x0001880001067983 */ /* 0x000ea80000300a00 */
[----:B------:R-:W-:Y:S04]  /*9020*/  STL.64 [R1+0xc18], R10 ;  /* 0x000c180a01007387 */ /* 0x000fe80000100a00 */
[----:B------:R0:W-:Y:S04]  /*9030*/  STL.64 [R1+0xc10], R8 ;  /* 0x000c100801007387 */ /* 0x0001e80000100a00 */
[----:B0-----:R-:W2:Y:S04]  /*9040*/  LDL.LU.64 R8, [R1+0x140] ;  /* 0x0001400001087983 */ /* 0x001ea80000300a00 */
[----:B------:R-:W2:Y:S04]  /*9050*/  LDL.LU.64 R10, [R1+0x148] ;  /* 0x00014800010a7983 */ /* 0x000ea80000300a00 */
[----:B--2---:R-:W-:Y:S04]  /*9060*/  STL.64 [R1+0xc38], R10 ;  /* 0x000c380a01007387 */ /* 0x004fe80000100a00 */
[----:B------:R0:W-:Y:S04]  /*9070*/  STL.64 [R1+0xc30], R8 ;  /* 0x000c300801007387 */ /* 0x0001e80000100a00 */
[----:B0-----:R-:W2:Y:S04]  /*9080*/  LDL.LU.64 R8, [R1+0x150] ;  /* 0x0001500001087983 */ /* 0x001ea80000300a00 */
[----:B------:R-:W2:Y:S01]  /*9090*/  LDL.LU.64 R10, [R1+0x158] ;  /* 0x00015800010a7983 */ /* 0x000ea20000300a00 */
[----:B---3--:R-:W-:Y:S03]  /*90a0*/  HMMA.16816.F32.BF16 R16, R16, R12, R20 ;  /* 0x0000000c1010723c */ /* 0x008fe60000041814 */
[----:B--2---:R-:W-:Y:S04]  /*90b0*/  STL.64 [R1+0xc50], R10 ;  /* 0x000c500a01007387 */ /* 0x004fe80000100a00 */
[----:B------:R0:W-:Y:S04]  /*90c0*/  STL.64 [R1+0xc48], R8 ;  /* 0x000c480801007387 */ /* 0x0001e80000100a00 */
[----:B0-----:R-:W2:Y:S04]  /*90d0*/  LDL.LU.64 R8, [R1+0x160] ;  /* 0x0001600001087983 */ /* 0x001ea80000300a00 */
[----:B------:R-:W2:Y:S04]  /*90e0*/  LDL.LU.64 R10, [R1+0x168] ;  /* 0x00016800010a7983 */ /* 0x000ea80000300a00 */
[----:B------:R-:W4:Y:S04]  /*90f0*/  LDL.LU.64 R22, [R1+0xc80] ;  /* 0x000c800001167983 */ /* 0x000f280000300a00 */
[----:B------:R-:W4:Y:S04]  /*9100*/  LDL.LU.64 R20, [R1+0xc78] ;  /* 0x000c780001147983 */ /* 0x000f280000300a00 */
[----:B------:R0:W-:Y:S04]  /*9110*/  STL.64 [R1+0x210], R16 ;  /* 0x0002101001007387 */ /* 0x0001e80000100a00 */
[----:B------:R4:W-:Y:S01]  /*9120*/  STL.64 [R1+0x218], R18 ;  /* 0x0002181201007387 */ /* 0x0009e20000100a00 */
[----:B0-----:R-:W-:-:S02]  /*9130*/  IMAD.MOV.U32 R16, RZ, RZ, R15 ;  /* 0x000000ffff107224 */ /* 0x001fc400078e000f */
[----:B------:R-:W-:-:S07]  /*9140*/  IMAD.MOV.U32 R17, RZ, RZ, R14 ;  /* 0x000000ffff117224 */ /* 0x000fce00078e000e */
[----:B----4-:R-:W-:Y:S01]  /*9150*/  HMMA.16816.F32.BF16 R16, R20, R16, R24 ;  /* 0x000000101410723c */ /* 0x010fe20000041818 */
[----:B------:R-:W3:-:S15]  /*9160*/  LDL.LU.64 R24, [R1+0xc70] ;  /* 0x000c700001187983 */ /* 0x000ede0000300a00 */
[----:B------:R-:W-:-:S03]  /*9170*/  NOP ;  /* 0x0000000000007918 */ /* 0x000fc60000000000 */
[----:B------:R0:W-:Y:S04]  /*9180*/  STL.64 [R1+0x190], R16 ;  /* 0x0001901001007387 */ /* 0x0001e80000100a00 */
[----:B------:R1:W-:Y:S04]  /*9190*/  STL.64 [R1+0x198], R18 ;  /* 0x0001981201007387 */ /* 0x0003e80000100a00 */
[----:B0-----:R-:W4:Y:S04]  /*91a0*/  LDL.LU.64 R16, [R1+0x60] ;  /* 0x0000600001107983 */ /* 0x001f280000300a00 */
[----:B-1----:R-:W4:Y:S01]  /*91b0*/  LDL.LU.64 R18, [R1+0x68] ;  /* 0x0000680001127983 */ /* 0x002f220000300a00 */
[----:B---3--:R-:W-:-:S15]  /*91c0*/  HMMA.16816.F32.BF16 R4, R20, R24, R4 ;  /* 0x000000181404723c */ /* 0x008fde0000041804 */
[----:B------:R-:W-:-:S04]  /*91d0*/  NOP ;  /* 0x0000000000007918 */ /* 0x000fc80000000000 */
[----:B------:R-:W-:Y:S04]  /*91e0*/  STL.64 [R1+0x180], R4 ;  /* 0x0001800401007387 */ /* 0x000fe80000100a00 */
[----:B------:R0:W-:Y:S04]  /*91f0*/  STL.64 [R1+0x188], R6 ;  /* 0x0001880601007387 */ /* 0x0001e80000100a00 */
[----:B0-----:R-:W3:Y:S04]  /*9200*/  LDL.LU.64 R6, [R1+0xc68] ;  /* 0x000c680001067983 */ /* 0x001ee80000300a00 */
[----:B------:R-:W3:Y:S04]  /*9210*/  LDL.LU.64 R4, [R1+0xc60] ;  /* 0x000c600001047983 */ /* 0x000ee80000300a00 */
[----:B------:R0:W-:Y:S02]  /*9220*/  STL.64 [R1+0xc00], R24 ;  /* 0x000c001801007387 */ /* 0x0001e40000100a00 */
[----:B0-----:R-:W-:-:S02]  /*9230*/  IMAD.MOV.U32 R24, RZ, RZ, R3 ;  /* 0x000000ffff187224 */ /* 0x001fc400078e0003 */
[----:B------:R-:W-:-:S07]  /*9240*/  IMAD.MOV.U32 R25, RZ, RZ, R2 ;  /* 0x000000ffff197224 */ /* 0x000fce00078e0002 */
[----:B---3--:R-:W-:Y:S01]  /*9250*/  HMMA.16816.F32.BF16 R24, R20, R24, R4 ;  /* 0x000000181418723c */ /* 0x008fe20000041804 */
[----:B------:R-:W2:-:S15]  /*9260*/  LDL.LU.64 R4, [R1+0xc58] ;  /* 0x000c580001047983 */ /* 0x000e9e0000300a00 */
[----:B------:R-:W-:-:S03]  /*9270*/  NOP ;  /* 0x0000000000007918 */ /* 0x000fc60000000000 */
[----:B------:R0:W-:Y:S04]  /*9280*/  STL.64 [R1+0x170], R24 ;  /* 0x0001701801007387 */ /* 0x0001e80000100a00 */
[----:B------:R-:W-:Y:S04]  /*9290*/  STL.64 [R1+0x178], R26 ;  /* 0x0001781a01007387 */ /* 0x000fe80000100a00 */
[----:B0-----:R-:W3:Y:S01]  /*92a0*/  LDL.LU.64 R24, [R1+0x40] ;  /* 0x0000400001187983 */ /* 0x001ee20000300a00 */
[----:B--2---:R-:W-:Y:S03]  /*92b0*/  HMMA.16816.F32.BF16 R4, R20, R4, R8 ;  /* 0x000000041404723c */ /* 0x004fe60000041808 */
[----:B------:R-:W2:Y:S04]  /*92c0*/  LDL.LU.64 R10, [R1+0xc50] ;  /* 0x000c5000010a7983 */ /* 0x000ea80000300a00 */
[----:B------:R-:W2:-:S12]  /*92d0*/  LDL.LU.64 R8, [R1+0xc48] ;  /* 0x000c480001087983 */ /* 0x000e980000300a00 */
[----:B------:R0:W-:Y:S04]  /*92e0*/  STL.64 [R1+0x160], R4 ;  /* 0x0001600401007387 */ /* 0x0001e80000100a00 */
[----:B------:R2:W-:Y:S04]  /*92f0*/  STL.64 [R1+0x168], R6 ;  /* 0x0001680601007387 */ /* 0x0005e80000100a00 */
[----:B0-----:R-:W2:Y:S02]  /*9300*/  LDL.LU.64 R4, [R1+0xc40] ;  /* 0x000c400001047983 */ /* 0x001ea40000300a00 */
[----:B--2---:R-:W-:Y:S02]  /*9310*/  HMMA.16816.F32.BF16 R4, R20, R4, R8 ;  /* 0x000000041404723c */ /* 0x004fe40000041808 */
[----:B------:R-:W2:Y:S04]  /*9320*/  LDL.LU.64 R10, [R1+0xc38] ;  /* 0x000c3800010a7983 */ /* 0x000ea80000300a00 */
[----:B------:R-:W2:-:S13]  /*9330*/  LDL.LU.64 R8, [R1+0xc30] ;  /* 0x000c300001087983 */ /* 0x000e9a0000300a00 */
[----:B------:R-:W-:Y:S04]  /*9340*/  STL.64 [R1+0x150], R4 ;  /* 0x0001500401007387 */ /* 0x000fe80000100a00 */
[----:B------:R0:W-:Y:S04]  /*9350*/  STL.64 [R1+0x158], R6 ;  /* 0x0001580601007387 */ /* 0x0001e80000100a00 */
[----:B0-----:R-:W2:Y:S04]  /*9360*/  LDL.LU.64 R6, [R1+0xc28] ;  /* 0x000c280001067983 */ /* 0x001ea80000300a00 */
[----:B------:R-:W2:Y:S02]  /*9370*/  LDL.LU.64 R4, [R1+0xc20] ;  /* 0x000c200001047983 */ /* 0x000ea40000300a00 */
[----:B--2---:R-:W-:-:S15]  /*9380*/  HMMA.16816.F32.BF16 R8, R20, R4, R8 ;  /* 0x000000041408723c */ /* 0x004fde0000041808 */
[----:B------:R-:W-:-:S04]  /*9390*/  NOP ;  /* 0x0000000000007918 */ /* 0x000fc80000000000 */
[----:B------:R-:W-:Y:S04]  /*93a0*/  STL.64 [R1+0x140], R8 ;  /* 0x0001400801007387 */ /* 0x000fe80000100a00 */
[----:B------:R0:W-:Y:S04]  /*93b0*/  STL.64 [R1+0x148], R10 ;  /* 0x0001480a01007387 */ /* 0x0001e80000100a00 */
[----:B0-----:R-:W2:Y:S04]  /*93c0*/  LDL.LU.64 R10, [R1+0xc18] ;  /* 0x000c1800010a7983 */ /* 0x001ea80000300a00 */
[----:B------:R-:W2:Y:S04]  /*93d0*/  LDL.LU.64 R8, [R1+0xc10] ;  /* 0x000c100001087983 */ /* 0x000ea80000300a00 */
[----:B------:R-:W-:Y:S04]  /*93e0*/  STL.64 [R1+0xbc8], R6 ;  /* 0x000bc80601007387 */ /* 0x000fe80000100a00 */
[----:B------:R0:W-:Y:S04]  /*93f0*/  STL.64 [R1+0xbc0], R4 ;  /* 0x000bc00401007387 */ /* 0x0001e80000100a00 */
[----:B0-----:R-:W2:Y:S04]  /*9400*/  LDL.LU.64 R4, [R1] ;  /* 0x0000000001047983 */ /* 0x001ea80000300a00 */
[----:B--2---:R0:W-:Y:S04]  /*9410*/  STL.64 [R1+0xbe0], R4 ;  /* 0x000be00401007387 */ /* 0x0041e80000100a00 */
[----:B0-----:R-:W2:Y:S04]  /*9420*/  LDL.LU.64 R4, [R1+0x10] ;  /* 0x0000100001047983 */ /* 0x001ea80000300a00 */
[----:B--2---:R0:W-:Y:S04]  /*9430*/  STL.64 [R1+0xbe8], R4 ;  /* 0x000be80401007387 */ /* 0x0041e80000100a00 */
[----:B0-----:R-:W2:Y:S04]  /*9440*/  LDL.LU.64 R4, [R1+0x130] ;  /* 0x0001300001047983 */ /* 0x001ea80000300a00 */
[----:B------:R-:W2:Y:S04]  /*9450*/  LDL.LU.64 R6, [R1+0x138] ;  /* 0x0001380001067983 */ /* 0x000ea80000300a00 */
[----:B------:R-:W-:Y:S04]  /*9460*/  STL.64 [R1+0xbb8], R10 ;  /* 0x000bb80a01007387 */ /* 0x000fe80000100a00 */
[----:B------:R-:W-:Y:S01]  /*9470*/  STL.64 [R1+0xbb0], R8 ;  /* 0x000bb00801007387 */ /* 0x000fe20000100a00 */
[----:B--2---:R-:W-:-:S15]  /*9480*/  HMMA.16816.F32.BF16 R4, R20, R8, R4 ;  /* 0x000000081404723c */ /* 0x004fde0000041804 */
[----:B------:R-:W-:-:S04]  /*9490*/  NOP ;  /* 0x0000000000007918 */ /* 0x000fc80000000000 */
[----:B------:R-:W-:Y:S04]  /*94a0*/  STL.64 [R1+0x130], R4 ;  /* 0x0001300401007387 */ /* 0x000fe80000100a00 */
[----:B------:R4:W-:Y:S02]  /*94b0*/  STL.64 [R1+0x138], R6 ;  /* 0x0001380601007387 */ /* 0x0009e40000100a00 */
[----:B----4-:R-:W-:Y:S02]  /*94c0*/  HMMA.16816.F32.BF16 R4, R20, R12, R16 ;  /* 0x0000000c1404723c */ /* 0x010fe40000041810 */
[----:B------:R0:W-:Y:S04]  /*94d0*/  STL.64 [R1+0xc08], R12 ;  /* 0x000c080c01007387 */ /* 0x0001e80000100a00 */
[----:B------:R-:W3:Y:S04]  /*94e0*/  LDSM.16.MT88.4 R20, [R0+UR5+0x8100] ;  /* 0x008100050014783b */ /* 0x000ee80008004200 */
[----:B------:R-:W1:Y:S04]  /*94f0*/  LDSM.16.MT88.4 R16, [R0+UR5+0x8180] ;  /* 0x008180050010783b */ /* 0x000e680008004200 */
[----:B0-----:R-:W3:Y:S05]  /*9500*/  LDL.LU.64 R12, [R1+0x2a0] ;  /* 0x0002a000010c7983 */ /* 0x001eea0000300a00 */
[----:B------:R0:W-:Y:S04]  /*9510*/  STL.64 [R1+0x60], R4 ;  /* 0x0000600401007387 */ /* 0x0001e80000100a00 */
[----:B------:R2:W-:Y:S04]  /*9520*/  STL.64 [R1+0x68], R6 ;  /* 0x0000680601007387 */ /* 0x0005e80000100a00 */
[----:B------:R-:W3:Y:S04]  /*9530*/  LDL.LU.64 R14, [R1+0x2a8] ;  /* 0x0002a800010e7983 */ /* 0x000ee80000300a00 */
[----:B0-----:R-:W4:Y:S04]  /*9540*/  LDL.LU.64 R4, [R1+0x280] ;  /* 0x0002800001047983 */ /* 0x001f280000300a00 */
[----:B--2---:R-:W2:Y:S04]  /*9550*/  LDL.LU.64 R6, [R1+0x288] ;  /* 0x0002880001067983 */ /* 0x004ea80000300a00 */
[----:B--2---:R-:W-:Y:S04]  /*9560*/  STL.64 [R1+0xbf8], R6 ;  /* 0x000bf80601007387 */ /* 0x004fe80000100a00 */
[----:B----4-:R0:W-:Y:S04]  /*9570*/  STL.64 [R1+0xbf0], R4 ;  /* 0x000bf00401007387 */ /* 0x0101e80000100a00 */
[----:B0-----:R-:W2:Y:S04]  /*9580*/  LDL.LU.64 R4, [R1+0x290] ;  /* 0x0002900001047983 */ /* 0x001ea80000300a00 */
[----:B------:R-:W2:Y:S04]  /*9590*/  LDL.LU.64 R6, [R1+0x298] ;  /* 0x0002980001067983 */ /* 0x000ea80000300a00 */
[----:B------:R-:W4:Y:S04]  /*95a0*/  LDL.LU.64 R8, [R1+0x250] ;  /* 0x0002500001087983 */ /* 0x000f280000300a00 */
[----:B------:R-:W2:Y:S01]  /*95b0*/  LDL.LU.64 R10, [R1+0x258] ;  /* 0x00025800010a7983 */ /* 0x000ea20000300a00 */
[----:B---3--:R-:W-:Y:S03]  /*95c0*/  HMMA.16816.F32.BF16 R12, R20, R24, R12 ;  /* 0x00000018140c723c */ /* 0x008fe6000004180c */
[----:B--2---:R-:W-:Y:S04]  /*95d0*/  STL.64 [R1+0xbd8], R10 ;  /* 0x000bd80a01007387 */ /* 0x004fe80000100a00 */
[----:B----4-:R0:W-:Y:S04]  /*95e0*/  STL.64 [R1+0xbd0], R8 ;  /* 0x000bd00801007387 */ /* 0x0101e80000100a00 */
[----:B0-----:R-:W2:Y:S04]  /*95f0*/  LDL.LU.64 R8, [R1+0x260] ;  /* 0x0002600001087983 */ /* 0x001ea80000300a00 */
[----:B------:R-:W2:Y:S04]  /*9600*/  LDL.LU.64 R10, [R1+0x268] ;  /* 0x00026800010a7983 */ /* 0x000ea80000300a00 */
[----:B-1----:R-:W-:Y:S04]  /*9610*/  STL.64 [R1+0xba0], R18 ;  /* 0x000ba01201007387 */ /* 0x002fe80000100a00 */
[----:B------:R0:W-:Y:S04]  /*9620*/  STL.64 [R1+0xb98], R16 ;  /* 0x000b981001007387 */ /* 0x0001e80000100a00 */
[----:B0-----:R-:W3:Y:S04]  /*9630*/  LDL.LU.64 R16, [R1+0x20] ;  /* 0x0000200001107983 */ /* 0x001ee80000300a00 */
[----:B------:R0:W-:Y:S04]  /*9640*/  STL.64 [R1+0x2a0], R12 ;  /* 0x0002a00c01007387 */ /* 0x0001e80000100a00 */
[----:B------:R1:W-:Y:S04]  /*9650*/  STL.64 [R1+0x2a8], R14 ;  /* 0x0002a80e01007387 */ /* 0x0003e80000100a00 */
[----:B0-----:R-:W4:Y:S01]  /*9660*/  LDL.LU.64 R12, [R1+0xc08] ;  /* 0x000c0800010c7983 */ /* 0x001f220000300a00 */
[----:B-1----:R-:W-:-:S02]  /*9670*/  IMAD.MOV.U32 R14, RZ, RZ, R24 ;  /* 0x000000ffff0e7224 */ /* 0x002fc400078e0018 */
[----:B------:R-:W-:Y:S02]  /*9680*/  IMAD.MOV.U32 R15, RZ, RZ, R25 ;  /* 0x000000ffff0f7224 */ /* 0x000fe400078e0019 */
[----:B------:R-:W2:Y:S02]  /*9690*/  LDL.LU.64 R24, [R1+0xc00] ;  /* 0x000c000001187983 */ /* 0x000ea40000300a00 */
        /* <DEDUP_REMOVED lines=13> */
[----:B0-----:R-:W2:Y:S01]  /*9770*/  LDL.LU.64 R4, [R1+0xbe8] ;  /* 0x000be80001047983 */ /* 0x001ea20000300a00 */
[----:B------:R-:W-:Y:S02]  /*9780*/  IMAD.MOV.U32 R2, RZ, RZ, R16 ;  /* 0x000000ffff027224 */ /* 0x000fe400078e0010 */
[----:B------:R-:W-:-:S02]  /*9790*/  IMAD.MOV.U32 R0, RZ, RZ, R17 ;  /* 0x000000ffff007224 */ /* 0x000fc400078e0011 */
[----:B------:R-:W3:Y:S04]  /*97a0*/  LDL.LU.64 R16, [R1+0x240] ;  /* 0x0002400001107983 */ /* 0x000ee80000300a00 */
[----:B------:R-:W3:Y:S01]  /*97b0*/  LDL.LU.64 R18, [R1+0x248] ;  /* 0x0002480001127983 */ /* 0x000ee20000300a00 */
[----:B--2---:R-:W-:Y:S01]  /*97c0*/  HMMA.16816.F32.BF16 R24, R20, R4, R24 ;  /* 0x000000041418723c */ /* 0x004fe20000041818 */
[----:B------:R-:W-:-:S15]  /*97d0*/  IMAD.MOV.U32 R3, RZ, RZ, R5 ;  /* 0x000000ffff037224 */ /* 0x000fde00078e0005 */
[----:B------:R-:W-:-:S03]  /*97e0*/  NOP ;  /* 0x0000000000007918 */ /* 0x000fc60000000000 */
[----:B------:R-:W-:Y:S04]  /*97f0*/  STL.64 [R1+0x270], R24 ;  /* 0x0002701801007387 */ /* 0x000fe80000100a00 */
[----:B------:R0:W-:Y:S02]  /*9800*/  STL.64 [R1+0x278], R26 ;  /* 0x0002781a01007387 */ /* 0x0001e40000100a00 */
[----:B0-----:R-:W-:Y:S02]  /*9810*/  IMAD.MOV.U32 R26, RZ, RZ, R4 ;  /* 0x000000ffff1a7224 */ /* 0x001fe400078e0004 */
[----:B------:R-:W2:Y:S02]  /*9820*/  LDL.LU.64 R4, [R1+0xbe0] ;  /* 0x000be00001047983 */ /* 0x000ea40000300a00 */
        /* <DEDUP_REMOVED lines=8> */
[----:B------:R-:W2:Y:S04]  /*98b0*/  LDL.LU.64 R6, [R1+0xbc8] ;  /* 0x000bc80001067983 */ /* 0x000ea80000300a00 */
[----:B------:R-:W2:Y:S01]  /*98c0*/  LDL.LU.64 R4, [R1+0xbc0] ;  /* 0x000bc00001047983 */ /* 0x000ea20000300a00 */
[----:B------:R-:W-:Y:S01]  /*98d0*/  IMAD.MOV.U32 R24, RZ, RZ, R14 ;  /* 0x000000ffff187224 */ /* 0x000fe200078e000e */
[----:B--2---:R-:W-:-:S15]  /*98e0*/  HMMA.16816.F32.BF16 R8, R20, R4, R8 ;  /* 0x000000041408723c */ /* 0x004fde0000041808 */
[----:B------:R-:W-:-:S04]  /*98f0*/  NOP ;  /* 0x0000000000007918 */ /* 0x000fc80000000000 */
[----:B------:R-:W-:Y:S04]  /*9900*/  STL.64 [R1+0x250], R8 ;  /* 0x0002500801007387 */ /* 0x000fe80000100a00 */
[----:B------:R0:W-:Y:S04]  /*9910*/  STL.64 [R1+0x258], R10 ;  /* 0x0002580a01007387 */ /* 0x0001e80000100a00 */
[----:B0-----:R-:W2:Y:S04]  /*9920*/  LDL.LU.64 R10, [R1+0xbb8] ;  /* 0x000bb800010a7983 */ /* 0x001ea80000300a00 */
[----:B------:R-:W3:Y:S01]  /*9930*/  LDL.LU.64 R8, [R1+0xbb0] ;  /* 0x000bb00001087983 */ /* 0x000ee20000300a00 */
[----:B------:R-:W-:-:S03]  /*9940*/  IMAD.MOV.U32 R25, RZ, RZ, R15 ;  /* 0x000000ffff197224 */ /* 0x000fc600078e000f */
[----:B------:R-:W2:Y:S04]  /*9950*/  LDL.LU R14, [R1+0xbac] ;  /* 0x000bac00010e7983 */ /* 0x000ea80000300800 */
        /* <DEDUP_REMOVED lines=31> */
[----:B----4-:R-:W-:Y:S03]  /*9b50*/  HMMA.16816.F32.BF16 R20, R20, R12, R16 ;  /* 0x0000000c1414723c */ /* 0x010fe60000041810 */
        /* <DEDUP_REMOVED lines=14> */
[----:B------:R4:W-:Y:S04]  /*9c40*/  STL.64 [R1+0x98], R26 ;  /* 0x0000981a01007387 */ /* 0x0009e80000100a00 */
[----:B0-----:R-:W4:Y:S02]  /*9c50*/  LDL.LU.64 R24, [R1+0xb88] ;  /* 0x000b880001187983 */ /* 0x001f240000300a00 */
[----:B----4-:R-:W-:Y:S02]  /*9c60*/  HMMA.16816.F32.BF16 R24, R16, R24, R20 ;  /* 0x000000181018723c */ /* 0x010fe40000041814 */
[----:B------:R-:W-:-:S15]  /*9c70*/  LDSM.16.MT88.4 R20, [R29+UR5+0xa000] ;  /* 0x00a000051d14783b */ /* 0x000fde0008004200 */
[----:B------:R-:W-:Y:S02]  /*9c80*/  NOP ;  /* 0x0000000000007918 */ /* 0x000fe40000000000 */
[----:B------:R-:W-:Y:S04]  /*9c90*/  STL.64 [R1+0x80], R24 ;  /* 0x0000801801007387 */ /* 0x000fe80000100a00 */
[----:B------:R-:W-:Y:S04]  /*9ca0*/  STL.64 [R1+0x88], R26 ;  /* 0x0000881a01007387 */ /* 0x000fe80000100a00 */
[----:B------:R-:W0:Y:S01]  /*9cb0*/  LDSM.16.MT88.4 R24, [R29+UR5+0xa080] ;  /* 0x00a080051d18783b */ /* 0x000e220008004200 */
[C---:B--2---:R-:W-:Y:S03]  /*9cc0*/  HMMA.16816.F32.BF16 R4, R16.reuse, R4, R8 ;  /* 0x000000041004723c */ /* 0x044fe60000041808 */
[----:B0-----:R-:W-:Y:S04]  /*9cd0*/  STL.64 [R1+0xa90], R26 ;  /* 0x000a901a01007387 */ /* 0x001fe80000100a00 */
[----:B------:R0:W-:Y:S04]  /*9ce0*/  STL.64 [R1+0xa88], R24 ;  /* 0x000a881801007387 */ /* 0x0001e80000100a00 */
[----:B0-----:R-:W2:Y:S04]  /*9cf0*/  LDL.LU.64 R24, [R1+0x230] ;  /* 0x0002300001187983 */ /* 0x001ea80000300a00 */
[----:B------:R-:W2:Y:S04]  /*9d00*/  LDL.LU.64 R26, [R1+0x238] ;  /* 0x00023800011a7983 */ /* 0x000ea80000300a00 */
[----:B------:R-:W3:Y:S04]  /*9d10*/  LDL.LU.64 R10, [R1+0xb80] ;  /* 0x000b8000010a7983 */ /* 0x000ee80000300a00 */
[----:B------:R-:W3:Y:S04]  /*9d20*/  LDL.LU.64 R8, [R1+0xb78] ;  /* 0x000b780001087983 */ /* 0x000ee80000300a00 */
[----:B------:R0:W-:Y:S04]  /*9d30*/  STL.64 [R1+0x430], R4 ;  /* 0x0004300401007387 */ /* 0x0001e80000100a00 */
[----:B------:R3:W-:Y:S04]  /*9d40*/  STL.64 [R1+0x438], R6 ;  /* 0x0004380601007387 */ /* 0x0007e80000100a00 */
[----:B0-----:R-:W3:Y:S02]  /*9d50*/  LDL.LU.64 R4, [R1+0xb70] ;  /* 0x000b700001047983 */ /* 0x001ee40000300a00 */
[----:B---3--:R-:W-:Y:S02]  /*9d60*/  HMMA.16816.F32.BF16 R4, R16, R4, R8 ;  /* 0x000000041004723c */ /* 0x008fe40000041808 */
[----:B------:R-:W3:Y:S04]  /*9d70*/  LDL.LU.64 R10, [R1+0xb68] ;  /* 0x000b6800010a7983 */ /* 0x000ee80000300a00 */
[----:B------:R-:W3:-:S13]  /*9d80*/  LDL.LU.64 R8, [R1+0xb60] ;  /* 0x000b600001087983 */ /* 0x000eda0000300a00 */
[----:B------:R0:W-:Y:S04]  /*9d90*/  STL.64 [R1+0x420], R4 ;  /* 0x0004200401007387 */ /* 0x0001e80000100a00 */
[----:B------:R3:W-:Y:S04]  /*9da0*/  STL.64 [R1+0x428], R6 ;  /* 0x0004280601007387 */ /* 0x0007e80000100a00 */
[----:B0-----:R-:W3:Y:S02]  /*9db0*/  LDL.LU.64 R4, [R1+0xb58] ;  /* 0x000b580001047983 */ /* 0x001ee40000300a00 */
[----:B---3--:R-:W-:Y:S02]  /*9dc0*/  HMMA.16816.F32.BF16 R4, R16, R4, R8 ;  /* 0x000000041004723c */ /* 0x008fe40000041808 */
[----:B------:R-:W3:Y:S04]  /*9dd0*/  LDL.LU.64 R10, [R1+0xb50] ;  /* 0x000b5000010a7983 */ /* 0x000ee80000300a00 */
[----:B------:R-:W3:-:S13]  /*9de0*/  LDL.LU.64 R8, [R1+0xb48] ;  /* 0x000b480001087983 */ /* 0x000eda0000300a00 */
[----:B------:R-:W-:Y:S04]  /*9df0*/  STL.64 [R1+0x410], R4 ;  /* 0x0004100401007387 */ /* 0x000fe80000100a00 */
[----:B------:R0:W-:Y:S04]  /*9e00*/  STL.64 [R1+0x418], R6 ;  /* 0x0004180601007387 */ /* 0x0001e80000100a00 */
[----:B0-----:R-:W4:Y:S04]  /*9e10*/  LDL.LU.64 R6, [R1+0xb40] ;  /* 0x000b400001067983 */ /* 0x001f280000300a00 */
[----:B------:R-:W3:Y:S02]  /*9e20*/  LDL.LU.64 R4, [R1+0xb38] ;  /* 0x000b380001047983 */ /* 0x000ee40000300a00 */
[----:B---3--:R-:W-:-:S15]  /*9e30*/  HMMA.16816.F32.BF16 R8, R16, R4, R8 ;  /* 0x000000041008723c */ /* 0x008fde0000041808 */
[----:B------:R-:W-:-:S04]  /*9e40*/  NOP ;  /* 0x0000000000007918 */ /* 0x000fc80000000000 */
[----:B------:R-:W-:Y:S04]  /*9e50*/  STL.64 [R1+0x400], R8 ;  /* 0x0004000801007387 */ /* 0x000fe80000100a00 */
[----:B------:R0:W-:Y:S04]  /*9e60*/  STL.64 [R1+0x408], R10 ;  /* 0x0004080a01007387 */ /* 0x0001e80000100a00 */
[----:B0-----:R-:W3:Y:S04]  /*9e70*/  LDL.LU.64 R10, [R1+0xb30] ;  /* 0x000b3000010a7983 */ /* 0x001ee80000300a00 */
[----:B------:R-:W2:Y:S04]  /*9e80*/  LDL.LU.64 R8, [R1+0xb28] ;  /* 0x000b280001087983 */ /* 0x000ea80000300a00 */
[----:B------:R-:W2:Y:S04]  /*9e90*/  LDL R5, [R1+0x454] ;  /* 0x0004540001057983 */ /* 0x000ea80000100800 */
[----:B----4-:R-:W-:Y:S04]  /*9ea0*/  STL.64 [R1+0xaf8], R6 ;  /* 0x000af80601007387 */ /* 0x010fe80000100a00 */
[----:B--2---:R0:W-:Y:S04]  /*9eb0*/  STL [R1+0xaf0], R5 ;  /* 0x000af00501007387 */ /* 0x0041e80000100800 */
[----:B0-----:R-:W2:Y:S04]  /*9ec0*/  LDL.LU.64 R4, [R1+0x3f0] ;  /* 0x0003f00001047983 */ /* 0x001ea80000300a00 */
[----:B------:R-:W2:Y:S04]  /*9ed0*/  LDL.LU.64 R6, [R1+0x3f8] ;  /* 0x0003f80001067983 */ /* 0x000ea80000300a00 */
[----:B---3--:R-:W-:Y:S01]  /*9ee0*/  STL.64 [R1+0xad8], R10 ;  /* 0x000ad80a01007387 */ /* 0x008fe20000100a00 */
[----:B--2---:R-:W-:-:S15]  /*9ef0*/  HMMA.16816.F32.BF16 R4, R16, R8, R4 ;  /* 0x000000081004723c */ /* 0x004fde0000041804 */
[----:B------:R-:W-:-:S04]  /*9f00*/  NOP ;  /* 0x0000000000007918 */ /* 0x000fc80000000000 */
[----:B------:R-:W-:Y:S04]  /*9f10*/  STL.64 [R1+0x3f0], R4 ;  /* 0x0003f00401007387 */ /* 0x000fe80000100a00 */
[----:B------:R0:W-:Y:S02]  /*9f20*/  STL.64 [R1+0x3f8], R6 ;  /* 0x0003f80601007387 */ /* 0x0001e40000100a00 */
[----:B0-----:R-:W-:Y:S02]  /*9f30*/  HMMA.16816.F32.BF16 R4, R16, R12, R24 ;  /* 0x0000000c1004723c */ /* 0x001fe40000041818 */
[----:B------:R-:W2:Y:S04]  /*9f40*/  LDL.LU R24, [R1+0x3a0] ;  /* 0x0003a00001187983 */ /* 0x000ea80000300800 */
[----:B------:R-:W2:Y:S04]  /*9f50*/  LDL.LU R25, [R1+0x3a4] ;  /* 0x0003a40001197983 */ /* 0x000ea80000300800 */
[----:B------:R-:W3:Y:S04]  /*9f60*/  LDL.LU R26, [R1+0x3a8] ;  /* 0x0003a800011a7983 */ /* 0x000ee80000300800 */
[----:B------:R-:W3:Y:S05]  /*9f70*/  LDL.LU R27, [R1+0x3ac] ;  /* 0x0003ac00011b7983 */ /* 0x000eea0000300800 */
[----:B------:R-:W-:-:S02]  /*9f80*/  IMAD.MOV.U32 R0, RZ, RZ, R4 ;  /* 0x000000ffff007224 */ /* 0x000fc400078e0004 */
[----:B------:R-:W-:Y:S01]  /*9f90*/  IMAD.MOV.U32 R2, RZ, RZ, R5 ;  /* 0x000000ffff027224 */ /* 0x000fe200078e0005 */
[----:B---3--:R0:W-:Y:S04]  /*9fa0*/  STL.64 [R1+0xab8], R26 ;  /* 0x000ab81a01007387 */ /* 0x0081e80000100a00 */
[----:B--2---:R1:W-:Y:S01]  /*9fb0*/  STL.64 [R1+0xab0], R24 ;  /* 0x000ab01801007387 */ /* 0x0043e20000100a00 */
[----:B0-----:R-:W-:Y:S02]  /*9fc0*/  IMAD.MOV.U32 R26, RZ, RZ, R15 ;  /* 0x000000ffff1a7224 */ /* 0x001fe400078e000f */
[----:B------:R-:W-:Y:S01]  /*9fd0*/  IMAD.MOV.U32 R27, RZ, RZ, R14 ;  /* 0x000000ffff1b7224 */ /* 0x000fe200078e000e */
[----:B-1----:R-:W2:Y:S04]  /*9fe0*/  LDL.LU R24, [R1+0x3b0] ;  /* 0x0003b00001187983 */ /* 0x002ea80000300800 */
[----:B------:R-:W2:Y:S04]  /*9ff0*/  LDL.LU R25, [R1+0x3b4] ;  /* 0x0003b40001197983 */ /* 0x000ea80000300800 */
[----:B------:R-:W3:Y:S04]  /*a000*/  LDL.LU R15, [R1+0xb24] ;  /* 0x000b2400010f7983 */ /* 0x000ee80000300800 */
[----:B------:R-:W4:Y:S04]  /*a010*/  LDL.LU R14, [R1+0xb20] ;  /* 0x000b2000010e7983 */ /* 0x000f280000300800 */
[----:B------:R-:W2:Y:S04]  /*a020*/  LDL.LU R8, [R1+0x3d0] ;  /* 0x0003d00001087983 */ /* 0x000ea80000300800 */
[----:B------:R-:W2:Y:S04]  /*a030*/  LDL.LU R9, [R1+0x3d4] ;  /* 0x0003d40001097983 */ /* 0x000ea80000300800 */
[----:B------:R-:W2:Y:S04]  /*a040*/  LDL.LU R10, [R1+0x3d8] ;  /* 0x0003d800010a7983 */ /* 0x000ea80000300800 */
[----:B------:R-:W2:Y:S04]  /*a050*/  LDL.LU R11, [R1+0x3dc] ;  /* 0x0003dc00010b7983 */ /* 0x000ea80000300800 */
[----:B------:R-:W2:Y:S04]  /*a060*/  LDL.LU R4, [R1+0x3e0] ;  /* 0x0003e00001047983 */ /* 0x000ea80000300800 */
[----:B------:R-:W2:Y:S01]  /*a070*/  LDL.LU R5, [R1+0x3e4] ;  /* 0x0003e40001057983 */ /* 0x000ea20000300800 */
[----:B------:R-:W-:-:S02]  /*a080*/  IMAD.MOV.U32 R3, RZ, RZ, R6 ;  /* 0x000000ffff037224 */ /* 0x000fc400078e0006 */
[----:B------:R-:W-:Y:S02]  /*a090*/  IMAD.MOV.U32 R28, RZ, RZ, R7 ;  /* 0x000000ffff1c7224 */ /* 0x000fe400078e0007 */
[----:B---3--:R-:W-:Y:S02]  /*a0a0*/  IMAD.MOV.U32 R7, RZ, RZ, R15 ;  /* 0x000000ffff077224 */ /* 0x008fe400078e000f */
[----:B----4-:R-:W-:Y:S02]  /*a0b0*/  IMAD.MOV.U32 R6, RZ, RZ, R14 ;  /* 0x000000ffff067224 */ /* 0x010fe400078e000e */
[----:B------:R-:W3:Y:S04]  /*a0c0*/  LDL.LU R14, [R1+0xb1c] ;  /* 0x000b1c00010e7983 */ /* 0x000ee80000300800 */
[----:B------:R-:W3:Y:S04]  /*a0d0*/  LDL.LU R15, [R1+0xb18] ;  /* 0x000b1800010f7983 */ /* 0x000ee80000300800 */
[----:B------:R0:W-:Y:S04]  /*a0e0*/  STL.64 [R1+0xb08], R6 ;  /* 0x000b080601007387 */ /* 0x0001e80000100a00 */
[----:B--2---:R-:W-:Y:S04]  /*a0f0*/  STL.64 [R1+0xb00], R4 ;  /* 0x000b000401007387 */ /* 0x004fe80000100a00 */
[----:B0-----:R-:W2:Y:S04]  /*a100*/  LDL.64 R6, [R1+0x48] ;  /* 0x0000480001067983 */ /* 0x001ea80000100a00 */
[----:B------:R0:W-:Y:S04]  /*a110*/  STL.64 [R1+0xae8], R10 ;  /* 0x000ae80a01007387 */ /* 0x0001e80000100a00 */
[----:B------:R1:W-:Y:S04]  /*a120*/  STL.64 [R1+0xae0], R8 ;  /* 0x000ae00801007387 */ /* 0x0003e80000100a00 */
[----:B0-----:R-:W4:Y:S04]  /*a130*/  LDL.64 R10, [R1+0x38] ;  /* 0x00003800010a7983 */ /* 0x001f280000100a00 */
[----:B----4-:R0:W-:Y:S04]  /*a140*/  STL.64 [R1+0xb10], R10 ;  /* 0x000b100a01007387 */ /* 0x0101e80000100a00 */
[----:B-1----:R-:W2:Y:S04]  /*a150*/  LDL.LU R8, [R1+0x440] ;  /* 0x0004400001087983 */ /* 0x002ea80000300800 */
[----:B------:R-:W2:Y:S04]  /*a160*/  LDL.LU R9, [R1+0x444] ;  /* 0x0004440001097983 */ /* 0x000ea80000300800 */
[----:B0-----:R-:W2:Y:S04]  /*a170*/  LDL.LU R10, [R1+0x448] ;  /* 0x00044800010a7983 */ /* 0x001ea80000300800 */
[----:B------:R-:W2:Y:S04]  /*a180*/  LDL.LU R11, [R1+0x44c] ;  /* 0x00044c00010b7983 */ /* 0x000ea80000300800 */
[----:B------:R0:W-:Y:S04]  /*a190*/  STL.64 [R1+0xac8], R26 ;  /* 0x000ac81a01007387 */ /* 0x0001e80000100a00 */
[----:B------:R-:W-:Y:S04]  /*a1a0*/  STL.64 [R1+0xac0], R24 ;  /* 0x000ac01801007387 */ /* 0x000fe80000100a00 */
[----:B0-----:R-:W4:Y:S04]  /*a1b0*/  LDL.64 R26, [R1+0x18] ;  /* 0x00001800011a7983 */ /* 0x001f280000100a00 */
[----:B----4-:R0:W-:Y:S04]  /*a1c0*/  STL.64 [R1+0xad0], R26 ;  /* 0x000ad01a01007387 */ /* 0x0101e80000100a00 */
[----:B0-----:R-:W4:Y:S04]  /*a1d0*/  LDL.64 R26, [R1+0x28] ;  /* 0x00002800011a7983 */ /* 0x001f280000100a00 */
[----:B---3--:R0:W-:Y:S04]  /*a1e0*/  STL.64 [R1+0xa98], R14 ;  /* 0x000a980e01007387 */ /* 0x0081e80000100a00 */
[----:B------:R-:W3:Y:S04]  /*a1f0*/  LDL.LU R12, [R1+0x3c0] ;  /* 0x0003c000010c7983 */ /* 0x000ee80000300800 */
[----:B------:R-:W3:Y:S04]  /*a200*/  LDL.LU R13, [R1+0x3c4] ;  /* 0x0003c400010d7983 */ /* 0x000ee80000300800 */
[----:B0-----:R-:W3:Y:S04]  /*a210*/  LDL.LU R14, [R1+0x3c8] ;  /* 0x0003c800010e7983 */ /* 0x001ee80000300800 */
[----:B------:R-:W3:Y:S04]  /*a220*/  LDL.LU R15, [R1+0x3cc] ;  /* 0x0003cc00010f7983 */ /* 0x000ee80000300800 */
[----:B------:R-:W3:Y:S04]  /*a230*/  LDL.LU R16, [R1+0x70] ;  /* 0x0000700001107983 */ /* 0x000ee80000300800 */
[----:B------:R-:W3:Y:S04]  /*a240*/  LDL.LU R17, [R1+0x74] ;  /* 0x0000740001117983 */ /* 0x000ee80000300800 */
[----:B------:R-:W3:Y:S04]  /*a250*/  LDL.LU R18, [R1+0x78] ;  /* 0x0000780001127983 */ /* 0x000ee80000300800 */
[----:B------:R-:W3:Y:S01]  /*a260*/  LDL.LU R19, [R1+0x7c] ;  /* 0x00007c0001137983 */ /* 0x000ee20000300800 */
[----:B--2---:R-:W-:Y:S03]  /*a270*/  HMMA.16816.F32.BF16 R8, R20, R6, R8 ;  /* 0x000000061408723c */ /* 0x004fe60000041808 */
[----:B---3--:R-:W-:Y:S04]  /*a280*/  STL.64 [R1+0xa00], R18 ;  /* 0x000a001201007387 */ /* 0x008fe80000100a00 */
[----:B------:R0:W-:Y:S04]  /*a290*/  STL.64 [R1+0x9f8], R16 ;  /* 0x0009f81001007387 */ /* 0x0001e80000100a00 */
[----:B0-----:R-:W2:Y:S04]  /*a2a0*/  LDL.LU R16, [R1+0x1b0] ;  /* 0x0001b00001107983 */ /* 0x001ea80000300800 */
[----:B------:R-:W2:Y:S04]  /*a2b0*/  LDL.LU R17, [R1+0x1b4] ;  /* 0x0001b40001117983 */ /* 0x000ea80000300800 */
[----:B------:R-:W3:Y:S04]  /*a2c0*/  LDL.LU R18, [R1+0x1b8] ;  /* 0x0001b80001127983 */ /* 0x000ee80000300800 */
[----:B------:R-:W3:Y:S04]  /*a2d0*/  LDL.LU R19, [R1+0x1bc] ;  /* 0x0001bc0001137983 */ /* 0x000ee80000300800 */
[----:B---3--:R0:W-:Y:S04]  /*a2e0*/  STL.64 [R1+0xa10], R18 ;  /* 0x000a101201007387 */ /* 0x0081e80000100a00 */
[----:B--2---:R-:W-:Y:S04]  /*a2f0*/  STL.64 [R1+0xa08], R16 ;  /* 0x000a081001007387 */ /* 0x004fe80000100a00 */
[----:B0-----:R-:W2:Y:S04]  /*a300*/  LDL R18, [R1+0x8] ;  /* 0x0000080001127983 */ /* 0x001ea80000100800 */
[----:B------:R-:W2:Y:S04]  /*a310*/  LDL R19, [R1+0xc] ;  /* 0x00000c0001137983 */ /* 0x000ea80000100800 */
[----:B------:R0:W-:Y:S04]  /*a320*/  STL [R1+0x750], R0 ;  /* 0x0007500001007387 */ /* 0x0001e80000100800 */
[----:B------:R1:W-:Y:S04]  /*a330*/  STL.64 [R1+0x6a0], R2 ;  /* 0x0006a00201007387 */ /* 0x0003e80000100a00 */
[----:B------:R-:W-:Y:S01]  /*a340*/  STL.64 [R1+0x440], R8 ;  /* 0x0004400801007387 */ /* 0x000fe20000100a00 */
[----:B0-----:R-:W-:-:S03]  /*a350*/  IMAD.MOV.U32 R0, RZ, RZ, R7 ;  /* 0x000000ffff007224 */ /* 0x001fc600078e0007 */
[----:B------:R0:W-:Y:S01]  /*a360*/  STL.64 [R1+0x448], R10 ;  /* 0x0004480a01007387 */ /* 0x0001e20000100a00 */
[----:B-1----:R-:W-:-:S03]  /*a370*/  IMAD.MOV.U32 R2, RZ, RZ, R6 ;  /* 0x000000ffff027224 */ /* 0x002fc600078e0006 */
[----:B0-----:R-:W3:Y:S04]  /*a380*/  LDL.LU.64 R10, [R1+0xb10] ;  /* 0x000b1000010a7983 */ /* 0x001ee80000300a00 */
[----:B------:R-:W3:Y:S04]  /*a390*/  LDL.LU.64 R6, [R1+0xb08] ;  /* 0x000b080001067983 */ /* 0x000ee80000300a00 */
[----:B------:R-:W3:Y:S02]  /*a3a0*/  LDL.LU.64 R4, [R1+0xb00] ;  /* 0x000b000001047983 */ /* 0x000ee40000300a00 */
[----:B---3--:R-:W-:Y:S01]  /*a3b0*/  HMMA.16816.F32.BF16 R4, R20, R10, R4 ;  /* 0x0000000a1404723c */ /* 0x008fe20000041804 */
[----:B------:R-:W-:-:S15]  /*a3c0*/  IMAD.MOV.U32 R3, RZ, RZ, R11 ;  /* 0x000000ffff037224 */ /* 0x000fde00078e000b */
[----:B------:R-:W-:-:S03]  /*a3d0*/  NOP ;  /* 0x0000000000007918 */ /* 0x000fc60000000000 */
[----:B------:R0:W-:Y:S04]  /*a3e0*/  STL.64 [R1+0x3e0], R4 ;  /* 0x0003e00401007387 */ /* 0x0001e80000100a00 */
[----:B------:R1:W-:Y:S01]  /*a3f0*/  STL.64 [R1+0x3e8], R6 ;  /* 0x0003e80601007387 */ /* 0x0003e20000100a00 */
[----:B0-----:R-:W-:-:S03]  /*a400*/  IMAD.MOV.U32 R4, RZ, RZ, R10 ;  /* 0x000000ffff047224 */ /* 0x001fc600078e000a */
[----:B-1----:R-:W3:Y:S04]  /*a410*/  LDL.LU.64 R6, [R1+0xaf8] ;  /* 0x000af80001067983 */ /* 0x002ee80000300a00 */
[----:B------:R-:W2:Y:S04]  /*a420*/  LDL.LU R5, [R1+0xaf0] ;  /* 0x000af00001057983 */ /* 0x000ea80000300800 */
[----:B------:R-:W4:Y:S04]  /*a430*/  LDL.LU.64 R10, [R1+0xae8] ;  /* 0x000ae800010a7983 */ /* 0x000f280000300a00 */
[----:B------:R-:W4:Y:S02]  /*a440*/  LDL.LU.64 R8, [R1+0xae0] ;  /* 0x000ae00001087983 */ /* 0x000f240000300a00 */
[----:B----4-:R-:W-:-:S15]  /*a450*/  HMMA.16816.F32.BF16 R8, R20, R26, R8 ;  /* 0x0000001a1408723c */ /* 0x010fde0000041808 */
[----:B------:R-:W-:-:S04]  /*a460*/  NOP ;  /* 0x0000000000007918 */ /* 0x000fc80000000000 */
[----:B------:R0:W-:Y:S04]  /*a470*/  STL.64 [R1+0x3d0], R8 ;  /* 0x0003d00801007387 */ /* 0x0001e80000100a00 */
[----:B------:R1:W-:Y:S01]  /*a480*/  STL.64 [R1+0x3d8], R10 ;  /* 0x0003d80a01007387 */ /* 0x0003e20000100a00 */
[----:B0-----:R-:W-:Y:S02]  /*a490*/  IMAD.MOV.U32 R9, RZ, RZ, R26 ;  /* 0x000000ffff097224 */ /* 0x001fe400078e001a */
[----:B------:R-:W-:Y:S01]  /*a4a0*/  IMAD.MOV.U32 R8, RZ, RZ, R27 ;  /* 0x000000ffff087224 */ /* 0x000fe200078e001b */
[----:B-1----:R-:W4:Y:S04]  /*a4b0*/  LDL.LU.64 R10, [R1+0xad8] ;  /* 0x000ad800010a7983 */ /* 0x002f280000300a00 */
[----:B------:R-:W2:Y:S02]  /*a4c0*/  LDL.LU.64 R26, [R1+0xad0] ;  /* 0x000ad000011a7983 */ /* 0x000ea40000300a00 */
[----:B--2---:R-:W-:-:S15]  /*a4d0*/  HMMA.16816.F32.BF16 R12, R20, R26, R12 ;  /* 0x0000001a140c723c */ /* 0x004fde000004180c */
[----:B------:R-:W-:-:S04]  /*a4e0*/  NOP ;  /* 0x0000000000007918 */ /* 0x000fc80000000000 */
[----:B------:R0:W-:Y:S04]  /*a4f0*/  STL.64 [R1+0x3c0], R12 ;  /* 0x0003c00c01007387 */ /* 0x0001e80000100a00 */
[----:B------:R-:W-:Y:S01]  /*a500*/  STL.64 [R1+0x3c8], R14 ;  /* 0x0003c80e01007387 */ /* 0x000fe20000100a00 */
[----:B0-----:R-:W-:Y:S02]  /*a510*/  IMAD.MOV.U32 R13, RZ, RZ, R26 ;  /* 0x000000ffff0d7224 */ /* 0x001fe400078e001a */
[----:B------:R-:W-:Y:S02]  /*a520*/  IMAD.MOV.U32 R12, RZ, RZ, R27 ;  /* 0x000000ffff0c7224 */ /* 0x000fe400078e001b */
[----:B------:R-:W2:Y:S04]  /*a530*/  LDL.LU.64 R26, [R1+0xac8] ;  /* 0x000ac800011a7983 */ /* 0x000ea80000300a00 */
[----:B------:R-:W2:Y:S02]  /*a540*/  LDL.LU.64 R24, [R1+0xac0] ;  /* 0x000ac00001187983 */ /* 0x000ea40000300a00 */
[----:B--2---:R-:W-:-:S15]  /*a550*/  HMMA.16816.F32.BF16 R24, R20, R18, R24 ;  /* 0x000000121418723c */ /* 0x004fde0000041818 */
[----:B------:R-:W-:-:S04]  /*a560*/  NOP ;  /* 0x0000000000007918 */ /* 0x000fc80000000000 */
[----:B------:R-:W-:Y:S04]  /*a570*/  STL.64 [R1+0x3b0], R24 ;  /* 0x0003b01801007387 */ /* 0x000fe80000100a00 */
[----:B------:R0:W-:Y:S04]  /*a580*/  STL.64 [R1+0x3b8], R26 ;  /* 0x0003b81a01007387 */ /* 0x0001e80000100a00 */
[----:B0-----:R-:W3:Y:S04]  /*a590*/  LDL.LU.64 R26, [R1+0xab8] ;  /* 0x000ab800011a7983 */ /* 0x001ee80000300a00 */
[----:B------:R-:W3:Y:S04]  /*a5a0*/  LDL.LU.64 R24, [R1+0xab0] ;  /* 0x000ab00001187983 */ /* 0x000ee80000300a00 */
        /* <DEDUP_REMOVED lines=9> */
[----:B------:R-:W-:Y:S01]  /*a640*/  STL.64 [R1+0xa70], R18 ;  /* 0x000a701201007387 */ /* 0x000fe20000100a00 */
[----:B---3--:R-:W-:-:S15]  /*a650*/  HMMA.16816.F32.BF16 R12, R20, R6, R24 ;  /* 0x00000006140c723c */ /* 0x008fde0000041818 */
[----:B------:R-:W-:-:S04]  /*a660*/  NOP ;  /* 0x0000000000007918 */ /* 0x000fc80000000000 */
[----:B------:R0:W-:Y:S04]  /*a670*/  STL.64 [R1+0x3a0], R12 ;  /* 0x0003a00c01007387 */ /* 0x0001e80000100a00 */
[----:B------:R1:W-:Y:S04]  /*a680*/  STL.64 [R1+0x3a8], R14 ;  /* 0x0003a80e01007387 */ /* 0x0003e80000100a00 */
[----:B------:R-:W2:Y:S04]  /*a690*/  LDL.LU R24, [R1+0x220] ;  /* 0x0002200001187983 */ /* 0x000ea80000300800 */
[----:B------:R-:W2:Y:S04]  /*a6a0*/  LDL.LU R25, [R1+0x224] ;  /* 0x0002240001197983 */ /* 0x000ea80000300800 */
[----:B------:R-:W2:Y:S04]  /*a6b0*/  LDL.LU R26, [R1+0x228] ;  /* 0x00022800011a7983 */ /* 0x000ea80000300800 */
[----:B------:R-:W2:Y:S04]  /*a6c0*/  LDL.LU R27, [R1+0x22c] ;  /* 0x00022c00011b7983 */ /* 0x000ea80000300800 */
[----:B0-----:R-:W3:Y:S04]  /*a6d0*/  LDL.LU R12, [R1+0x390] ;  /* 0x00039000010c7983 */ /* 0x001ee80000300800 */
[----:B------:R-:W3:Y:S04]  /*a6e0*/  LDL.LU R13, [R1+0x394] ;  /* 0x00039400010d7983 */ /* 0x000ee80000300800 */
[----:B-1----:R-:W3:Y:S04]  /*a6f0*/  LDL.LU R14, [R1+0x398] ;  /* 0x00039800010e7983 */ /* 0x002ee80000300800 */
[----:B------:R-:W3:Y:S04]  /*a700*/  LDL.LU R15, [R1+0x39c] ;  /* 0x00039c00010f7983 */ /* 0x000ee80000300800 */
[----:B------:R-:W-:Y:S04]  /*a710*/  STL.64 [R1+0xa20], R6 ;  /* 0x000a200601007387 */ /* 0x000fe80000100a00 */
[----:B------:R0:W-:Y:S04]  /*a720*/  STL [R1+0xa18], R5 ;  /* 0x000a180501007387 */ /* 0x0001e80000100800 */
[----:B------:R-:W2:Y:S04]  /*a730*/  LDL.LU R4, [R1+0x1c0] ;  /* 0x0001c00001047983 */ /* 0x000ea80000300800 */
[----:B0-----:R-:W2:Y:S04]  /*a740*/  LDL.LU R5, [R1+0x1c4] ;  /* 0x0001c40001057983 */ /* 0x001ea80000300800 */
[----:B------:R-:W2:Y:S04]  /*a750*/  LDL.LU R6, [R1+0x1c8] ;  /* 0x0001c80001067983 */ /* 0x000ea80000300800 */
[----:B------:R-:W2:Y:S04]  /*a760*/  LDL.LU R7, [R1+0x1cc] ;  /* 0x0001cc0001077983 */ /* 0x000ea80000300800 */
[----:B--2---:R-:W-:Y:S04]  /*a770*/  STL.64 [R1+0xa38], R6 ;  /* 0x000a380601007387 */ /* 0x004fe80000100a00 */
[----:B------:R0:W-:Y:S04]  /*a780*/  STL.64 [R1+0xa30], R4 ;  /* 0x000a300401007387 */ /* 0x0001e80000100a00 */
[----:B0-----:R-:W2:Y:S04]  /*a790*/  LDL.LU R4, [R1+0x1d0] ;  /* 0x0001d00001047983 */ /* 0x001ea80000300800 */
[----:B------:R-:W2:Y:S01]  /*a7a0*/  LDL.LU R5, [R1+0x1d4] ;  /* 0x0001d40001057983 */ /* 0x000ea20000300800 */
[----:B----4-:R-:W-:-:S02]  /*a7b0*/  IMAD.MOV.U32 R6, RZ, RZ, R11 ;  /* 0x000000ffff067224 */ /* 0x010fc400078e000b */
[----:B------:R-:W-:Y:S01]  /*a7c0*/  IMAD.MOV.U32 R7, RZ, RZ, R10 ;  /* 0x000000ffff077224 */ /* 0x000fe200078e000a */
[----:B------:R-:W4:Y:S04]  /*a7d0*/  LDL.LU R11, [R1+0xaac] ;  /* 0x000aac00010b7983 */ /* 0x000f280000300800 */
[----:B------:R-:W3:Y:S04]  /*a7e0*/  LDL.LU R10, [R1+0xaa8] ;  /* 0x000aa800010a7983 */ /* 0x000ee80000300800 */
[----:B------:R-:W-:Y:S04]  /*a7f0*/  STL.64 [R1+0xa50], R6 ;  /* 0x000a500601007387 */ /* 0x000fe80000100a00 */
[----:B--2---:R0:W-:Y:S04]  /*a800*/  STL.64 [R1+0xa48], R4 ;  /* 0x000a480401007387 */ /* 0x0041e80000100a00 */
[----:B0-----:R-:W2:Y:S04]  /*a810*/  LDL.LU R4, [R1+0x1e0] ;  /* 0x0001e00001047983 */ /* 0x001ea80000300800 */
[----:B------:R-:W2:Y:S04]  /*a820*/  LDL.LU R5, [R1+0x1e4] ;  /* 0x0001e40001057983 */ /* 0x000ea80000300800 */
[----:B------:R-:W2:Y:S04]  /*a830*/  LDL.LU R6, [R1+0x1e8] ;  /* 0x0001e80001067983 */ /* 0x000ea80000300800 */
[----:B------:R-:W2:Y:S04]  /*a840*/  LDL.LU R7, [R1+0x1ec] ;  /* 0x0001ec0001077983 */ /* 0x000ea80000300800 */
[----:B--2---:R3:W-:Y:S04]  /*a850*/  STL.64 [R1+0xa68], R6 ;  /* 0x000a680601007387 */ /* 0x0047e80000100a00 */
[----:B------:R0:W-:Y:S01]  /*a860*/  STL.64 [R1+0xa60], R4 ;  /* 0x000a600401007387 */ /* 0x0001e20000100a00 */
[----:B---3--:R-:W-:-:S02]  /*a870*/  IMAD.MOV.U32 R6, RZ, RZ, R10 ;  /* 0x000000ffff067224 */ /* 0x008fc400078e000a */
[----:B----4-:R-:W-:Y:S01]  /*a880*/  IMAD.MOV.U32 R7, RZ, RZ, R11 ;  /* 0x000000ffff077224 */ /* 0x010fe200078e000b */
[----:B0-----:R-:W2:Y:S04]  /*a890*/  LDL.LU R4, [R1+0x1f0] ;  /* 0x0001f00001047983 */ /* 0x001ea80000300800 */
[----:B------:R-:W2:Y:S04]  /*a8a0*/  LDL.LU R5, [R1+0x1f4] ;  /* 0x0001f40001057983 */ /* 0x000ea80000300800 */
[----:B------:R-:W3:Y:S04]  /*a8b0*/  LDL.LU R10, [R1+0xaa4] ;  /* 0x000aa400010a7983 */ /* 0x000ee80000300800 */
[----:B------:R-:W3:Y:S04]  /*a8c0*/  LDL.LU R11, [R1+0xaa0] ;  /* 0x000aa000010b7983 */ /* 0x000ee80000300800 */
[----:B------:R-:W-:Y:S01]  /*a8d0*/  STL.64 [R1+0xa80], R6 ;  /* 0x000a800601007387 */ /* 0x000fe20000100a00 */
[----:B---3--:R-:W-:Y:S03]  /*a8e0*/  HMMA.16816.F32.BF16 R12, R20, R10, R12 ;  /* 0x0000000a140c723c */ /* 0x008fe6000004180c */
[----:B--2---:R0:W-:Y:S04]  /*a8f0*/  STL.64 [R1+0xa78], R4 ;  /* 0x000a780401007387 */ /* 0x0041e80000100a00 */
[----:B0-----:R-:W2:Y:S04]  /*a900*/  LDL.LU R4, [R1+0x200] ;  /* 0x0002000001047983 */ /* 0x001ea80000300800 */
[----:B------:R-:W2:Y:S04]  /*a910*/  LDL.LU R5, [R1+0x204] ;  /* 0x0002040001057983 */ /* 0x000ea80000300800 */
[----:B------:R-:W2:Y:S04]  /*a920*/  LDL.LU R6, [R1+0x208] ;  /* 0x0002080001067983 */ /* 0x000ea80000300800 */
[----:B------:R-:W2:Y:S04]  /*a930*/  LDL.LU R7, [R1+0x20c] ;  /* 0x00020c0001077983 */ /* 0x000ea80000300800 */
[----:B------:R-:W-:Y:S04]  /*a940*/  STL.64 [R1+0x390], R12 ;  /* 0x0003900c01007387 */ /* 0x000fe80000100a00 */
[----:B------:R0:W-:Y:S04]  /*a950*/  STL.64 [R1+0x398], R14 ;  /* 0x0003980e01007387 */ /* 0x0001e80000100a00 */
[----:B0-----:R-:W3:Y:S01]  /*a960*/  LDL.LU.64 R14, [R1+0xa98] ;  /* 0x000a9800010e7983 */ /* 0x001ee20000300a00 */
[----:B------:R-:W-:-:S02]  /*a970*/  IMAD.MOV.U32 R18, RZ, RZ, R2 ;  /* 0x000000ffff127224 */ /* 0x000fc400078e0002 */
[----:B------:R-:W-:Y:S01]  /*a980*/  IMAD.MOV.U32 R19, RZ, RZ, R0 ;  /* 0x000000ffff137224 */ /* 0x000fe200078e0000 */
[----:B---3--:R-:W-:Y:S01]  /*a990*/  HMMA.16816.F32.BF16 R20, R20, R14, R24 ;  /* 0x0000000e1414723c */ /* 0x008fe20000041818 */
[----:B------:R-:W2:Y:S04]  /*a9a0*/  LDL.LU.64 R26, [R1+0xa90] ;  /* 0x000a9000011a7983 */ /* 0x000ea80000300a00 */
[----:B------:R-:W2:-:S14]  /*a9b0*/  LDL.LU.64 R24, [R1+0xa88] ;  /* 0x000a880001187983 */ /* 0x000e9c0000300a00 */
[----:B------:R0:W-:Y:S04]  /*a9c0*/  STL.64 [R1+0x220], R20 ;  /* 0x0002201401007387 */ /* 0x0001e80000100a00 */
[----:B------:R1:W-:Y:S04]  /*a9d0*/  STL.64 [R1+0x228], R22 ;  /* 0x0002281601007387 */ /* 0x0003e80000100a00 */
[----:B0-----:R-:W3:Y:S04]  /*a9e0*/  LDL.LU R20, [R1+0x1a0] ;  /* 0x0001a00001147983 */ /* 0x001ee80000300800 */
[----:B------:R-:W3:Y:S04]  /*a9f0*/  LDL.LU R21, [R1+0x1a4] ;  /* 0x0001a40001157983 */ /* 0x000ee80000300800 */
[----:B-1----:R-:W3:Y:S04]  /*aa00*/  LDL.LU R22, [R1+0x1a8] ;  /* 0x0001a80001167983 */ /* 0x002ee80000300800 */
[----:B------:R-:W3:Y:S01]  /*aa10*/  LDL.LU R23, [R1+0x1ac] ;  /* 0x0001ac0001177983 */ /* 0x000ee20000300800 */
[----:B--2---:R-:W-:Y:S03]  /*aa20*/  HMMA.16816.F32.BF16 R16, R24, R18, R4 ;  /* 0x000000121810723c */ /* 0x004fe60000041804 */
[----:B------:R-:W2:Y:S04]  /*aa30*/  LDL.LU.64 R6, [R1+0xa80] ;  /* 0x000a800001067983 */ /* 0x000ea80000300a00 */
[----:B------:R-:W2:-:S12]  /*aa40*/  LDL.LU.64 R4, [R1+0xa78] ;  /* 0x000a780001047983 */ /* 0x000e980000300a00 */
[----:B------:R-:W-:Y:S04]  /*aa50*/  STL.64 [R1+0x200], R16 ;  /* 0x0002001001007387 */ /* 0x000fe80000100a00 */
[----:B------:R0:W-:Y:S04]  /*aa60*/  STL.64 [R1+0x208], R18 ;  /* 0x0002081201007387 */ /* 0x0001e80000100a00 */
[----:B0-----:R-:W2:Y:S02]  /*aa70*/  LDL.LU.64 R18, [R1+0xa70] ;  /* 0x000a700001127983 */ /* 0x001ea40000300a00 */
[----:B--2---:R-:W-:Y:S02]  /*aa80*/  HMMA.16816.F32.BF16 R16, R24, R18, R4 ;  /* 0x000000121810723c */ /* 0x004fe40000041804 */
[----:B------:R-:W2:Y:S04]  /*aa90*/  LDL.LU.64 R6, [R1+0xa68] ;  /* 0x000a680001067983 */ /* 0x000ea80000300a00 */
[----:B------:R-:W2:-:S13]  /*aaa0*/  LDL.LU.64 R4, [R1+0xa60] ;  /* 0x000a600001047983 */ /* 0x000e9a0000300a00 */
        /* <DEDUP_REMOVED lines=17> */
[----:B------:R-:W4:-:S13]  /*abc0*/  LDL.LU R5, [R1+0xa18] ;  /* 0x000a180001057983 */ /* 0x000f1a0000300800 */
        /* <DEDUP_REMOVED lines=9> */
[----:B------:R-:W2:Y:S01]  /*ac60*/  LDL.LU.64 R16, [R1+0x9f8] ;  /* 0x0009f80001107983 */ /* 0x000ea20000300a00 */
[----:B---3--:R-:W-:Y:S03]  /*ac70*/  HMMA.16816.F32.BF16 R20, R24, R10, R20 ;  /* 0x0000000a1814723c */ /* 0x008fe60000041814 */
[----:B------:R2:W-:-:S15]  /*ac80*/  STL.64 [R1+0x9c0], R10 ;  /* 0x0009c00a01007387 */ /* 0x0005de0000100a00 */
[----:B------:R-:W-:Y:S01]  /*ac90*/  NOP ;  /* 0x0000000000007918 */ /* 0x000fe20000000000 */
[----:B------:R-:W-:Y:S04]  /*aca0*/  STL.64 [R1+0x1a0], R20 ;  /* 0x0001a01401007387 */ /* 0x000fe80000100a00 */
[----:B------:R-:W-:Y:S04]  /*acb0*/  STL.64 [R1+0x1a8], R22 ;  /* 0x0001a81601007387 */ /* 0x000fe80000100a00 */
[----:B------:R0:W-:Y:S04]  /*acc0*/  STL.64 [R1+0x990], R14 ;  /* 0x0009900e01007387 */ /* 0x0001e80000100a00 */
[----:B------:R-:W3:Y:S04]  /*acd0*/  LDL.LU R12, [R1+0x2c0] ;  /* 0x0002c000010c7983 */ /* 0x000ee80000300800 */
[----:B------:R-:W1:Y:S01]  /*ace0*/  LDSM.16.MT88.4 R20, [R29+UR5+0xa180] ;  /* 0x00a180051d14783b */ /* 0x000e620008004200 */
[----:B--2---:R-:W-:Y:S03]  /*acf0*/  HMMA.16816.F32.BF16 R8, R24, R14, R16 ;  /* 0x0000000e1808723c */ /* 0x004fe60000041810 */
[----:B----4-:R-:W2:Y:S04]  /*ad00*/  LDSM.16.MT88.4 R24, [R5+UR5+0xa000] ;  /* 0x00a000050518783b */ /* 0x010ea80008004200 */
[----:B------:R-:W4:-:S12]  /*ad10*/  LDSM.16.MT88.4 R16, [R29+UR5+0xa100] ;  /* 0x00a100051d10783b */ /* 0x000f180008004200 */
[----:B------:R-:W-:Y:S04]  /*ad20*/  STL.64 [R1+0x70], R8 ;  /* 0x0000700801007387 */ /* 0x000fe80000100a00 */
[----:B------:R-:W-:Y:S04]  /*ad30*/  STL.64 [R1+0x78], R10 ;  /* 0x0000780a01007387 */ /* 0x000fe80000100a00 */
[----:B------:R-:W3:Y:S04]  /*ad40*/  LDL.LU R13, [R1+0x2c4] ;  /* 0x0002c400010d7983 */ /* 0x000ee80000300800 */
[----:B0-----:R-:W2:Y:S04]  /*ad50*/  LDL.LU R14, [R1+0x2c8] ;  /* 0x0002c800010e7983 */ /* 0x001ea80000300800 */
[----:B------:R-:W2:Y:S04]  /*ad60*/  LDL.LU R15, [R1+0x2cc] ;  /* 0x0002cc00010f7983 */ /* 0x000ea80000300800 */
[----:B--2---:R-:W-:Y:S04]  /*ad70*/  STL.64 [R1+0x9a0], R14 ;  /* 0x0009a00e01007387 */ /* 0x004fe80000100a00 */
[----:B---3--:R0:W-:Y:S04]  /*ad80*/  STL.64 [R1+0x998], R12 ;  /* 0x0009980c01007387 */ /* 0x0081e80000100a00 */
[----:B0-----:R-:W2:Y:S04]  /*ad90*/  LDL.LU R12, [R1+0x2d0] ;  /* 0x0002d000010c7983 */ /* 0x001ea80000300800 */
[----:B------:R-:W2:Y:S04]  /*ada0*/  LDL.LU R13, [R1+0x2d4] ;  /* 0x0002d400010d7983 */ /* 0x000ea80000300800 */
[----:B------:R-:W3:Y:S04]  /*adb0*/  LDL.LU R14, [R1+0x2d8] ;  /* 0x0002d800010e7983 */ /* 0x000ee80000300800 */
[----:B------:R-:W3:Y:S04]  /*adc0*/  LDL.LU R15, [R1+0x2dc] ;  /* 0x0002dc00010f7983 */ /* 0x000ee80000300800 */
[----:B------:R-:W2:Y:S04]  /*add0*/  LDL.LU R8, [R1+0x2f0] ;  /* 0x0002f00001087983 */ /* 0x000ea80000300800 */
[----:B------:R-:W2:Y:S04]  /*ade0*/  LDL.LU R9, [R1+0x2f4] ;  /* 0x0002f40001097983 */ /* 0x000ea80000300800 */
[----:B------:R-:W2:Y:S04]  /*adf0*/  LDL.LU R10, [R1+0x2f8] ;  /* 0x0002f800010a7983 */ /* 0x000ea80000300800 */
[----:B------:R-:W2:Y:S04]  /*ae00*/  LDL.LU R11, [R1+0x2fc] ;  /* 0x0002fc00010b7983 */ /* 0x000ea80000300800 */
[----:B--2---:R0:W-:Y:S04]  /*ae10*/  STL.64 [R1+0x9d0], R10 ;  /* 0x0009d00a01007387 */ /* 0x0041e80000100a00 */
[----:B------:R-:W-:Y:S04]  /*ae20*/  STL.64 [R1+0x9c8], R8 ;  /* 0x0009c80801007387 */ /* 0x000fe80000100a00 */
[----:B0-----:R-:W2:Y:S04]  /*ae30*/  LDL.64 R10, [R1+0x38] ;  /* 0x00003800010a7983 */ /* 0x001ea80000100a00 */
[----:B--2---:R0:W-:Y:S04]  /*ae40*/  STL.64 [R1+0x9e0], R10 ;  /* 0x0009e00a01007387 */ /* 0x0041e80000100a00 */
[----:B0-----:R-:W2:Y:S04]  /*ae50*/  LDL.64 R10, [R1+0x48] ;  /* 0x00004800010a7983 */ /* 0x001ea80000100a00 */
[----:B---3--:R0:W-:Y:S04]  /*ae60*/  STL.64 [R1+0x9b0], R14 ;  /* 0x0009b00e01007387 */ /* 0x0081e80000100a00 */
[----:B------:R-:W-:Y:S04]  /*ae70*/  STL.64 [R1+0x9a8], R12 ;  /* 0x0009a80c01007387 */ /* 0x000fe80000100a00 */
[----:B0-----:R-:W3:Y:S04]  /*ae80*/  LDL.64 R14, [R1+0x18] ;  /* 0x00001800010e7983 */ /* 0x001ee80000100a00 */
[----:B---3--:R0:W-:Y:S04]  /*ae90*/  STL.64 [R1+0x9b8], R14 ;  /* 0x0009b80e01007387 */ /* 0x0081e80000100a00 */
[----:B0-----:R-:W3:Y:S04]  /*aea0*/  LDL.64 R14, [R1+0x28] ;  /* 0x00002800010e7983 */ /* 0x001ee80000100a00 */
[----:B---3--:R0:W-:Y:S04]  /*aeb0*/  STL.64 [R1+0x9d8], R14 ;  /* 0x0009d80e01007387 */ /* 0x0081e80000100a00 */
[----:B------:R-:W3:Y:S04]  /*aec0*/  LDL.LU R12, [R1+0x300] ;  /* 0x00030000010c7983 */ /* 0x000ee80000300800 */
[----:B------:R-:W3:Y:S04]  /*aed0*/  LDL.LU R13, [R1+0x304] ;  /* 0x00030400010d7983 */ /* 0x000ee80000300800 */
[----:B0-----:R-:W2:Y:S04]  /*aee0*/  LDL.LU R14, [R1+0x308] ;  /* 0x00030800010e7983 */ /* 0x001ea80000300800 */
[----:B------:R-:W2:Y:S04]  /*aef0*/  LDL.LU R15, [R1+0x30c] ;  /* 0x00030c00010f7983 */ /* 0x000ea80000300800 */
[----:B--2---:R-:W-:Y:S04]  /*af00*/  STL.64 [R1+0x9f0], R14 ;  /* 0x0009f00e01007387 */ /* 0x004fe80000100a00 */
[----:B---3--:R0:W-:Y:S04]  /*af10*/  STL.64 [R1+0x9e8], R12 ;  /* 0x0009e80c01007387 */ /* 0x0081e80000100a00 */
[----:B0-----:R-:W4:Y:S04]  /*af20*/  LDL.LU R12, [R1+0x310] ;  /* 0x00031000010c7983 */ /* 0x001f280000300800 */
[----:B------:R-:W4:Y:S04]  /*af30*/  LDL.LU R13, [R1+0x314] ;  /* 0x00031400010d7983 */ /* 0x000f280000300800 */
[----:B------:R-:W4:Y:S04]  /*af40*/  LDL.LU R14, [R1+0x318] ;  /* 0x00031800010e7983 */ /* 0x000f280000300800 */
[----:B------:R-:W4:Y:S04]  /*af50*/  LDL.LU R15, [R1+0x31c] ;  /* 0x00031c00010f7983 */ /* 0x000f280000300800 */
[----:B-1----:R-:W-:Y:S04]  /*af60*/  STL.64 [R1+0x988], R22 ;  /* 0x0009881601007387 */ /* 0x002fe80000100a00 */
[----:B------:R0:W-:Y:S04]  /*af70*/  STL.64 [R1+0x980], R20 ;  /* 0x0009801401007387 */ /* 0x0001e80000100a00 */
[----:B0-----:R-:W2:Y:S04]  /*af80*/  LDL.LU R20, [R1+0x2e0] ;  /* 0x0002e00001147983 */ /* 0x001ea80000300800 */
[----:B------:R-:W2:Y:S04]  /*af90*/  LDL.LU R21, [R1+0x2e4] ;  /* 0x0002e40001157983 */ /* 0x000ea80000300800 */
[----:B------:R-:W2:Y:S04]  /*afa0*/  LDL.LU R22, [R1+0x2e8] ;  /* 0x0002e80001167983 */ /* 0x000ea80000300800 */
[----:B------:R-:W2:Y:S04]  /*afb0*/  LDL.LU R23, [R1+0x2ec] ;  /* 0x0002ec0001177983 */ /* 0x000ea80000300800 */
[----:B------:R-:W-:Y:S04]  /*afc0*/  STL.64 [R1+0x6a8], R28 ;  /* 0x0006a81c01007387 */ /* 0x000fe80000100a00 */
[----:B------:R-:W-:Y:S04]  /*afd0*/  STL.64 [R1+0x8f8], R26 ;  /* 0x0008f81a01007387 */ /* 0x000fe80000100a00 */
[----:B------:R0:W-:Y:S04]  /*afe0*/  STL.64 [R1+0x8f0], R24 ;  /* 0x0008f01801007387 */ /* 0x0001e80000100a00 */
[----:B0-----:R-:W3:Y:S04]  /*aff0*/  LDL.LU R24, [R1+0xb0] ;  /* 0x0000b00001187983 */ /* 0x001ee80000300800 */
[----:B------:R-:W3:Y:S04]  /*b000*/  LDL.LU R25, [R1+0xb4] ;  /* 0x0000b40001197983 */ /* 0x000ee80000300800 */
[----:B------:R-:W2:Y:S04]  /*b010*/  LDL.LU R26, [R1+0xb8] ;  /* 0x0000b800011a7983 */ /* 0x000ea80000300800 */
[----:B------:R-:W2:Y:S01]  /*b020*/  LDL.LU R27, [R1+0xbc] ;  /* 0x0000bc00011b7983 */ /* 0x000ea20000300800 */
[----:B------:R-:W-:-:S02]  /*b030*/  IMAD.MOV.U32 R2, RZ, RZ, R10 ;  /* 0x000000ffff027224 */ /* 0x000fc400078e000a */
[----:B------:R-:W-:Y:S01]  /*b040*/  IMAD.MOV.U32 R0, RZ, RZ, R11 ;  /* 0x000000ffff007224 */ /* 0x000fe200078e000b */
[C---:B----4-:R-:W-:Y:S01]  /*b050*/  HMMA.16816.F32.BF16 R12, R16.reuse, R10, R12 ;  /* 0x0000000a100c723c */ /* 0x050fe2000004180c */
[----:B--2---:R0:W-:Y:S04]  /*b060*/  STL.64 [R1+0x908], R26 ;  /* 0x0009081a01007387 */ /* 0x0041e80000100a00 */
[----:B---3--:R-:W-:Y:S04]  /*b070*/  STL.64 [R1+0x900], R24 ;  /* 0x0009001801007387 */ /* 0x008fe80000100a00 */
[----:B0-----:R-:W2:Y:S10]  /*b080*/  LDL.64 R26, [R1+0x8] ;  /* 0x00000800011a7983 */ /* 0x001eb40000100a00 */
[----:B------:R-:W-:Y:S04]  /*b090*/  STL.64 [R1+0x310], R12 ;  /* 0x0003100c01007387 */ /* 0x000fe80000100a00 */
[----:B------:R0:W-:Y:S04]  /*b0a0*/  STL.64 [R1+0x318], R14 ;  /* 0x0003180e01007387 */ /* 0x0001e80000100a00 */
[----:B0-----:R-:W3:Y:S04]  /*b0b0*/  LDL.LU.64 R14, [R1+0x9f0] ;  /* 0x0009f000010e7983 */ /* 0x001ee80000300a00 */
[----:B------:R-:W3:Y:S04]  /*b0c0*/  LDL.LU.64 R12, [R1+0x9e8] ;  /* 0x0009e800010c7983 */ /* 0x000ee80000300a00 */
[----:B------:R-:W3:Y:S02]  /*b0d0*/  LDL.LU.64 R10, [R1+0x9e0] ;  /* 0x0009e000010a7983 */ /* 0x000ee40000300a00 */
[----:B---3--:R-:W-:Y:S01]  /*b0e0*/  HMMA.16816.F32.BF16 R12, R16, R10, R12 ;  /* 0x0000000a100c723c */ /* 0x008fe2000004180c */
[----:B------:R-:W-:-:S02]  /*b0f0*/  IMAD.MOV.U32 R4, RZ, RZ, R10 ;  /* 0x000000ffff047224 */ /* 0x000fc400078e000a */
[----:B------:R-:W-:-:S15]  /*b100*/  IMAD.MOV.U32 R3, RZ, RZ, R11 ;  /* 0x000000ffff037224 */ /* 0x000fde00078e000b */
[----:B------:R-:W-:Y:S01]  /*b110*/  NOP ;  /* 0x0000000000007918 */ /* 0x000fe20000000000 */
[----:B------:R-:W-:Y:S04]  /*b120*/  STL.64 [R1+0x300], R12 ;  /* 0x0003000c01007387 */ /* 0x000fe80000100a00 */
[----:B------:R0:W-:Y:S04]  /*b130*/  STL.64 [R1+0x308], R14 ;  /* 0x0003080e01007387 */ /* 0x0001e80000100a00 */
[----:B0-----:R-:W3:Y:S04]  /*b140*/  LDL.LU.64 R14, [R1+0x9d8] ;  /* 0x0009d800010e7983 */ /* 0x001ee80000300a00 */
[----:B------:R-:W3:Y:S04]  /*b150*/  LDL.LU.64 R10, [R1+0x9d0] ;  /* 0x0009d000010a7983 */ /* 0x000ee80000300a00 */
[----:B------:R-:W3:Y:S02]  /*b160*/  LDL.LU.64 R8, [R1+0x9c8] ;  /* 0x0009c80001087983 */ /* 0x000ee40000300a00 */
[----:B---3--:R-:W-:-:S15]  /*b170*/  HMMA.16816.F32.BF16 R8, R16, R14, R8 ;  /* 0x0000000e1008723c */ /* 0x008fde0000041808 */
[----:B------:R-:W-:-:S04]  /*b180*/  NOP ;  /* 0x0000000000007918 */ /* 0x000fc80000000000 */
[----:B------:R0:W-:Y:S04]  /*b190*/  STL.64 [R1+0x2f0], R8 ;  /* 0x0002f00801007387 */ /* 0x0001e80000100a00 */
[----:B------:R1:W-:Y:S01]  /*b1a0*/  STL.64 [R1+0x2f8], R10 ;  /* 0x0002f80a01007387 */ /* 0x0003e20000100a00 */
[----:B0-----:R-:W-:Y:S02]  /*b1b0*/  IMAD.MOV.U32 R9, RZ, RZ, R14 ;  /* 0x000000ffff097224 */ /* 0x001fe400078e000e */
[----:B------:R-:W-:Y:S01]  /*b1c0*/  IMAD.MOV.U32 R8, RZ, RZ, R15 ;  /* 0x000000ffff087224 */ /* 0x000fe200078e000f */
[----:B-1----:R-:W3:Y:S04]  /*b1d0*/  LDL.LU.64 R10, [R1+0x9c0] ;  /* 0x0009c000010a7983 */ /* 0x002ee80000300a00 */
[----:B------:R-:W4:Y:S02]  /*b1e0*/  LDL.LU.64 R14, [R1+0x9b8] ;  /* 0x0009b800010e7983 */ /* 0x000f240000300a00 */
[----:B----4-:R-:W-:-:S15]  /*b1f0*/  HMMA.16816.F32.BF16 R20, R16, R14, R20 ;  /* 0x0000000e1014723c */ /* 0x010fde0000041814 */
        /* <DEDUP_REMOVED lines=11> */
[----:B0-----:R-:W2:Y:S04]  /*b2b0*/  LDL.LU.64 R14, [R1+0x9a0] ;  /* 0x0009a000010e7983 */ /* 0x001ea80000300a00 */
[----:B------:R-:W2:Y:S04]  /*b2c0*/  LDL.LU.64 R12, [R1+0x998] ;  /* 0x00099800010c7983 */ /* 0x000ea80000300a00 */
        /* <DEDUP_REMOVED lines=10> */
[----:B--2---:R-:W-:-:S15]  /*b370*/  HMMA.16816.F32.BF16 R12, R16, R6, R12 ;  /* 0x00000006100c723c */ /* 0x004fde000004180c */
        /* <DEDUP_REMOVED lines=13> */
[----:B------:R-:W4:Y:S04]  /*b450*/  LDL.LU R4, [R1+0xc0] ;  /* 0x0000c00001047983 */ /* 0x000f280000300800 */
[----:B0-----:R-:W4:Y:S04]  /*b460*/  LDL.LU R5, [R1+0xc4] ;  /* 0x0000c40001057983 */ /* 0x001f280000300800 */
[----:B------:R-:W2:Y:S04]  /*b470*/  LDL.LU R6, [R1+0xc8] ;  /* 0x0000c80001067983 */ /* 0x000ea80000300800 */
[----:B------:R-:W2:Y:S04]  /*b480*/  LDL.LU R7, [R1+0xcc] ;  /* 0x0000cc0001077983 */ /* 0x000ea80000300800 */
[----:B--2---:R-:W-:Y:S04]  /*b490*/  STL.64 [R1+0x930], R6 ;  /* 0x0009300601007387 */ /* 0x004fe80000100a00 */
[----:B----4-:R0:W-:Y:S04]  /*b4a0*/  STL.64 [R1+0x928], R4 ;  /* 0x0009280401007387 */ /* 0x0101e80000100a00 */
[----:B0-----:R-:W2:Y:S04]  /*b4b0*/  LDL.LU R4, [R1+0xd0] ;  /* 0x0000d00001047983 */ /* 0x001ea80000300800 */
[----:B------:R-:W2:Y:S04]  /*b4c0*/  LDL.LU R5, [R1+0xd4] ;  /* 0x0000d40001057983 */ /* 0x000ea80000300800 */
[----:B------:R-:W4:Y:S04]  /*b4d0*/  LDL.LU R6, [R1+0xd8] ;  /* 0x0000d80001067983 */ /* 0x000f280000300800 */
[----:B------:R-:W4:Y:S04]  /*b4e0*/  LDL.LU R7, [R1+0xdc] ;  /* 0x0000dc0001077983 */ /* 0x000f280000300800 */
[----:B----4-:R-:W-:Y:S04]  /*b4f0*/  STL.64 [R1+0x948], R6 ;  /* 0x0009480601007387 */ /* 0x010fe80000100a00 */
[----:B--2---:R0:W-:Y:S04]  /*b500*/  STL.64 [R1+0x940], R4 ;  /* 0x0009400401007387 */ /* 0x0041e80000100a00 */
[----:B0-----:R-:W2:Y:S04]  /*b510*/  LDL.LU R4, [R1+0xe0] ;  /* 0x0000e00001047983 */ /* 0x001ea80000300800 */
[----:B------:R-:W2:Y:S04]  /*b520*/  LDL.LU R5, [R1+0xe4] ;  /* 0x0000e40001057983 */ /* 0x000ea80000300800 */
[----:B------:R-:W4:Y:S04]  /*b530*/  LDL.LU R6, [R1+0xe8] ;  /* 0x0000e80001067983 */ /* 0x000f280000300800 */
[----:B------:R-:W4:Y:S01]  /*b540*/  LDL.LU R7, [R1+0xec] ;  /* 0x0000ec0001077983 */ /* 0x000f220000300800 */
[----:B---3--:R-:W-:Y:S03]  /*b550*/  HMMA.16816.F32.BF16 R12, R16, R10, R12 ;  /* 0x0000000a100c723c */ /* 0x008fe6000004180c */
[----:B----4-:R-:W-:Y:S04]  /*b560*/  STL.64 [R1+0x960], R6 ;  /* 0x0009600601007387 */ /* 0x010fe80000100a00 */
[----:B--2---:R0:W-:Y:S04]  /*b570*/  STL.64 [R1+0x958], R4 ;  /* 0x0009580401007387 */ /* 0x0041e80000100a00 */
[----:B0-----:R-:W2:Y:S04]  /*b580*/  LDL.LU R4, [R1+0xf0] ;  /* 0x0000f00001047983 */ /* 0x001ea80000300800 */
[----:B------:R-:W2:Y:S04]  /*b590*/  LDL.LU R5, [R1+0xf4] ;  /* 0x0000f40001057983 */ /* 0x000ea80000300800 */
[----:B------:R-:W3:Y:S04]  /*b5a0*/  LDL.LU R6, [R1+0xf8] ;  /* 0x0000f80001067983 */ /* 0x000ee80000300800 */
[----:B------:R-:W3:Y:S04]  /*b5b0*/  LDL.LU R7, [R1+0xfc] ;  /* 0x0000fc0001077983 */ /* 0x000ee80000300800 */
[----:B---3--:R-:W-:Y:S04]  /*b5c0*/  STL.64 [R1+0x978], R6 ;  /* 0x0009780601007387 */ /* 0x008fe80000100a00 */
        /* <DEDUP_REMOVED lines=43> */
[----:B--2---:R-:W-:Y:S01]  /*b880*/  HMMA.16816.F32.BF16 R4, R20, R26, R4 ;  /* 0x0000001a1404723c */ /* 0x004fe20000041804 */
[----:B------:R-:W-:-:S02]  /*b890*/  IMAD.MOV.U32 R2, RZ, RZ, R26 ;  /* 0x000000ffff027224 */ /* 0x000fc400078e001a */
[----:B------:R-:W-:-:S15]  /*b8a0*/  IMAD.MOV.U32 R0, RZ, RZ, R27 ;  /* 0x000000ffff007224 */ /* 0x000fde00078e001b */
[----:B------:R-:W-:Y:S01]  /*b8b0*/  NOP ;  /* 0x0000000000007918 */ /* 0x000fe20000000000 */
[----:B------:R-:W-:Y:S04]  /*b8c0*/  STL.64 [R1+0xc0], R4 ;  /* 0x0000c00401007387 */ /* 0x000fe80000100a00 */
[----:B------:R0:W-:Y:S04]  /*b8d0*/  STL.64 [R1+0xc8], R6 ;  /* 0x0000c80601007387 */ /* 0x0001e80000100a00 */
[----:B0-----:R-:W2:Y:S04]  /*b8e0*/  LDL.LU.64 R6, [R1+0x918] ;  /* 0x0009180001067983 */ /* 0x001ea80000300a00 */
[----:B------:R-:W4:Y:S04]  /*b8f0*/  LDL.LU R5, [R1+0x910] ;  /* 0x0009100001057983 */ /* 0x000f280000300800 */
        /* <DEDUP_REMOVED lines=9> */
[----:B----4-:R0:W-:Y:S04]  /*b990*/  STL [R1+0x8c8], R5 ;  /* 0x0008c80501007387 */ /* 0x0101e80000100800 */
[----:B------:R-:W4:Y:S04]  /*b9a0*/  LDL.LU R4, [R1+0xa0] ;  /* 0x0000a00001047983 */ /* 0x000f280000300800 */
[----:B0-----:R-:W4:Y:S04]  /*b9b0*/  LDL.LU R5, [R1+0xa4] ;  /* 0x0000a40001057983 */ /* 0x001f280000300800 */
[----:B------:R-:W4:Y:S04]  /*b9c0*/  LDL.LU R6, [R1+0xa8] ;  /* 0x0000a80001067983 */ /* 0x000f280000300800 */
[----:B------:R-:W4:Y:S04]  /*b9d0*/  LDL.LU R7, [R1+0xac] ;  /* 0x0000ac0001077983 */ /* 0x000f280000300800 */
[----:B------:R-:W-:Y:S01]  /*b9e0*/  STL.64 [R1+0x8b0], R10 ;  /* 0x0008b00a01007387 */ /* 0x000fe20000100a00 */
[----:B----4-:R-:W-:-:S15]  /*b9f0*/  HMMA.16816.F32.BF16 R4, R20, R10, R4 ;  /* 0x0000000a1404723c */ /* 0x010fde0000041804 */
[----:B------:R-:W-:-:S04]  /*ba00*/  NOP ;  /* 0x0000000000007918 */ /* 0x000fc80000000000 */
[----:B------:R-:W-:Y:S04]  /*ba10*/  STL.64 [R1+0xa0], R4 ;  /* 0x0000a00401007387 */ /* 0x000fe80000100a00 */
[----:B------:R3:W-:Y:S02]  /*ba20*/  STL.64 [R1+0xa8], R6 ;  /* 0x0000a80601007387 */ /* 0x0007e40000100a00 */
[----:B---3--:R-:W-:Y:S02]  /*ba30*/  HMMA.16816.F32.BF16 R4, R20, R14, R16 ;  /* 0x0000000e1404723c */ /* 0x008fe40000041810 */
[----:B------:R0:W-:Y:S04]  /*ba40*/  STL.64 [R1+0x860], R14 ;  /* 0x0008600e01007387 */ /* 0x0001e80000100a00 */
[----:B------:R-:W3:-:S13]  /*ba50*/  LDL.LU R12, [R1+0x320] ;  /* 0x00032000010c7983 */ /* 0x000eda0000300800 */
[----:B------:R1:W-:Y:S04]  /*ba60*/  STL.64 [R1+0x50], R4 ;  /* 0x0000500401007387 */ /* 0x0003e80000100a00 */
[----:B------:R4:W-:Y:S04]  /*ba70*/  STL.64 [R1+0x58], R6 ;  /* 0x0000580601007387 */ /* 0x0009e80000100a00 */
[----:B------:R-:W3:Y:S04]  /*ba80*/  LDL.LU R13, [R1+0x324] ;  /* 0x00032400010d7983 */ /* 0x000ee80000300800 */
[----:B0-----:R-:W2:Y:S04]  /*ba90*/  LDL.LU R14, [R1+0x328] ;  /* 0x00032800010e7983 */ /* 0x001ea80000300800 */
        /* <DEDUP_REMOVED lines=9> */
[----:B-1----:R-:W2:Y:S04]  /*bb30*/  LDL.LU R4, [R1+0x370] ;  /* 0x0003700001047983 */ /* 0x002ea80000300800 */
[----:B------:R-:W2:Y:S04]  /*bb40*/  LDL.LU R5, [R1+0x374] ;  /* 0x0003740001057983 */ /* 0x000ea80000300800 */
[----:B----4-:R-:W4:Y:S04]  /*bb50*/  LDL.LU R6, [R1+0x378] ;  /* 0x0003780001067983 */ /* 0x010f280000300800 */
[----:B------:R-:W4:Y:S04]  /*bb60*/  LDL.LU R7, [R1+0x37c] ;  /* 0x00037c0001077983 */ /* 0x000f280000300800 */
[----:B----4-:R0:W-:Y:S04]  /*bb70*/  STL.64 [R1+0x8e0], R6 ;  /* 0x0008e00601007387 */ /* 0x0101e80000100a00 */
        /* <DEDUP_REMOVED lines=13> */
[----:B------:R-:W-:Y:S04]  /*bc50*/  STL.64 [R1+0x870], R14 ;  /* 0x0008700e01007387 */ /* 0x000fe80000100a00 */
[----:B---3--:R0:W-:Y:S04]  /*bc60*/  STL.64 [R1+0x868], R12 ;  /* 0x0008680c01007387 */ /* 0x0081e80000100a00 */
[----:B0-----:R-:W3:Y:S04]  /*bc70*/  LDL.LU R12, [R1+0x330] ;  /* 0x00033000010c7983 */ /* 0x001ee80000300800 */
[----:B------:R-:W3:Y:S04]  /*bc80*/  LDL.LU R13, [R1+0x334] ;  /* 0x00033400010d7983 */ /* 0x000ee80000300800 */
[----:B------:R-:W2:Y:S04]  /*bc90*/  LDL.LU R14, [R1+0x338] ;  /* 0x00033800010e7983 */ /* 0x000ea80000300800 */
[----:B------:R-:W2:Y:S04]  /*bca0*/  LDL.LU R15, [R1+0x33c] ;  /* 0x00033c00010f7983 */ /* 0x000ea80000300800 */
[----:B--2---:R0:W-:Y:S04]  /*bcb0*/  STL.64 [R1+0x880], R14 ;  /* 0x0008800e01007387 */ /* 0x0041e80000100a00 */
[----:B---3--:R-:W-:Y:S01]  /*bcc0*/  STL.64 [R1+0x878], R12 ;  /* 0x0008780c01007387 */ /* 0x008fe20000100a00 */
[----:B0-----:R-:W-:-:S02]  /*bcd0*/  IMAD.MOV.U32 R14, RZ, RZ, R2 ;  /* 0x000000ffff0e7224 */ /* 0x001fc400078e0002 */
[----:B------:R-:W-:-:S05]  /*bce0*/  IMAD.MOV.U32 R15, RZ, RZ, R0 ;  /* 0x000000ffff0f7224 */ /* 0x000fca00078e0000 */
[----:B------:R0:W-:Y:S04]  /*bcf0*/  STL.64 [R1+0x898], R14 ;  /* 0x0008980e01007387 */ /* 0x0001e80000100a00 */
[----:B0-----:R-:W2:Y:S04]  /*bd00*/  LDL.64 R14, [R1+0x18] ;  /* 0x00001800010e7983 */ /* 0x001ea80000100a00 */
[----:B------:R-:W3:Y:S04]  /*bd10*/  LDL.LU R20, [R1+0x210] ;  /* 0x0002100001147983 */ /* 0x000ee80000300800 */
[----:B------:R-:W3:Y:S04]  /*bd20*/  LDL.LU R21, [R1+0x214] ;  /* 0x0002140001157983 */ /* 0x000ee80000300800 */
[----:B------:R-:W2:Y:S04]  /*bd30*/  LDL.LU R22, [R1+0x218] ;  /* 0x0002180001167983 */ /* 0x000ea80000300800 */
[----:B------:R-:W2:Y:S01]  /*bd40*/  LDL.LU R23, [R1+0x21c] ;  /* 0x00021c0001177983 */ /* 0x000ea20000300800 */
[----:B------:R-:W-:Y:S01]  /*bd50*/  HMMA.16816.F32.BF16 R8, R24, R6, R8 ;  /* 0x000000061808723c */ /* 0x000fe20000041808 */
[----:B------:R-:W-:-:S02]  /*bd60*/  IMAD.MOV.U32 R2, RZ, RZ, R6 ;  /* 0x000000ffff027224 */ /* 0x000fc400078e0006 */
[----:B------:R-:W-:Y:S01]  /*bd70*/  IMAD.MOV.U32 R0, RZ, RZ, R7 ;  /* 0x000000ffff007224 */ /* 0x000fe200078e0007 */
[----:B--2---:R-:W-:Y:S04]  /*bd80*/  STL.64 [R1+0x890], R22 ;  /* 0x0008901601007387 */ /* 0x004fe80000100a00 */
[----:B---3--:R0:W-:Y:S04]  /*bd90*/  STL.64 [R1+0x888], R20 ;  /* 0x0008881401007387 */ /* 0x0081e80000100a00 */
[----:B0-----:R-:W2:Y:S04]  /*bda0*/  LDL.LU R20, [R1+0x340] ;  /* 0x0003400001147983 */ /* 0x001ea80000300800 */
[----:B------:R-:W2:Y:S04]  /*bdb0*/  LDL.LU R21, [R1+0x344] ;  /* 0x0003440001157983 */ /* 0x000ea80000300800 */
[----:B------:R-:W2:Y:S04]  /*bdc0*/  LDL.LU R22, [R1+0x348] ;  /* 0x0003480001167983 */ /* 0x000ea80000300800 */
[----:B------:R-:W2:Y:S04]  /*bdd0*/  LDL.LU R23, [R1+0x34c] ;  /* 0x00034c0001177983 */ /* 0x000ea80000300800 */
[----:B------:R-:W-:Y:S04]  /*bde0*/  STL.64 [R1+0x380], R8 ;  /* 0x0003800801007387 */ /* 0x000fe80000100a00 */
[----:B------:R0:W-:Y:S04]  /*bdf0*/  STL.64 [R1+0x388], R10 ;  /* 0x0003880a01007387 */ /* 0x0001e80000100a00 */
        /* <DEDUP_REMOVED lines=20> */
[----:B------:R-:W2:Y:S04]  /*bf40*/  LDL.LU.64 R18, [R1+0x8a8] ;  /* 0x0008a80001127983 */ /* 0x000ea80000300a00 */
[----:B------:R-:W2:Y:S02]  /*bf50*/  LDL.LU.64 R16, [R1+0x8a0] ;  /* 0x0008a00001107983 */ /* 0x000ea40000300a00 */
[----:B--2---:R-:W-:-:S15]  /*bf60*/  HMMA.16816.F32.BF16 R16, R24, R14, R16 ;  /* 0x0000000e1810723c */ /* 0x004fde0000041810 */
[----:B------:R-:W-:-:S04]  /*bf70*/  NOP ;  /* 0x0000000000007918 */ /* 0x000fc80000000000 */
[----:B------:R0:W-:Y:S04]  /*bf80*/  STL.64 [R1+0x350], R16 ;  /* 0x0003501001007387 */ /* 0x0001e80000100a00 */
[----:B------:R-:W-:Y:S01]  /*bf90*/  STL.64 [R1+0x358], R18 ;  /* 0x0003581201007387 */ /* 0x000fe20000100a00 */
[----:B0-----:R-:W-:Y:S02]  /*bfa0*/  IMAD.MOV.U32 R17, RZ, RZ, R14 ;  /* 0x000000ffff117224 */ /* 0x001fe400078e000e */
[----:B------:R-:W-:Y:S02]  /*bfb0*/  IMAD.MOV.U32 R16, RZ, RZ, R15 ;  /* 0x000000ffff107224 */ /* 0x000fe400078e000f */
[----:B------:R-:W2:Y:S02]  /*bfc0*/  LDL.LU.64 R14, [R1+0x898] ;  /* 0x00089800010e7983 */ /* 0x000ea40000300a00 */
[----:B--2---:R-:W-:Y:S02]  /*bfd0*/  HMMA.16816.F32.BF16 R12, R24, R14, R20 ;  /* 0x0000000e180c723c */ /* 0x004fe40000041814 */
[----:B------:R-:W2:Y:S04]  /*bfe0*/  LDL.LU.64 R22, [R1+0x890] ;  /* 0x0008900001167983 */ /* 0x000ea80000300a00 */
[----:B------:R-:W2:-:S13]  /*bff0*/  LDL.LU.64 R20, [R1+0x888] ;  /* 0x0008880001147983 */ /* 0x000e9a0000300a00 */
[----:B------:R-:W-:Y:S04]  /*c000*/  STL.64 [R1+0x340], R12 ;  /* 0x0003400c01007387 */ /* 0x000fe80000100a00 */
[----:B------:R0:W-:Y:S04]  /*c010*/  STL.64 [R1+0x348], R14 ;  /* 0x0003480e01007387 */ /* 0x0001e80000100a00 */
[----:B0-----:R-:W3:Y:S04]  /*c020*/  LDL.LU.64 R14, [R1+0x880] ;  /* 0x00088000010e7983 */ /* 0x001ee80000300a00 */
[----:B------:R-:W3:Y:S02]  /*c030*/  LDL.LU.64 R12, [R1+0x878] ;  /* 0x00087800010c7983 */ /* 0x000ee40000300a00 */
[----:B---3--:R-:W-:-:S15]  /*c040*/  HMMA.16816.F32.BF16 R12, R24, R6, R12 ;  /* 0x00000006180c723c */ /* 0x008fde000004180c */
[----:B------:R-:W-:-:S04]  /*c050*/  NOP ;  /* 0x0000000000007918 */ /* 0x000fc80000000000 */
[----:B------:R-:W-:Y:S04]  /*c060*/  STL.64 [R1+0x330], R12 ;  /* 0x0003300c01007387 */ /* 0x000fe80000100a00 */
[----:B------:R0:W-:Y:S04]  /*c070*/  STL.64 [R1+0x338], R14 ;  /* 0x0003380e01007387 */ /* 0x0001e80000100a00 */
[----:B0-----:R-:W4:Y:S04]  /*c080*/  LDL.LU.64 R14, [R1+0x870] ;  /* 0x00087000010e7983 */ /* 0x001f280000300a00 */
[----:B------:R-:W4:Y:S02]  /*c090*/  LDL.LU.64 R12, [R1+0x868] ;  /* 0x00086800010c7983 */ /* 0x000f240000300a00 */
[----:B----4-:R-:W-:-:S15]  /*c0a0*/  HMMA.16816.F32.BF16 R12, R24, R10, R12 ;  /* 0x0000000a180c723c */ /* 0x010fde000004180c */
[----:B------:R-:W-:-:S04]  /*c0b0*/  NOP ;  /* 0x0000000000007918 */ /* 0x000fc80000000000 */
[----:B------:R-:W-:Y:S04]  /*c0c0*/  STL.64 [R1+0x320], R12 ;  /* 0x0003200c01007387 */ /* 0x000fe80000100a00 */
[----:B------:R0:W-:Y:S04]  /*c0d0*/  STL.64 [R1+0x328], R14 ;  /* 0x0003280e01007387 */ /* 0x0001e80000100a00 */
[----:B0-----:R-:W2:Y:S02]  /*c0e0*/  LDL.LU.64 R14, [R1+0x860] ;  /* 0x00086000010e7983 */ /* 0x001ea40000300a00 */
[----:B--2---:R-:W-:Y:S02]  /*c0f0*/  HMMA.16816.F32.BF16 R20, R24, R14, R20 ;  /* 0x0000000e1814723c */ /* 0x004fe40000041814 */
[----:B------:R0:W-:Y:S04]  /*c100*/  STL.64 [R1+0x7f0], R14 ;  /* 0x0007f00e01007387 */ /* 0x0001e80000100a00 */
[----:B------:R-:W2:Y:S04]  /*c110*/  LDL.LU R12, [R1+0x150] ;  /* 0x00015000010c7983 */ /* 0x000ea80000300800 */
[----:B------:R-:W-:Y:S09]  /*c120*/  LDSM.16.MT88.4 R24, [R5+UR5+0xa180] ;  /* 0x00a180050518783b */ /* 0x000ff20008004200 */
[----:B------:R-:W-:Y:S04]  /*c130*/  STL.64 [R1+0x210], R20 ;  /* 0x0002101401007387 */ /* 0x000fe80000100a00 */
[----:B------:R-:W-:Y:S04]  /*c140*/  STL.64 [R1+0x218], R22 ;  /* 0x0002181601007387 */ /* 0x000fe80000100a00 */
[----:B------:R-:W2:Y:S04]  /*c150*/  LDL.LU R13, [R1+0x154] ;  /* 0x00015400010d7983 */ /* 0x000ea80000300800 */
[----:B0-----:R-:W3:Y:S04]  /*c160*/  LDL.LU R14, [R1+0x158] ;  /* 0x00015800010e7983 */ /* 0x001ee80000300800 */
[----:B------:R-:W3:Y:S04]  /*c170*/  LDL.LU R15, [R1+0x15c] ;  /* 0x00015c00010f7983 */ /* 0x000ee80000300800 */
[----:B------:R-:W0:Y:S04]  /*c180*/  LDSM.16.MT88.4 R20, [R5+UR5+0xa100] ;  /* 0x00a100050514783b */ /* 0x000e280008004200 */
[----:B---3--:R1:W-:Y:S04]  /*c190*/  STL.64 [R1+0x800], R14 ;  /* 0x0008000e01007387 */ /* 0x0083e80000100a00 */
[----:B--2---:R-:W-:Y:S01]  /*c1a0*/  STL.64 [R1+0x7f8], R12 ;  /* 0x0007f80c01007387 */ /* 0x004fe20000100a00 */
[----:B-1----:R-:W-:-:S02]  /*c1b0*/  IMAD.MOV.U32 R14, RZ, RZ, R17 ;  /* 0x000000ffff0e7224 */ /* 0x002fc400078e0011 */
[----:B------:R-:W-:Y:S02]  /*c1c0*/  IMAD.MOV.U32 R15, RZ, RZ, R16 ;  /* 0x000000ffff0f7224 */ /* 0x000fe400078e0010 */
[----:B------:R-:W1:Y:S04]  /*c1d0*/  LDSM.16.MT88.4 R16, [R5+UR5+0xa080] ;  /* 0x00a080050510783b */ /* 0x000e680008004200 */
[----:B------:R2:W-:Y:S02]  /*c1e0*/  STL.64 [R1+0x818], R14 ;  /* 0x0008180e01007387 */ /* 0x0005e40000100a00 */
[----:B--2---:R-:W-:Y:S02]  /*c1f0*/  IMAD.MOV.U32 R14, RZ, RZ, R9 ;  /* 0x000000ffff0e7224 */ /* 0x004fe400078e0009 */
[----:B------:R-:W-:-:S05]  /*c200*/  IMAD.MOV.U32 R15, RZ, RZ, R8 ;  /* 0x000000ffff0f7224 */ /* 0x000fca00078e0008 */
[----:B------:R2:W-:Y:S02]  /*c210*/  STL.64 [R1+0x830], R14 ;  /* 0x0008300e01007387 */ /* 0x0005e40000100a00 */
[----:B--2---:R-:W-:Y:S02]  /*c220*/  IMAD.MOV.U32 R14, RZ, RZ, R4 ;  /* 0x000000ffff0e7224 */ /* 0x004fe400078e0004 */
[----:B------:R-:W-:-:S05]  /*c230*/  IMAD.MOV.U32 R15, RZ, RZ, R3 ;  /* 0x000000ffff0f7224 */ /* 0x000fca00078e0003 */
[----:B------:R-:W-:Y:S04]  /*c240*/  STL.64 [R1+0x848], R14 ;  /* 0x0008480e01007387 */ /* 0x000fe80000100a00 */
[----:B0-----:R-:W-:Y:S04]  /*c250*/  STL.64 [R1+0x7d8], R22 ;  /* 0x0007d81601007387 */ /* 0x001fe80000100a00 */
[----:B------:R0:W-:Y:S04]  /*c260*/  STL.64 [R1+0x7d0], R20 ;  /* 0x0007d01401007387 */ /* 0x0001e80000100a00 */
        /* <DEDUP_REMOVED lines=21> */
[----:B------:R-:W3:Y:S01]  /*c3c0*/  LDL.LU R23, [R1+0x18c] ;  /* 0x00018c0001177983 */ /* 0x000ee20000300800 */
[----:B------:R-:W-:-:S03]  /*c3d0*/  IMAD.MOV.U32 R14, RZ, RZ, R2 ;  /* 0x000000ffff0e7224 */ /* 0x000fc600078e0002 */
[----:B---3--:R-:W-:Y:S04]  /*c3e0*/  STL.64 [R1+0x858], R22 ;  /* 0x0008581601007387 */ /* 0x008fe80000100a00 */
[----:B--2---:R0:W-:Y:S04]  /*c3f0*/  STL.64 [R1+0x850], R20 ;  /* 0x0008501401007387 */ /* 0x0041e80000100a00 */
[----:B0-----:R-:W1:Y:S04]  /*c400*/  LDL.LU R20, [R1+0x190] ;  /* 0x0001900001147983 */ /* 0x001e680000300800 */
[----:B------:R-:W1:Y:S04]  /*c410*/  LDL.LU R21, [R1+0x194] ;  /* 0x0001940001157983 */ /* 0x000e680000300800 */
[----:B------:R-:W1:Y:S04]  /*c420*/  LDL.LU R22, [R1+0x198] ;  /* 0x0001980001167983 */ /* 0x000e680000300800 */
[----:B------:R-:W1:Y:S04]  /*c430*/  LDL.LU R23, [R1+0x19c] ;  /* 0x00019c0001177983 */ /* 0x000e680000300800 */
[----:B------:R0:W-:Y:S04]  /*c440*/  STL.64 [R1+0x738], R26 ;  /* 0x0007381a01007387 */ /* 0x0001e80000100a00 */
[----:B------:R-:W-:Y:S04]  /*c450*/  STL.64 [R1+0x730], R24 ;  /* 0x0007301801007387 */ /* 0x000fe80000100a00 */
[----:B0-----:R-:W2:Y:S04]  /*c460*/  LDL.LU.64 R26, [R1+0x8] ;  /* 0x00000800011a7983 */ /* 0x001ea80000300a00 */
[----:B------:R-:W3:Y:S01]  /*c470*/  LDL.LU.64 R8, [R1+0x460] ;  /* 0x0004600001087983 */ /* 0x000ee20000300a00 */
[----:B------:R-:W-:-:S07]  /*c480*/  IMAD.MOV.U32 R15, RZ, RZ, R0 ;  /* 0x000000ffff0f7224 */ /* 0x000fce00078e0000 */
[C---:B-1----:R-:W-:Y:S01]  /*c490*/  HMMA.16816.F32.BF16 R12, R16.reuse, R14, R20 ;  /* 0x0000000e100c723c */ /* 0x042fe20000041814 */
[----:B---3--:R-:W-:Y:S04]  /*c4a0*/  STL [R1+0x758], R8 ;  /* 0x0007580801007387 */ /* 0x008fe80000100800 */
[----:B------:R-:W-:Y:S04]  /*c4b0*/  STL [R1+0x754], R9 ;  /* 0x0007540901007387 */ /* 0x000fe80000100800 */
[----:B------:R-:W3:Y:S04]  /*c4c0*/  LDL.LU.64 R4, [R1+0x468] ;  /* 0x0004680001047983 */ /* 0x000ee80000300a00 */
[----:B------:R-:W4:Y:S04]  /*c4d0*/  LDL.LU.64 R22, [R1+0x858] ;  /* 0x0008580001167983 */ /* 0x000f280000300a00 */
[----:B------:R-:W4:Y:S04]  /*c4e0*/  LDL.LU.64 R20, [R1+0x850] ;  /* 0x0008500001147983 */ /* 0x000f280000300a00 */
[----:B------:R-:W-:Y:S04]  /*c4f0*/  STL.64 [R1+0x190], R12 ;  /* 0x0001900c01007387 */ /* 0x000fe80000100a00 */
[----:B------:R0:W-:Y:S04]  /*c500*/  STL.64 [R1+0x198], R14 ;  /* 0x0001980e01007387 */ /* 0x0001e80000100a00 */
[----:B0-----:R-:W4:Y:S02]  /*c510*/  LDL.LU.64 R14, [R1+0x848] ;  /* 0x00084800010e7983 */ /* 0x001f240000300a00 */
[----:B----4-:R-:W-:Y:S02]  /*c520*/  HMMA.16816.F32.BF16 R12, R16, R14, R20 ;  /* 0x0000000e100c723c */ /* 0x010fe40000041814 */
[----:B------:R-:W4:Y:S04]  /*c530*/  LDL.LU.64 R22, [R1+0x840] ;  /* 0x0008400001167983 */ /* 0x000f280000300a00 */
[----:B------:R-:W4:-:S13]  /*c540*/  LDL.LU.64 R20, [R1+0x838] ;  /* 0x0008380001147983 */ /* 0x000f1a0000300a00 */
        /* <DEDUP_REMOVED lines=21> */
[----:B------:R4:W-:Y:S02]  /*c6a0*/  STL.64 [R1+0x780], R26 ;  /* 0x0007801a01007387 */ /* 0x0009e40000100a00 */
[----:B----4-:R-:W-:Y:S02]  /*c6b0*/  HMMA.16816.F32.BF16 R24, R16, R6, R20 ;  /* 0x000000061018723c */ /* 0x010fe40000041814 */
[----:B------:R-:W4:-:S15]  /*c6c0*/  LDL.LU R20, [R1+0x60] ;  /* 0x0000600001147983 */ /* 0x000f1e0000300800 */
[----:B------:R-:W-:Y:S02]  /*c6d0*/  NOP ;  /* 0x0000000000007918 */ /* 0x000fe40000000000 */
[----:B------:R-:W-:Y:S04]  /*c6e0*/  STL.64 [R1+0x140], R24 ;  /* 0x0001401801007387 */ /* 0x000fe80000100a00 */
[----:B------:R-:W-:Y:S04]  /*c6f0*/  STL.64 [R1+0x148], R26 ;  /* 0x0001481a01007387 */ /* 0x000fe80000100a00 */
[----:B------:R-:W4:Y:S04]  /*c700*/  LDL.LU R21, [R1+0x64] ;  /* 0x0000640001157983 */ /* 0x000f280000300800 */
[----:B------:R-:W2:Y:S04]  /*c710*/  LDL.LU R22, [R1+0x68] ;  /* 0x0000680001167983 */ /* 0x000ea80000300800 */
[----:B------:R-:W2:Y:S04]  /*c720*/  LDL.LU R23, [R1+0x6c] ;  /* 0x00006c0001177983 */ /* 0x000ea80000300800 */
[----:B--2---:R-:W-:Y:S04]  /*c730*/  STL.64 [R1+0x7e8], R22 ;  /* 0x0007e81601007387 */ /* 0x004fe80000100a00 */
[----:B----4-:R0:W-:Y:S04]  /*c740*/  STL.64 [R1+0x7e0], R20 ;  /* 0x0007e01401007387 */ /* 0x0101e80000100a00 */
[----:B0-----:R-:W2:Y:S04]  /*c750*/  LDL.LU R20, [R1+0x130] ;  /* 0x0001300001147983 */ /* 0x001ea80000300800 */
[----:B------:R-:W2:Y:S04]  /*c760*/  LDL.LU R21, [R1+0x134] ;  /* 0x0001340001157983 */ /* 0x000ea80000300800 */
[----:B------:R-:W2:Y:S04]  /*c770*/  LDL.LU R22, [R1+0x138] ;  /* 0x0001380001167983 */ /* 0x000ea80000300800 */
[----:B------:R-:W2:Y:S04]  /*c780*/  LDL.LU R23, [R1+0x13c] ;  /* 0x00013c0001177983 */ /* 0x000ea80000300800 */
[----:B------:R-:W4:Y:S04]  /*c790*/  LDL.LU.64 R26, [R1+0x18] ;  /* 0x00001800011a7983 */ /* 0x000f280000300a00 */
[----:B----4-:R0:W-:Y:S04]  /*c7a0*/  STL.64 [R1+0x798], R26 ;  /* 0x0007981a01007387 */ /* 0x0101e80000100a00 */
[----:B0-----:R-:W4:Y:S04]  /*c7b0*/  LDL.LU.64 R26, [R1+0x28] ;  /* 0x00002800011a7983 */ /* 0x001f280000300a00 */
[----:B----4-:R-:W-:Y:S04]  /*c7c0*/  STL.64 [R1+0x7b0], R26 ;  /* 0x0007b01a01007387 */ /* 0x010fe80000100a00 */
[----:B------:R-:W-:Y:S04]  /*c7d0*/  STL.64 [R1+0x778], R6 ;  /* 0x0007780601007387 */ /* 0x000fe80000100a00 */
[----:B---3--:R0:W-:Y:S04]  /*c7e0*/  STL.64 [R1+0x770], R4 ;  /* 0x0007700401007387 */ /* 0x0081e80000100a00 */
[----:B0-----:R-:W3:Y:S04]  /*c7f0*/  LDL.LU R4, [R1+0x260] ;  /* 0x0002600001047983 */ /* 0x001ee80000300800 */
[----:B------:R-:W3:Y:S04]  /*c800*/  LDL.LU R5, [R1+0x264] ;  /* 0x0002640001057983 */ /* 0x000ee80000300800 */
[----:B------:R-:W4:Y:S04]  /*c810*/  LDL.LU R6, [R1+0x268] ;  /* 0x0002680001067983 */ /* 0x000f280000300800 */
[----:B------:R-:W4:Y:S04]  /*c820*/  LDL.LU R7, [R1+0x26c] ;  /* 0x00026c0001077983 */ /* 0x000f280000300800 */
[----:B------:R-:W2:Y:S04]  /*c830*/  LDL.LU.64 R26, [R1+0x38] ;  /* 0x00003800011a7983 */ /* 0x000ea80000300a00 */
[----:B--2---:R0:W-:Y:S04]  /*c840*/  STL.64 [R1+0x7c8], R26 ;  /* 0x0007c81a01007387 */ /* 0x0041e80000100a00 */
[----:B0-----:R-:W2:Y:S04]  /*c850*/  LDL.LU.64 R26, [R1+0x48] ;  /* 0x00004800011a7983 */ /* 0x001ea80000300a00 */
[----:B----4-:R-:W-:Y:S04]  /*c860*/  STL.64 [R1+0x790], R6 ;  /* 0x0007900601007387 */ /* 0x010fe80000100a00 */
[----:B---3--:R0:W-:Y:S04]  /*c870*/  STL.64 [R1+0x788], R4 ;  /* 0x0007880401007387 */ /* 0x0081e80000100a00 */
[----:B0-----:R-:W3:Y:S04]  /*c880*/  LDL.LU R4, [R1+0x270] ;  /* 0x0002700001047983 */ /* 0x001ee80000300800 */
[----:B------:R-:W3:Y:S04]  /*c890*/  LDL.LU R5, [R1+0x274] ;  /* 0x0002740001057983 */ /* 0x000ee80000300800 */
[----:B------:R-:W4:Y:S04]  /*c8a0*/  LDL.LU R6, [R1+0x278] ;  /* 0x0002780001067983 */ /* 0x000f280000300800 */
[----:B------:R-:W4:Y:S01]  /*c8b0*/  LDL.LU R7, [R1+0x27c] ;  /* 0x00027c0001077983 */ /* 0x000f220000300800 */
[C---:B------:R-:W-:Y:S03]  /*c8c0*/  HMMA.16816.F32.BF16 R20, R16.reuse, R10, R20 ;  /* 0x0000000a1014723c */ /* 0x040fe60000041814 */
[----:B----4-:R-:W-:Y:S04]  /*c8d0*/  STL.64 [R1+0x7a8], R6 ;  /* 0x0007a80601007387 */ /* 0x010fe80000100a00 */
[----:B---3--:R0:W-:Y:S04]  /*c8e0*/  STL.64 [R1+0x7a0], R4 ;  /* 0x0007a00401007387 */ /* 0x0081e80000100a00 */
[----:B0-----:R-:W3:Y:S04]  /*c8f0*/  LDL.LU R4, [R1+0x280] ;  /* 0x0002800001047983 */ /* 0x001ee80000300800 */
[----:B------:R-:W3:Y:S04]  /*c900*/  LDL.LU R5, [R1+0x284] ;  /* 0x0002840001057983 */ /* 0x000ee80000300800 */
[----:B------:R-:W4:Y:S04]  /*c910*/  LDL.LU R6, [R1+0x288] ;  /* 0x0002880001067983 */ /* 0x000f280000300800 */
[----:B------:R-:W4:Y:S04]  /*c920*/  LDL.LU R7, [R1+0x28c] ;  /* 0x00028c0001077983 */ /* 0x000f280000300800 */
[----:B----4-:R-:W-:Y:S04]  /*c930*/  STL.64 [R1+0x7c0], R6 ;  /* 0x0007c00601007387 */ /* 0x010fe80000100a00 */
[----:B---3--:R0:W-:Y:S04]  /*c940*/  STL.64 [R1+0x7b8], R4 ;  /* 0x0007b80401007387 */ /* 0x0081e80000100a00 */
[----:B0-----:R-:W3:Y:S04]  /*c950*/  LDL.LU R4, [R1+0x290] ;  /* 0x0002900001047983 */ /* 0x001ee80000300800 */
[----:B------:R-:W3:Y:S04]  /*c960*/  LDL.LU R5, [R1+0x294] ;  /* 0x0002940001057983 */ /* 0x000ee80000300800 */
[----:B------:R-:W3:Y:S04]  /*c970*/  LDL.LU R6, [R1+0x298] ;  /* 0x0002980001067983 */ /* 0x000ee80000300800 */
[----:B------:R-:W3:Y:S04]  /*c980*/  LDL.LU R7, [R1+0x29c] ;  /* 0x00029c0001077983 */ /* 0x000ee80000300800 */
[----:B------:R-:W4:Y:S04]  /*c990*/  LDL.LU.64 R12, [R1+0x470] ;  /* 0x00047000010c7983 */ /* 0x000f280000300a00 */
[----:B------:R-:W-:Y:S04]  /*c9a0*/  STL.64 [R1+0x130], R20 ;  /* 0x0001301401007387 */ /* 0x000fe80000100a00 */
[----:B------:R0:W-:Y:S04]  /*c9b0*/  STL.64 [R1+0x138], R22 ;  /* 0x0001381601007387 */ /* 0x0001e80000100a00 */
[----:B0-----:R-:W2:Y:S04]  /*c9c0*/  LDL.LU.64 R22, [R1+0x7e8] ;  /* 0x0007e80001167983 */ /* 0x001ea80000300a00 */
[----:B------:R-:W2:Y:S04]  /*c9d0*/  LDL.LU.64 R20, [R1+0x7e0] ;  /* 0x0007e00001147983 */ /* 0x000ea80000300a00 */
[----:B------:R-:W-:Y:S01]  /*c9e0*/  STL [R1+0x75c], R11 ;  /* 0x00075c0b01007387 */ /* 0x000fe20000100800 */
[----:B--2---:R-:W-:Y:S03]  /*c9f0*/  HMMA.16816.F32.BF16 R16, R16, R14, R20 ;  /* 0x0000000e1010723c */ /* 0x004fe60000041814 */
[----:B------:R-:W2:Y:S04]  /*ca00*/  LDL.LU.64 R22, [R1+0x7d8] ;  /* 0x0007d80001167983 */ /* 0x000ea80000300a00 */
[----:B------:R-:W2:-:S12]  /*ca10*/  LDL.LU.64 R20, [R1+0x7d0] ;  /* 0x0007d00001147983 */ /* 0x000e980000300a00 */
[----:B------:R0:W-:Y:S04]  /*ca20*/  STL.64 [R1+0x60], R16 ;  /* 0x0000601001007387 */ /* 0x0001e80000100a00 */
[----:B------:R1:W-:Y:S04]  /*ca30*/  STL.64 [R1+0x68], R18 ;  /* 0x0000681201007387 */ /* 0x0003e80000100a00 */
[----:B0-----:R-:W2:Y:S04]  /*ca40*/  LDL.LU R16, [R1+0x2a0] ;  /* 0x0002a00001107983 */ /* 0x001ea80000300800 */
[----:B------:R-:W2:Y:S04]  /*ca50*/  LDL.LU R17, [R1+0x2a4] ;  /* 0x0002a40001117983 */ /* 0x000ea80000300800 */
[----:B-1----:R-:W2:Y:S04]  /*ca60*/  LDL.LU R18, [R1+0x2a8] ;  /* 0x0002a80001127983 */ /* 0x002ea80000300800 */
[----:B------:R-:W2:Y:S04]  /*ca70*/  LDL.LU R19, [R1+0x2ac] ;  /* 0x0002ac0001137983 */ /* 0x000ea80000300800 */
[----:B------:R-:W-:Y:S04]  /*ca80*/  STL.64 [R1+0x748], R14 ;  /* 0x0007480e01007387 */ /* 0x000fe80000100a00 */
[----:B----4-:R0:W-:Y:S04]  /*ca90*/  STL.64 [R1+0x740], R12 ;  /* 0x0007400c01007387 */ /* 0x0101e80000100a00 */
[----:B0-----:R-:W4:Y:S04]  /*caa0*/  LDL.LU R12, [R1+0x240] ;  /* 0x00024000010c7983 */ /* 0x001f280000300800 */
[----:B------:R-:W4:Y:S04]  /*cab0*/  LDL.LU R13, [R1+0x244] ;  /* 0x00024400010d7983 */ /* 0x000f280000300800 */
[----:B------:R-:W3:Y:S04]  /*cac0*/  LDL.LU R14, [R1+0x248] ;  /* 0x00024800010e7983 */ /* 0x000ee80000300800 */
[----:B------:R-:W3:Y:S01]  /*cad0*/  LDL.LU R15, [R1+0x24c] ;  /* 0x00024c00010f7983 */ /* 0x000ee20000300800 */
[----:B--2---:R-:W-:Y:S03]  /*cae0*/  HMMA.16816.F32.BF16 R16, R20, R26, R16 ;  /* 0x0000001a1410723c */ /* 0x004fe60000041810 */
[----:B---3--:R-:W-:Y:S04]  /*caf0*/  STL.64 [R1+0x768], R14 ;  /* 0x0007680e01007387 */ /* 0x008fe80000100a00 */
[----:B----4-:R0:W-:Y:S04]  /*cb00*/  STL.64 [R1+0x760], R12 ;  /* 0x0007600c01007387 */ /* 0x0101e80000100a00 */
[----:B0-----:R-:W2:Y:S04]  /*cb10*/  LDL.LU R12, [R1+0x250] ;  /* 0x00025000010c7983 */ /* 0x001ea80000300800 */
[----:B------:R-:W2:Y:S04]  /*cb20*/  LDL.LU R13, [R1+0x254] ;  /* 0x00025400010d7983 */ /* 0x000ea80000300800 */
[----:B------:R-:W2:Y:S04]  /*cb30*/  LDL.LU R14, [R1+0x258] ;  /* 0x00025800010e7983 */ /* 0x000ea80000300800 */
[----:B------:R-:W2:Y:S04]  /*cb40*/  LDL.LU R15, [R1+0x25c] ;  /* 0x00025c00010f7983 */ /* 0x000ea80000300800 */
[----:B------:R-:W-:Y:S04]  /*cb50*/  STL.64 [R1+0x2a0], R16 ;  /* 0x0002a01001007387 */ /* 0x000fe80000100a00 */
[----:B------:R0:W-:Y:S02]  /*cb60*/  STL.64 [R1+0x2a8], R18 ;  /* 0x0002a81201007387 */ /* 0x0001e40000100a00 */
[----:B0-----:R-:W-:-:S02]  /*cb70*/  IMAD.MOV.U32 R19, RZ, RZ, R26 ;  /* 0x000000ffff137224 */ /* 0x001fc400078e001a */
[----:B------:R-:W-:Y:S02]  /*cb80*/  IMAD.MOV.U32 R18, RZ, RZ, R27 ;  /* 0x000000ffff127224 */ /* 0x000fe400078e001b */
[----:B------:R-:W3:Y:S02]  /*cb90*/  LDL.LU.64 R26, [R1+0x7c8] ;  /* 0x0007c800011a7983 */ /* 0x000ee40000300a00 */
[----:B---3--:R-:W-:Y:S01]  /*cba0*/  HMMA.16816.F32.BF16 R4, R20, R26, R4 ;  /* 0x0000001a1404723c */ /* 0x008fe20000041804 */
[----:B------:R-:W-:Y:S02]  /*cbb0*/  IMAD.MOV.U32 R9, RZ, RZ, R26 ;  /* 0x000000ffff097224 */ /* 0x000fe400078e001a */
[----:B------:R-:W-:-:S15]  /*cbc0*/  IMAD.MOV.U32 R0, RZ, RZ, R27 ;  /* 0x000000ffff007224 */ /* 0x000fde00078e001b */
[----:B------:R-:W-:Y:S01]  /*cbd0*/  NOP ;  /* 0x0000000000007918 */ /* 0x000fe20000000000 */
        /* <DEDUP_REMOVED lines=22> */
[----:B------:R-:W3:Y:S04]  /*cd40*/  LDL.LU.64 R26, [R1+0x780] ;  /* 0x00078000011a7983 */ /* 0x000ee80000300a00 */
[----:B------:R-:W4:Y:S01]  /*cd50*/  LDL.LU.64 R28, [R1+0x498] ;  /* 0x00049800011c7983 */ /* 0x000f220000300a00 */
[----:B---3--:R-:W-:-:S15]  /*cd60*/  HMMA.16816.F32.BF16 R4, R20, R26, R4 ;  /* 0x0000001a1404723c */ /* 0x008fde0000041804 */
[----:B------:R-:W-:-:S04]  /*cd70*/  NOP ;  /* 0x0000000000007918 */ /* 0x000fc80000000000 */
[----:B------:R-:W-:Y:S04]  /*cd80*/  STL.64 [R1+0x260], R4 ;  /* 0x0002600401007387 */ /* 0x000fe80000100a00 */
[----:B------:R0:W-:Y:S04]  /*cd90*/  STL.64 [R1+0x268], R6 ;  /* 0x0002680601007387 */ /* 0x0001e80000100a00 */
[----:B0-----:R-:W2:Y:S04]  /*cda0*/  LDL.LU.64 R6, [R1+0x778] ;  /* 0x0007780001067983 */ /* 0x001ea80000300a00 */
[----:B------:R-:W3:Y:S01]  /*cdb0*/  LDL.LU.64 R4, [R1+0x770] ;  /* 0x0007700001047983 */ /* 0x000ee20000300a00 */
[----:B------:R-:W-:-:S03]  /*cdc0*/  IMAD.MOV.U32 R17, RZ, RZ, R26 ;  /* 0x000000ffff117224 */ /* 0x000fc600078e001a */
[----:B------:R-:W3:Y:S01]  /*cdd0*/  LDL.LU R24, [R1+0x110] ;  /* 0x0001100001187983 */ /* 0x000ee20000300800 */
[----:B------:R-:W-:-:S03]  /*cde0*/  IMAD.MOV.U32 R16, RZ, RZ, R27 ;  /* 0x000000ffff107224 */ /* 0x000fc600078e001b */
[----:B------:R-:W3:Y:S04]  /*cdf0*/  LDL.LU R25, [R1+0x114] ;  /* 0x0001140001197983 */ /* 0x000ee80000300800 */
[----:B------:R-:W3:Y:S04]  /*ce00*/  LDL.LU R26, [R1+0x118] ;  /* 0x00011800011a7983 */ /* 0x000ee80000300800 */
[----:B------:R-:W3:Y:S01]  /*ce10*/  LDL.LU R27, [R1+0x11c] ;  /* 0x00011c00011b7983 */ /* 0x000ee20000300800 */
[----:B--2---:R-:W-:-:S15]  /*ce20*/  HMMA.16816.F32.BF16 R12, R20, R6, R12 ;  /* 0x00000006140c723c */ /* 0x004fde000004180c */
[----:B------:R-:W-:-:S04]  /*ce30*/  NOP ;  /* 0x0000000000007918 */ /* 0x000fc80000000000 */
[----:B------:R-:W-:Y:S04]  /*ce40*/  STL.64 [R1+0x250], R12 ;  /* 0x0002500c01007387 */ /* 0x000fe80000100a00 */
[----:B------:R0:W-:Y:S04]  /*ce50*/  STL.64 [R1+0x258], R14 ;  /* 0x0002580e01007387 */ /* 0x0001e80000100a00 */
[----:B0-----:R-:W2:Y:S04]  /*ce60*/  LDL.LU.64 R14, [R1+0x768] ;  /* 0x00076800010e7983 */ /* 0x001ea80000300a00 */
[----:B------:R-:W2:Y:S04]  /*ce70*/  LDL.LU.64 R12, [R1+0x760] ;  /* 0x00076000010c7983 */ /* 0x000ea80000300a00 */
[----:B------:R0:W-:Y:S04]  /*ce80*/  STL.64 [R1+0x6e8], R6 ;  /* 0x0006e80601007387 */ /* 0x0001e80000100a00 */
[----:B---3--:R-:W-:Y:S01]  /*ce90*/  STL.64 [R1+0x6e0], R4 ;  /* 0x0006e00401007387 */ /* 0x008fe20000100a00 */
[----:B0-----:R-:W-:-:S03]  /*cea0*/  IMAD.MOV.U32 R6, RZ, RZ, R11 ;  /* 0x000000ffff067224 */ /* 0x001fc600078e000b */
[----:B------:R-:W2:Y:S01]  /*ceb0*/  LDL.LU R11, [R1+0x75c] ;  /* 0x00075c00010b7983 */ /* 0x000ea20000300800 */
[----:B------:R-:W-:-:S03]  /*cec0*/  IMAD.MOV.U32 R7, RZ, RZ, R8 ;  /* 0x000000ffff077224 */ /* 0x000fc600078e0008 */
[----:B------:R-:W3:Y:S04]  /*ced0*/  LDL.LU R8, [R1+0x758] ;  /* 0x0007580001087983 */ /* 0x000ee80000300800 */
[----:B------:R0:W-:Y:S02]  /*cee0*/  STL.64 [R1+0x700], R6 ;  /* 0x0007000601007387 */ /* 0x0001e40000100a00 */
[----:B0-----:R-:W-:Y:S02]  /*cef0*/  IMAD.MOV.U32 R6, RZ, RZ, R9 ;  /* 0x000000ffff067224 */ /* 0x001fe400078e0009 */
[----:B------:R-:W3:Y:S01]  /*cf00*/  LDL.LU R9, [R1+0x754] ;  /* 0x0007540001097983 */ /* 0x000ee20000300800 */
[----:B------:R-:W-:-:S03]  /*cf10*/  IMAD.MOV.U32 R7, RZ, RZ, R0 ;  /* 0x000000ffff077224 */ /* 0x000fc600078e0000 */
[----:B------:R-:W3:Y:S04]  /*cf20*/  LDL.LU R0, [R1+0x750] ;  /* 0x0007500001007983 */ /* 0x000ee80000300800 */
[----:B------:R-:W-:Y:S01]  /*cf30*/  STL.64 [R1+0x718], R6 ;  /* 0x0007180601007387 */ /* 0x000fe20000100a00 */
[----:B--2---:R-:W-:-:S15]  /*cf40*/  HMMA.16816.F32.BF16 R12, R20, R10, R12 ;  /* 0x0000000a140c723c */ /* 0x004fde000004180c */
[----:B------:R-:W-:-:S04]  /*cf50*/  NOP ;  /* 0x0000000000007918 */ /* 0x000fc80000000000 */
[----:B------:R-:W-:Y:S04]  /*cf60*/  STL.64 [R1+0x240], R12 ;  /* 0x0002400c01007387 */ /* 0x000fe80000100a00 */
[----:B------:R0:W-:Y:S04]  /*cf70*/  STL.64 [R1+0x248], R14 ;  /* 0x0002480e01007387 */ /* 0x0001e80000100a00 */
[----:B0-----:R-:W2:Y:S04]  /*cf80*/  LDL.LU.64 R14, [R1+0x748] ;  /* 0x00074800010e7983 */ /* 0x001ea80000300a00 */
[----:B------:R-:W2:Y:S04]  /*cf90*/  LDL.LU.64 R12, [R1+0x740] ;  /* 0x00074000010c7983 */ /* 0x000ea80000300a00 */
[----:B------:R-:W-:Y:S04]  /*cfa0*/  STL.64 [R1+0x6f8], R10 ;  /* 0x0006f80a01007387 */ /* 0x000fe80000100a00 */
[----:B---3--:R0:W-:Y:S04]  /*cfb0*/  STL.64 [R1+0x6f0], R8 ;  /* 0x0006f00801007387 */ /* 0x0081e80000100a00 */
[----:B0-----:R-:W3:Y:S04]  /*cfc0*/  LDL.LU R8, [R1+0x430] ;  /* 0x0004300001087983 */ /* 0x001ee80000300800 */
[----:B------:R-:W3:Y:S04]  /*cfd0*/  LDL.LU R9, [R1+0x434] ;  /* 0x0004340001097983 */ /* 0x000ee80000300800 */
[----:B------:R-:W2:Y:S04]  /*cfe0*/  LDL.LU R10, [R1+0x438] ;  /* 0x00043800010a7983 */ /* 0x000ea80000300800 */
[----:B------:R-:W2:Y:S04]  /*cff0*/  LDL.LU R11, [R1+0x43c] ;  /* 0x00043c00010b7983 */ /* 0x000ea80000300800 */
[----:B--2---:R-:W-:Y:S04]  /*d000*/  STL.64 [R1+0x710], R10 ;  /* 0x0007100a01007387 */ /* 0x004fe80000100a00 */
[----:B---3--:R0:W-:Y:S04]  /*d010*/  STL.64 [R1+0x708], R8 ;  /* 0x0007080801007387 */ /* 0x0081e80000100a00 */
[----:B0-----:R-:W2:Y:S04]  /*d020*/  LDL.LU R8, [R1+0x80] ;  /* 0x0000800001087983 */ /* 0x001ea80000300800 */
[----:B------:R-:W2:Y:S04]  /*d030*/  LDL.LU R9, [R1+0x84] ;  /* 0x0000840001097983 */ /* 0x000ea80000300800 */
[----:B------:R-:W3:Y:S04]  /*d040*/  LDL.LU R10, [R1+0x88] ;  /* 0x00008800010a7983 */ /* 0x000ee80000300800 */
[----:B------:R-:W3:Y:S01]  /*d050*/  LDL.LU R11, [R1+0x8c] ;  /* 0x00008c00010b7983 */ /* 0x000ee20000300800 */
[----:B------:R-:W-:Y:S03]  /*d060*/  HMMA.16816.F32.BF16 R20, R20, R14, R24 ;  /* 0x0000000e1414723c */ /* 0x000fe60000041818 */
[----:B---3--:R-:W-:Y:S04]  /*d070*/  STL.64 [R1+0x728], R10 ;  /* 0x0007280a01007387 */ /* 0x008fe80000100a00 */
[----:B--2---:R0:W-:Y:S04]  /*d080*/  STL.64 [R1+0x720], R8 ;  /* 0x0007200801007387 */ /* 0x0041e80000100a00 */
[----:B0-----:R-:W2:Y:S04]  /*d090*/  LDL.LU R8, [R1+0x90] ;  /* 0x0000900001087983 */ /* 0x001ea80000300800 */
[----:B------:R-:W2:Y:S04]  /*d0a0*/  LDL.LU R9, [R1+0x94] ;  /* 0x0000940001097983 */ /* 0x000ea80000300800 */
[----:B------:R-:W2:Y:S04]  /*d0b0*/  LDL.LU R10, [R1+0x98] ;  /* 0x00009800010a7983 */ /* 0x000ea80000300800 */
[----:B------:R-:W2:Y:S04]  /*d0c0*/  LDL.LU R11, [R1+0x9c] ;  /* 0x00009c00010b7983 */ /* 0x000ea80000300800 */
[----:B------:R-:W2:Y:S04]  /*d0d0*/  LDL.LU.64 R26, [R1+0x738] ;  /* 0x00073800011a7983 */ /* 0x000ea80000300a00 */
[----:B------:R-:W2:Y:S01]  /*d0e0*/  LDL.LU.64 R24, [R1+0x730] ;  /* 0x0007300001187983 */ /* 0x000ea20000300a00 */
[----:B------:R-:W-:-:S02]  /*d0f0*/  IMAD.MOV.U32 R6, RZ, RZ, R19 ;  /* 0x000000ffff067224 */ /* 0x000fc400078e0013 */
[----:B------:R-:W-:Y:S01]  /*d100*/  IMAD.MOV.U32 R7, RZ, RZ, R18 ;  /* 0x000000ffff077224 */ /* 0x000fe200078e0012 */
[----:B------:R0:W-:Y:S01]  /*d110*/  STL.64 [R1+0x110], R20 ;  /* 0x0001101401007387 */ /* 0x0001e20000100a00 */
[----:B------:R-:W1:Y:S03]  /*d120*/  LDC R19, c[0x0][0x3ac] ;  /* 0x0000eb00ff137b82 */ /* 0x000e660000000800 */
[----:B------:R3:W-:Y:S04]  /*d130*/  STL.64 [R1+0x118], R22 ;  /* 0x0001181601007387 */ /* 0x0007e80000100a00 */
[----:B0-----:R-:W4:Y:S04]  /*d140*/  LDL.LU.64 R20, [R1+0x4a8] ;  /* 0x0004a80001147983 */ /* 0x001f280000300a00 */
[----:B---3--:R-:W3:Y:S01]  /*d150*/  LDL.LU.64 R22, [R1+0x4b0] ;  /* 0x0004b00001167983 */ /* 0x008ee20000300a00 */
        /* <DEDUP_REMOVED lines=11> */
[----:B0-----:R-:W2:Y:S01]  /*d210*/  LDL.LU.64 R6, [R1+0x700] ;  /* 0x0007000001067983 */ /* 0x001ea20000300a00 */
[----:B-1----:R-:W-:Y:S01]  /*d220*/  IMAD.SHL.U32 R19, R19, 0x20, RZ ;  /* 0x0000002013137824 */ /* 0x002fe200078e00ff */
[----:B--2---:R-:W-:Y:S02]  /*d230*/  HMMA.16816.F32.BF16 R4, R24, R6, R8 ;  /* 0x000000061804723c */ /* 0x004fe40000041808 */
[----:B------:R-:W2:Y:S04]  /*d240*/  LDL.LU.64 R10, [R1+0x6f8] ;  /* 0x0006f800010a7983 */ /* 0x000ea80000300a00 */
[----:B------:R-:W2:-:S13]  /*d250*/  LDL.LU.64 R8, [R1+0x6f0] ;  /* 0x0006f00001087983 */ /* 0x000e9a0000300a00 */
[----:B------:R-:W-:Y:S04]  /*d260*/  STL.64 [R1+0x430], R4 ;  /* 0x0004300401007387 */ /* 0x000fe80000100a00 */
[----:B------:R0:W-:Y:S04]  /*d270*/  STL.64 [R1+0x438], R6 ;  /* 0x0004380601007387 */ /* 0x0001e80000100a00 */
[----:B0-----:R-:W3:Y:S04]  /*d280*/  LDL.LU.64 R6, [R1+0x6e8] ;  /* 0x0006e80001067983 */ /* 0x001ee80000300a00 */
[----:B------:R-:W3:Y:S01]  /*d290*/  LDL.LU.64 R4, [R1+0x6e0] ;  /* 0x0006e00001047983 */ /* 0x000ee20000300a00 */
[----:B--2---:R-:W-:-:S05]  /*d2a0*/  IMAD.WIDE R8, R19, 0x2, R8 ;  /* 0x0000000213087825 */ /* 0x004fca00078e0208 */
[----:B------:R-:W-:Y:S04]  /*d2b0*/  STL [R1+0x5c4], R8 ;  /* 0x0005c40801007387 */ /* 0x000fe80000100800 */
[----:B------:R0:W-:Y:S04]  /*d2c0*/  STL [R1+0x5c0], R9 ;  /* 0x0005c00901007387 */ /* 0x0001e80000100800 */
[----:B0-----:R-:W2:Y:S01]  /*d2d0*/  LDL.LU.64 R8, [R1+0x478] ;  /* 0x0004780001087983 */ /* 0x001ea20000300a00 */
[----:B------:R-:W-:-:S04]  /*d2e0*/  IMAD.WIDE R12, R19, 0x2, R12 ;  /* 0x00000002130c7825 */ /* 0x000fc800078e020c */
[----:B---3--:R-:W-:-:S05]  /*d2f0*/  IMAD.WIDE R4, R19, 0x2, R4 ;  /* 0x0000000213047825 */ /* 0x008fca00078e0204 */
[----:B------:R-:W-:Y:S04]  /*d300*/  STL [R1+0x5bc], R4 ;  /* 0x0005bc0401007387 */ /* 0x000fe80000100800 */
[----:B------:R0:W-:Y:S04]  /*d310*/  STL [R1+0x5b8], R5 ;  /* 0x0005b80501007387 */ /* 0x0001e80000100800 */
[----:B0-----:R-:W3:Y:S04]  /*d320*/  LDL.LU.64 R4, [R1+0x480] ;  /* 0x0004800001047983 */ /* 0x001ee80000300a00 */
[----:B------:R-:W-:Y:S04]  /*d330*/  STL [R1+0x5b4], R12 ;  /* 0x0005b40c01007387 */ /* 0x000fe80000100800 */
[----:B------:R0:W-:Y:S04]  /*d340*/  STL [R1+0x5b0], R13 ;  /* 0x0005b00d01007387 */ /* 0x0001e80000100800 */
[----:B0-----:R-:W4:Y:S01]  /*d350*/  LDL.LU.64 R12, [R1+0x488] ;  /* 0x00048800010c7983 */ /* 0x001f220000300a00 */
[----:B--2---:R-:W-:-:S05]  /*d360*/  IMAD.WIDE R8, R19, 0x2, R8 ;  /* 0x0000000213087825 */ /* 0x004fca00078e0208 */
[----:B------:R-:W-:Y:S04]  /*d370*/  STL [R1+0x5ac], R8 ;  /* 0x0005ac0801007387 */ /* 0x000fe80000100800 */
[----:B------:R0:W-:Y:S04]  /*d380*/  STL [R1+0x5a8], R9 ;  /* 0x0005a80901007387 */ /* 0x0001e80000100800 */
[----:B0-----:R-:W2:Y:S01]  /*d390*/  LDL.LU.64 R8, [R1+0x490] ;  /* 0x0004900001087983 */ /* 0x001ea20000300a00 */
[----:B---3--:R-:W-:-:S05]  /*d3a0*/  IMAD.WIDE R4, R19, 0x2, R4 ;  /* 0x0000000213047825 */ /* 0x008fca00078e0204 */
[----:B------:R-:W-:Y:S04]  /*d3b0*/  STL [R1+0x5a4], R4 ;  /* 0x0005a40401007387 */ /* 0x000fe80000100800 */
[----:B------:R0:W-:Y:S01]  /*d3c0*/  STL [R1+0x5a0], R5 ;  /* 0x0005a00501007387 */ /* 0x0001e20000100800 */
[----:B----4-:R-:W-:-:S04]  /*d3d0*/  IMAD.WIDE R12, R19, 0x2, R12 ;  /* 0x00000002130c7825 */ /* 0x010fc800078e020c */
[C---:B0-----:R-:W-:Y:S01]  /*d3e0*/  IMAD.WIDE R4, R19.reuse, 0x2, R28 ;  /* 0x0000000213047825 */ /* 0x041fe200078e021c */
[----:B------:R-:W-:Y:S04]  /*d3f0*/  STL [R1+0x59c], R12 ;  /* 0x00059c0c01007387 */ /* 0x000fe80000100800 */
[----:B------:R0:W-:Y:S04]  /*d400*/  STL [R1+0x594], R13 ;  /* 0x0005940d01007387 */ /* 0x0001e80000100800 */
[----:B0-----:R-:W3:Y:S04]  /*d410*/  LDL.LU.64 R12, [R1+0x4a0] ;  /* 0x0004a000010c7983 */ /* 0x001ee80000300a00 */
[----:B------:R-:W4:Y:S01]  /*d420*/  LDL.LU.64 R28, [R1+0x4e0] ;  /* 0x0004e000011c7983 */ /* 0x000f220000300a00 */
[----:B--2---:R-:W-:-:S05]  /*d430*/  IMAD.WIDE R8, R19, 0x2, R8 ;  /* 0x0000000213087825 */ /* 0x004fca00078e0208 */
[----:B------:R-:W-:Y:S04]  /*d440*/  STL [R1+0x590], R8 ;  /* 0x0005900801007387 */ /* 0x000fe80000100800 */
[----:B------:R0:W-:Y:S04]  /*d450*/  STL [R1+0x58c], R9 ;  /* 0x00058c0901007387 */ /* 0x0001e80000100800 */
[----:B------:R-:W-:Y:S04]  /*d460*/  STL [R1+0x588], R4 ;  /* 0x0005880401007387 */ /* 0x000fe80000100800 */
[----:B------:R1:W-:Y:S01]  /*d470*/  STL [R1+0x584], R5 ;  /* 0x0005840501007387 */ /* 0x0003e20000100800 */
[----:B0-----:R-:W-:-:S03]  /*d480*/  IMAD.WIDE R8, R19, 0x2, R20 ;  /* 0x0000000213087825 */ /* 0x001fc600078e0214 */
[----:B------:R-:W2:Y:S01]  /*d490*/  LDL.LU.64 R20, [R1+0x4f8] ;  /* 0x0004f80001147983 */ /* 0x000ea20000300a00 */
[----:B-1----:R-:W-:-:S04]  /*d4a0*/  IMAD.WIDE R4, R19, 0x2, R22 ;  /* 0x0000000213047825 */ /* 0x002fc800078e0216 */
[----:B------:R-:W-:Y:S02]  /*d4b0*/  IMAD.MOV.U32 R22, RZ, RZ, R3 ;  /* 0x000000ffff167224 */ /* 0x000fe400078e0003 */
[----:B------:R-:W-:Y:S02]  /*d4c0*/  IMAD.MOV.U32 R23, RZ, RZ, R2 ;  /* 0x000000ffff177224 */ /* 0x000fe400078e0002 */
[C---:B---3--:R-:W-:Y:S01]  /*d4d0*/  IMAD.WIDE R12, R19.reuse, 0x2, R12 ;  /* 0x00000002130c7825 */ /* 0x048fe200078e020c */
[----:B--2---:R-:W-:Y:S04]  /*d4e0*/  STL.64 [R1+0x6d0], R20 ;  /* 0x0006d01401007387 */ /* 0x004fe80000100a00 */
[----:B------:R-:W-:Y:S04]  /*d4f0*/  STL [R1+0x580], R12 ;  /* 0x0005800c01007387 */ /* 0x000fe80000100800 */
[----:B------:R-:W2:Y:S04]  /*d500*/  LDL.LU.64 R2, [R1+0x4e8] ;  /* 0x0004e80001027983 */ /* 0x000ea80000300a00 */
[----:B------:R0:W-:Y:S04]  /*d510*/  STL [R1+0x57c], R13 ;  /* 0x00057c0d01007387 */ /* 0x0001e80000100800 */
[----:B0-----:R-:W3:Y:S04]  /*d520*/  LDL.LU.64 R12, [R1+0x4b8] ;  /* 0x0004b800010c7983 */ /* 0x001ee80000300a00 */
[----:B------:R-:W2:Y:S04]  /*d530*/  LDL.LU.64 R20, [R1+0x4f0] ;  /* 0x0004f00001147983 */ /* 0x000ea80000300a00 */
[----:B------:R-:W-:Y:S04]  /*d540*/  STL [R1+0x578], R8 ;  /* 0x0005780801007387 */ /* 0x000fe80000100800 */
[----:B------:R0:W-:Y:S04]  /*d550*/  STL [R1+0x574], R9 ;  /* 0x0005740901007387 */ /* 0x0001e80000100800 */
[----:B0-----:R-:W2:Y:S04]  /*d560*/  LDL.LU.64 R8, [R1+0x4c0] ;  /* 0x0004c00001087983 */ /* 0x001ea80000300a00 */
[----:B------:R-:W-:Y:S04]  /*d570*/  STL [R1+0x570], R4 ;  /* 0x0005700401007387 */ /* 0x000fe80000100800 */
[----:B------:R0:W-:Y:S04]  /*d580*/  STL [R1+0x56c], R5 ;  /* 0x00056c0501007387 */ /* 0x0001e80000100800 */
[----:B0-----:R-:W4:Y:S01]  /*d590*/  LDL.LU.64 R4, [R1+0x4c8] ;  /* 0x0004c80001047983 */ /* 0x001f220000300a00 */
[----:B---3--:R-:W-:-:S05]  /*d5a0*/  IMAD.WIDE R12, R19, 0x2, R12 ;  /* 0x00000002130c7825 */ /* 0x008fca00078e020c */
[----:B------:R-:W-:Y:S04]  /*d5b0*/  STL [R1+0x568], R12 ;  /* 0x0005680c01007387 */ /* 0x000fe80000100800 */
[----:B------:R0:W-:Y:S04]  /*d5c0*/  STL [R1+0x564], R13 ;  /* 0x0005640d01007387 */ /* 0x0001e80000100800 */
[----:B0-----:R-:W3:Y:S01]  /*d5d0*/  LDL.LU.64 R12, [R1+0x4d0] ;  /* 0x0004d000010c7983 */ /* 0x001ee20000300a00 */
[----:B--2---:R-:W-:-:S05]  /*d5e0*/  IMAD.WIDE R8, R19, 0x2, R8 ;  /* 0x0000000213087825 */ /* 0x004fca00078e0208 */
[----:B------:R-:W-:Y:S04]  /*d5f0*/  STL [R1+0x4c4], R8 ;  /* 0x0004c40801007387 */ /* 0x000fe80000100800 */
[----:B------:R0:W-:Y:S04]  /*d600*/  STL [R1+0x4c0], R9 ;  /* 0x0004c00901007387 */ /* 0x0001e80000100800 */
[----:B0-----:R-:W2:Y:S01]  /*d610*/  LDL.LU.64 R8, [R1+0x4d8] ;  /* 0x0004d80001087983 */ /* 0x001ea20000300a00 */
[----:B----4-:R-:W-:-:S05]  /*d620*/  IMAD.WIDE R4, R19, 0x2, R4 ;  /* 0x0000000213047825 */ /* 0x010fca00078e0204 */
[----:B------:R-:W-:Y:S04]  /*d630*/  STL [R1+0x4bc], R4 ;  /* 0x0004bc0401007387 */ /* 0x000fe80000100800 */
[----:B------:R0:W-:Y:S02]  /*d640*/  STL [R1+0x4b8], R5 ;  /* 0x0004b80501007387 */ /* 0x0001e40000100800 */
[----:B0-----:R-:W-:-:S04]  /*d650*/  IMAD.WIDE R4, R19, 0x2, R28 ;  /* 0x0000000213047825 */ /* 0x001fc800078e021c */
[----:B---3--:R-:W-:-:S05]  /*d660*/  IMAD.WIDE R12, R19, 0x2, R12 ;  /* 0x00000002130c7825 */ /* 0x008fca00078e020c */
[----:B------:R-:W-:Y:S04]  /*d670*/  STL [R1+0x4b4], R12 ;  /* 0x0004b40c01007387 */ /* 0x000fe80000100800 */
[----:B------:R-:W-:Y:S04]  /*d680*/  STL [R1+0x4b0], R13 ;  /* 0x0004b00d01007387 */ /* 0x000fe80000100800 */
[----:B------:R-:W3:Y:S01]  /*d690*/  LDL.LU.64 R28, [R1+0x510] ;  /* 0x00051000011c7983 */ /* 0x000ee20000300a00 */
[----:B--2---:R-:W-:-:S05]  /*d6a0*/  IMAD.WIDE R8, R19, 0x2, R8 ;  /* 0x0000000213087825 */ /* 0x004fca00078e0208 */
[----:B------:R-:W-:Y:S04]  /*d6b0*/  STL [R1+0x4ac], R8 ;  /* 0x0004ac0801007387 */ /* 0x000fe80000100800 */
[----:B------:R-:W-:Y:S04]  /*d6c0*/  STL [R1+0x4a8], R9 ;  /* 0x0004a80901007387 */ /* 0x000fe80000100800 */
[----:B------:R0:W-:Y:S04]  /*d6d0*/  STL [R1+0x4a4], R4 ;  /* 0x0004a40401007387 */ /* 0x0001e80000100800 */
[----:B------:R1:W-:Y:S04]  /*d6e0*/  STL [R1+0x4a0], R5 ;  /* 0x0004a00501007387 */ /* 0x0003e80000100800 */
[----:B------:R2:W-:Y:S04]  /*d6f0*/  STL.64 [R1+0x6d8], R6 ;  /* 0x0006d80601007387 */ /* 0x0005e80000100a00 */
[----:B0-----:R-:W4:Y:S04]  /*d700*/  LDL.LU R4, [R1+0x420] ;  /* 0x0004200001047983 */ /* 0x001f280000300800 */
[----:B-1----:R-:W4:Y:S04]  /*d710*/  LDL.LU R5, [R1+0x424] ;  /* 0x0004240001057983 */ /* 0x002f280000300800 */
[----:B--2---:R-:W4:Y:S04]  /*d720*/  LDL.LU R6, [R1+0x428] ;  /* 0x0004280001067983 */ /* 0x004f280000300800 */
[----:B------:R-:W4:Y:S01]  /*d730*/  LDL.LU R7, [R1+0x42c] ;  /* 0x00042c0001077983 */ /* 0x000f220000300800 */
[----:B------:R-:W-:-:S04]  /*d740*/  IMAD.WIDE R8, R19, 0x2, R20 ;  /* 0x0000000213087825 */ /* 0x000fc800078e0214 */
[----:B------:R-:W-:Y:S02]  /*d750*/  IMAD.WIDE R12, R19, 0x2, R2 ;  /* 0x00000002130c7825 */ /* 0x000fe400078e0202 */
[----:B------:R-:W2:Y:S01]  /*d760*/  LDL.LU.64 R2, [R1+0x518] ;  /* 0x0005180001027983 */ /* 0x000ea20000300a00 */
[----:B----4-:R-:W-:Y:S03]  /*d770*/  HMMA.16816.F32.BF16 R20, R24, R22, R4 ;  /* 0x000000161814723c */ /* 0x010fe60000041804 */
[----:B------:R-:W4:-:S15]  /*d780*/  LDL.LU.64 R6, [R1+0x6d8] ;  /* 0x0006d80001067983 */ /* 0x000f1e0000300a00 */
[----:B------:R-:W-:Y:S01]  /*d790*/  NOP ;  /* 0x0000000000007918 */ /* 0x000fe20000000000 */
[----:B------:R0:W-:Y:S04]  /*d7a0*/  STL.64 [R1+0x420], R20 ;  /* 0x0004201401007387 */ /* 0x0001e80000100a00 */
[----:B------:R1:W-:Y:S04]  /*d7b0*/  STL.64 [R1+0x428], R22 ;  /* 0x0004281601007387 */ /* 0x0003e80000100a00 */
[----:B0-----:R-:W2:Y:S04]  /*d7c0*/  LDL.LU.64 R20, [R1+0x6d0] ;  /* 0x0006d00001147983 */ /* 0x001ea80000300a00 */
[----:B-1----:R-:W3:Y:S04]  /*d7d0*/  LDL.LU.64 R22, [R1+0x530] ;  /* 0x0005300001167983 */ /* 0x002ee80000300a00 */
[----:B------:R-:W-:Y:S04]  /*d7e0*/  STL [R1+0x49c], R12 ;  /* 0x00049c0c01007387 */ /* 0x000fe80000100800 */
[----:B------:R0:W-:Y:S04]  /*d7f0*/  STL [R1+0x498], R13 ;  /* 0x0004980d01007387 */ /* 0x0001e80000100800 */
[----:B0-----:R-:W4:Y:S04]  /*d800*/  LDL.LU.64 R12, [R1+0x500] ;  /* 0x00050000010c7983 */ /* 0x001f280000300a00 */
[----:B------:R-:W-:Y:S01]  /*d810*/  STL [R1+0x494], R8 ;  /* 0x0004940801007387 */ /* 0x000fe20000100800 */
[----:B--2---:R-:W-:-:S03]  /*d820*/  IMAD.WIDE R4, R19, 0x2, R20 ;  /* 0x0000000213047825 */ /* 0x004fc600078e0214 */
[----:B------:R-:W2:Y:S04]  /*d830*/  LDL.LU.64 R20, [R1+0x538] ;  /* 0x0005380001147983 */ /* 0x000ea80000300a00 */
[----:B---3--:R-:W-:Y:S04]  /*d840*/  STL.64 [R1+0x698], R22 ;  /* 0x0006981601007387 */ /* 0x008fe80000100a00 */
[----:B--2---:R0:W-:Y:S04]  /*d850*/  STL.64 [R1+0x690], R20 ;  /* 0x0006901401007387 */ /* 0x0041e80000100a00 */
[----:B0-----:R-:W2:Y:S04]  /*d860*/  LDL.LU R20, [R1+0x400] ;  /* 0x0004000001147983 */ /* 0x001ea80000300800 */
[----:B------:R-:W2:Y:S04]  /*d870*/  LDL.LU R21, [R1+0x404] ;  /* 0x0004040001157983 */ /* 0x000ea80000300800 */
[----:B------:R-:W3:Y:S04]  /*d880*/  LDL.LU R22, [R1+0x408] ;  /* 0x0004080001167983 */ /* 0x000ee80000300800 */
[----:B------:R-:W3:Y:S01]  /*d890*/  LDL.LU R23, [R1+0x40c] ;  /* 0x00040c0001177983 */ /* 0x000ee20000300800 */
[----:B----4-:R-:W-:-:S03]  /*d8a0*/  IMAD.WIDE R12, R19, 0x2, R12 ;  /* 0x00000002130c7825 */ /* 0x010fc600078e020c */
[----:B---3--:R0:W-:Y:S04]  /*d8b0*/  STL.64 [R1+0x6b8], R22 ;  /* 0x0006b81601007387 */ /* 0x0081e80000100a00 */
[----:B--2---:R1:W-:Y:S01]  /*d8c0*/  STL.64 [R1+0x6b0], R20 ;  /* 0x0006b01401007387 */ /* 0x0043e20000100a00 */
[----:B0-----:R-:W-:Y:S02]  /*d8d0*/  IMAD.MOV.U32 R22, RZ, RZ, R17 ;  /* 0x000000ffff167224 */ /* 0x001fe400078e0011 */
[----:B------:R-:W-:Y:S01]  /*d8e0*/  IMAD.MOV.U32 R23, RZ, RZ, R16 ;  /* 0x000000ffff177224 */ /* 0x000fe200078e0010 */
[----:B-1----:R-:W2:Y:S04]  /*d8f0*/  LDL.LU.64 R20, [R1+0x508] ;  /* 0x0005080001147983 */ /* 0x002ea80000300a00 */
[----:B------:R-:W3:Y:S04]  /*d900*/  LDL.LU.64 R16, [R1+0x540] ;  /* 0x0005400001107983 */ /* 0x000ee80000300a00 */
[----:B------:R-:W-:Y:S04]  /*d910*/  STL [R1+0x490], R9 ;  /* 0x0004900901007387 */ /* 0x000fe80000100800 */
[----:B------:R-:W-:Y:S04]  /*d920*/  STL.64 [R1+0x6c8], R14 ;  /* 0x0006c80e01007387 */ /* 0x000fe80000100a00 */
[----:B------:R0:W-:Y:S04]  /*d930*/  STL.64 [R1+0x6c0], R12 ;  /* 0x0006c00c01007387 */ /* 0x0001e80000100a00 */
[----:B0-----:R-:W4:Y:S04]  /*d940*/  LDL.LU R12, [R1+0x410] ;  /* 0x00041000010c7983 */ /* 0x001f280000300800 */
[----:B------:R-:W4:Y:S04]  /*d950*/  LDL.LU R13, [R1+0x414] ;  /* 0x00041400010d7983 */ /* 0x000f280000300800 */
[----:B------:R-:W4:Y:S04]  /*d960*/  LDL.LU R14, [R1+0x418] ;  /* 0x00041800010e7983 */ /* 0x000f280000300800 */
[----:B------:R-:W4:Y:S04]  /*d970*/  LDL.LU R15, [R1+0x41c] ;  /* 0x00041c00010f7983 */ /* 0x000f280000300800 */
[----:B------:R-:W3:Y:S04]  /*d980*/  LDL.LU.64 R18, [R1+0x548] ;  /* 0x0005480001127983 */ /* 0x000ee80000300a00 */
[----:B------:R-:W-:Y:S04]  /*d990*/  STL [R1+0x48c], R4 ;  /* 0x00048c0401007387 */ /* 0x000fe80000100800 */
[----:B------:R0:W-:Y:S02]  /*d9a0*/  STL [R1+0x488], R5 ;  /* 0x0004880501007387 */ /* 0x0001e40000100800 */
[----:B0-----:R-:W0:Y:S02]  /*d9b0*/  LDC R5, c[0x0][0x3ac] ;  /* 0x0000eb00ff057b82 */ /* 0x001e240000000800 */
[----:B0-----:R-:W-:-:S04]  /*d9c0*/  IMAD.SHL.U32 R5, R5, 0x20, RZ ;  /* 0x0000002005057824 */ /* 0x001fc800078e00ff */
[----:B--2---:R-:W-:Y:S02]  /*d9d0*/  IMAD.WIDE R8, R5, 0x2, R20 ;  /* 0x0000000205087825 */ /* 0x004fe400078e0214 */
[----:B----4-:R-:W-:Y:S01]  /*d9e0*/  HMMA.16816.F32.BF16 R20, R24, R22, R12 ;  /* 0x000000161814723c */ /* 0x010fe2000004180c */
[----:B------:R-:W2:Y:S04]  /*d9f0*/  LDL.LU.64 R14, [R1+0x6c8] ;  /* 0x0006c800010e7983 */ /* 0x000ea80000300a00 */
[----:B------:R-:W4:-:S14]  /*da00*/  LDL.LU.64 R12, [R1+0x6c0] ;  /* 0x0006c000010c7983 */ /* 0x000f1c0000300a00 */
[----:B------:R-:W-:Y:S04]  /*da10*/  STL.64 [R1+0x410], R20 ;  /* 0x0004101401007387 */ /* 0x000fe80000100a00 */
[----:B------:R0:W-:Y:S04]  /*da20*/  STL.64 [R1+0x418], R22 ;  /* 0x0004181601007387 */ /* 0x0001e80000100a00 */
[----:B0-----:R-:W2:Y:S04]  /*da30*/  LDL.LU.64 R22, [R1+0x6b8] ;  /* 0x0006b80001167983 */ /* 0x001ea80000300a00 */
[----:B------:R-:W2:Y:S01]  /*da40*/  LDL.LU.64 R20, [R1+0x6b0] ;  /* 0x0006b00001147983 */ /* 0x000ea20000300a00 */
[----:B------:R-:W-:-:S03]  /*da50*/  IMAD.WIDE R4, R5, 0x2, R28 ;  /* 0x0000000205047825 */ /* 0x000fc600078e021c */
[----:B------:R-:W3:Y:S04]  /*da60*/  LDL.LU.64 R28, [R1+0x6a8] ;  /* 0x0006a800011c7983 */ /* 0x000ee80000300a00 */
[----:B----4-:R-:W-:Y:S04]  /*da70*/  STL [R1+0x484], R12 ;  /* 0x0004840c01007387 */ /* 0x010fe80000100800 */
[----:B------:R0:W-:Y:S02]  /*da80*/  STL [R1+0x480], R13 ;  /* 0x0004800d01007387 */ /* 0x0001e40000100800 */
[----:B0-----:R-:W0:Y:S02]  /*da90*/  LDC R13, c[0x0][0x3ac] ;  /* 0x0000eb00ff0d7b82 */ /* 0x001e240000000800 */
[----:B------:R-:W-:Y:S04]  /*daa0*/  STL [R1+0x47c], R8 ;  /* 0x00047c0801007387 */ /* 0x000fe80000100800 */
[----:B------:R1:W-:Y:S04]  /*dab0*/  STL [R1+0x478], R9 ;  /* 0x0004780901007387 */ /* 0x0003e80000100800 */
[----:B-1----:R-:W4:Y:S01]  /*dac0*/  LDL.LU.64 R8, [R1+0x520] ;  /* 0x0005200001087983 */ /* 0x002f220000300a00 */
[----:B--2---:R-:W-:Y:S01]  /*dad0*/  HMMA.16816.F32.BF16 R20, R24, R6, R20 ;  /* 0x000000061814723c */ /* 0x004fe20000041814 */
[----:B0-----:R-:W-:-:S04]  /*dae0*/  IMAD.SHL.U32 R13, R13, 0x20, RZ ;  /* 0x000000200d0d7824 */ /* 0x001fc800078e00ff */
[----:B------:R-:W-:Y:S02]  /*daf0*/  IMAD.WIDE R12, R13, 0x2, R2 ;  /* 0x000000020d0c7825 */ /* 0x000fe400078e0202 */
[----:B------:R-:W2:Y:S04]  /*db00*/  LDL.LU.64 R2, [R1+0x6a0] ;  /* 0x0006a00001027983 */ /* 0x000ea80000300a00 */
[----:B------:R-:W-:Y:S04]  /*db10*/  STL [R1+0x474], R4 ;  /* 0x0004740401007387 */ /* 0x000fe80000100800 */
[----:B------:R0:W-:Y:S04]  /*db20*/  STL [R1+0x470], R5 ;  /* 0x0004700501007387 */ /* 0x0001e80000100800 */
[----:B------:R-:W-:Y:S04]  /*db30*/  STL.64 [R1+0x400], R20 ;  /* 0x0004001401007387 */ /* 0x000fe80000100a00 */
[----:B------:R1:W-:Y:S01]  /*db40*/  STL.64 [R1+0x408], R22 ;  /* 0x0004081601007387 */ /* 0x0003e20000100a00 */
[----:B0-----:R-:W0:Y:S03]  /*db50*/  LDC R5, c[0x0][0x3ac] ;  /* 0x0000eb00ff057b82 */ /* 0x001e260000000800 */
[----:B-1----:R-:W2:Y:S04]  /*db60*/  LDL.LU.64 R22, [R1+0x698] ;  /* 0x0006980001167983 */ /* 0x002ea80000300a00 */
[----:B------:R-:W3:Y:S04]  /*db70*/  LDL.LU.64 R20, [R1+0x690] ;  /* 0x0006900001147983 */ /* 0x000ee80000300a00 */
[----:B------:R-:W3:Y:S04]  /*db80*/  LDL.LU.64 R6, [R1+0x528] ;  /* 0x0005280001067983 */ /* 0x000ee80000300a00 */
[----:B------:R1:W-:Y:S04]  /*db90*/  STL [R1+0x46c], R12 ;  /* 0x00046c0c01007387 */ /* 0x0003e80000100800 */
[----:B------:R0:W-:Y:S02]  /*dba0*/  STL [R1+0x468], R13 ;  /* 0x0004680d01007387 */ /* 0x0001e40000100800 */
[----:B0-----:R-:W-:Y:S01]  /*dbb0*/  IMAD.SHL.U32 R5, R5, 0x20, RZ ;  /* 0x0000002005057824 */ /* 0x001fe200078e00ff */
[----:B-1----:R-:W0:Y:S08]  /*dbc0*/  LDC R12, c[0x0][0x3a8] ;  /* 0x0000ea00ff0c7b82 */ /* 0x002e300000000800 */
[----:B------:R-:W1:Y:S02]  /*dbd0*/  LDC R13, c[0x0][0x3ac] ;  /* 0x0000eb00ff0d7b82 */ /* 0x000e640000000800 */
[----:B-1----:R-:W-:-:S02]  /*dbe0*/  IMAD.SHL.U32 R13, R13, 0x20, RZ ;  /* 0x000000200d0d7824 */ /* 0x002fc400078e00ff */
[----:B----4-:R-:W-:-:S05]  /*dbf0*/  IMAD.WIDE R8, R5, 0x2, R8 ;  /* 0x0000000205087825 */ /* 0x010fca00078e0208 */
[----:B------:R-:W-:Y:S04]  /*dc00*/  STL [R1+0x464], R8 ;  /* 0x0004640801007387 */ /* 0x000fe80000100800 */
[----:B------:R2:W-:Y:S02]  /*dc10*/  STL [R1+0x460], R9 ;  /* 0x0004600901007387 */ /* 0x0005e40000100800 */
[----:B--2---:R-:W-:-:S04]  /*dc20*/  IMAD.WIDE R8, R13, 0x2, R22 ;  /* 0x000000020d087825 */ /* 0x004fc800078e0216 */
[----:B---3--:R-:W-:-:S04]  /*dc30*/  IMAD.WIDE R4, R5, 0x2, R6 ;  /* 0x0000000205047825 */ /* 0x008fc800078e0206 */
[----:B------:R-:W-:Y:S01]  /*dc40*/  IMAD.MOV.U32 R23, RZ, RZ, R5 ;  /* 0x000000ffff177224 */ /* 0x000fe200078e0005 */
[----:B------:R1:W-:Y:S04]  /*dc50*/  STL [R1], R4 ;  /* 0x0000000401007387 */ /* 0x0003e80000100800 */
[----:B-1----:R-:W2:Y:S04]  /*dc60*/  LDL.LU R4, [R1+0x3f0] ;  /* 0x0003f00001047983 */ /* 0x002ea80000300800 */
[----:B------:R-:W2:Y:S04]  /*dc70*/  LDL.LU R5, [R1+0x3f4] ;  /* 0x0003f40001057983 */ /* 0x000ea80000300800 */
[----:B------:R-:W2:Y:S04]  /*dc80*/  LDL.LU R6, [R1+0x3f8] ;  /* 0x0003f80001067983 */ /* 0x000ea80000300800 */
[----:B------:R-:W2:Y:S01]  /*dc90*/  LDL.LU R7, [R1+0x3fc] ;  /* 0x0003fc0001077983 */ /* 0x000ea20000300800 */
[----:B------:R-:W-:Y:S01]  /*dca0*/  IMAD.MOV.U32 R22, RZ, RZ, R8 ;  /* 0x000000ffff167224 */ /* 0x000fe200078e0008 */
[----:B--2---:R-:W-:Y:S02]  /*dcb0*/  HMMA.16816.F32.BF16 R4, R24, R10, R4 ;  /* 0x0000000a1804723c */ /* 0x004fe40000041804 */
[----:B------:R-:W2:-:S15]  /*dcc0*/  LDL.LU.64 R10, [R1+0x558] ;  /* 0x00055800010a7983 */ /* 0x000e9e0000300a00 */
[----:B------:R-:W-:Y:S02]  /*dcd0*/  NOP ;  /* 0x0000000000007918 */ /* 0x000fe40000000000 */
[----:B------:R-:W-:Y:S04]  /*dce0*/  STL.64 [R1+0x3f0], R4 ;  /* 0x0003f00401007387 */ /* 0x000fe80000100a00 */
[----:B------:R1:W-:Y:S02]  /*dcf0*/  STL.64 [R1+0x3f8], R6 ;  /* 0x0003f80601007387 */ /* 0x0003e40000100a00 */
[----:B-1----:R-:W-:-:S04]  /*dd00*/  IMAD.WIDE R6, R13, 0x2, R20 ;  /* 0x000000020d067825 */ /* 0x002fc800078e0214 */
[----:B------:R-:W-:Y:S02]  /*dd10*/  IMAD.MOV.U32 R21, RZ, RZ, R9 ;  /* 0x000000ffff157224 */ /* 0x000fe400078e0009 */
[----:B------:R-:W-:-:S04]  /*dd20*/  IMAD.WIDE R8, R13, 0x2, R18 ;  /* 0x000000020d087825 */ /* 0x000fc800078e0212 */
[----:B------:R-:W-:Y:S02]  /*dd30*/  IMAD.MOV.U32 R20, RZ, RZ, R6 ;  /* 0x000000ffff147224 */ /* 0x000fe400078e0006 */
[----:B------:R-:W-:Y:S01]  /*dd40*/  IMAD.MOV.U32 R19, RZ, RZ, R7 ;  /* 0x000000ffff137224 */ /* 0x000fe200078e0007 */
[----:B--2---:R1:W-:Y:S04]  /*dd50*/  STL.64 [R1+0x678], R10 ;  /* 0x0006780a01007387 */ /* 0x0043e80000100a00 */
[----:B------:R2:W-:Y:S01]  /*dd60*/  STL.64 [R1+0x670], R8 ;  /* 0x0006700801007387 */ /* 0x0005e20000100a00 */
[----:B-1----:R-:W-:Y:S02]  /*dd70*/  IMAD.MOV.U32 R10, RZ, RZ, R3 ;  /* 0x000000ffff0a7224 */ /* 0x002fe400078e0003 */
[----:B------:R-:W-:-:S02]  /*dd80*/  IMAD.MOV.U32 R11, RZ, RZ, R28 ;  /* 0x000000ffff0b7224 */ /* 0x000fc400078e001c */
[----:B--2---:R-:W-:Y:S02]  /*dd90*/  IMAD.MOV.U32 R8, RZ, RZ, R0 ;  /* 0x000000ffff087224 */ /* 0x004fe400078e0000 */
[----:B------:R-:W-:Y:S01]  /*dda0*/  IMAD.MOV.U32 R9, RZ, RZ, R2 ;  /* 0x000000ffff097224 */ /* 0x000fe200078e0002 */
[----:B------:R1:W5:Y:S04]  /*ddb0*/  LDL.LU R0, [R1+0x68c] ;  /* 0x00068c0001007983 */ /* 0x0003680000300800 */
[----:B------:R-:W2:Y:S02]  /*ddc0*/  LDL.LU R2, [R1+0x688] ;  /* 0x0006880001027983 */ /* 0x000ea40000300800 */
[----:B------:R-:W-:Y:S02]  /*ddd0*/  HMMA.16816.F32.BF16 R24, R24, R14, R8 ;  /* 0x0000000e1818723c */ /* 0x000fe40000041808 */
[----:B------:R-:W2:Y:S04]  /*dde0*/  LDL.LU R3, [R1+0x684] ;  /* 0x0006840001037983 */ /* 0x000ea80000300800 */
[----:B------:R1:W5:Y:S04]  /*ddf0*/  LDL.LU R28, [R1+0x680] ;  /* 0x00068000011c7983 */ /* 0x0003680000300800 */
[----:B------:R-:W3:Y:S04]  /*de00*/  LDL.LU.64 R6, [R1+0x550] ;  /* 0x0005500001067983 */ /* 0x000ee80000300a00 */
[----:B------:R-:W4:Y:S04]  /*de10*/  LDL.LU.64 R10, [R1+0x678] ;  /* 0x00067800010a7983 */ /* 0x000f280000300a00 */
[----:B------:R-:W4:Y:S04]  /*de20*/  LDL.LU.64 R8, [R1+0x670] ;  /* 0x0006700001087983 */ /* 0x000f280000300a00 */
[----:B------:R1:W-:Y:S04]  /*de30*/  STL.64 [R1+0x230], R24 ;  /* 0x0002301801007387 */ /* 0x0003e80000100a00 */
[----:B------:R1:W-:Y:S01]  /*de40*/  STL.64 [R1+0x238], R26 ;  /* 0x0002381a01007387 */ /* 0x0003e20000100a00 */
[----:B------:R-:W-:Y:S01]  /*de50*/  UIADD3 UR6, UPT, UPT, UR6, -0x1, URZ ;  /* 0xffffffff06067890 */ /* 0x000fe2000fffe0ff */
[----:B------:R-:W-:-:S03]  /*de60*/  IMAD.WIDE R4, R13, 0x2, R16 ;  /* 0x000000020d047825 */ /* 0x000fc600078e0210 */
[----:B------:R-:W-:Y:S01]  /*de70*/  UISETP.NE.U32.AND UP0, UPT, UR6, URZ, UPT ;  /* 0x000000ff0600728c */ /* 0x000fe2000bf05070 */
[----:B0-----:R-:W-:Y:S02]  /*de80*/  IMAD.SHL.U32 R12, R12, 0x20, RZ ;  /* 0x000000200c0c7824 */ /* 0x001fe400078e00ff */
[----:B------:R-:W-:Y:S02]  /*de90*/  IMAD.MOV.U32 R18, RZ, RZ, R4 ;  /* 0x000000ffff127224 */ /* 0x000fe400078e0004 */
[----:B------:R-:W-:Y:S02]  /*dea0*/  IMAD.MOV.U32 R17, RZ, RZ, R5 ;  /* 0x000000ffff117224 */ /* 0x000fe400078e0005 */
[----:B-1----:R-:W-:Y:S01]  /*deb0*/  IMAD.MOV.U32 R24, RZ, RZ, R27 ;  /* 0x000000ffff187224 */ /* 0x002fe200078e001b */
[----:B------:R-:W-:Y:S01]  /*dec0*/  UIADD3 UR7, UPT, UPT, UR7, -0x20, URZ ;  /* 0xffffffe007077890 */ /* 0x000fe2000fffe0ff */
[----:B--2---:R-:W-:-:S04]  /*ded0*/  IMAD.WIDE R2, R12, 0x2, R2 ;  /* 0x000000020c027825 */ /* 0x004fc800078e0202 */
[----:B---3--:R-:W-:-:S04]  /*dee0*/  IMAD.WIDE R6, R13, 0x2, R6 ;  /* 0x000000020d067825 */ /* 0x008fc800078e0206 */
[----:B----4-:R-:W-:-:S04]  /*def0*/  IMAD.WIDE R4, R13, 0x2, R10 ;  /* 0x000000020d047825 */ /* 0x010fc800078e020a */
[----:B------:R-:W-:Y:S02]  /*df00*/  IMAD.MOV.U32 R12, RZ, RZ, R4 ;  /* 0x000000ffff0c7224 */ /* 0x000fe400078e0004 */
[----:B------:R-:W-:Y:S02]  /*df10*/  IMAD.MOV.U32 R4, RZ, RZ, R2 ;  /* 0x000000ffff047224 */ /* 0x000fe400078e0002 */
[----:B------:R-:W-:Y:S02]  /*df20*/  IMAD.MOV.U32 R16, RZ, RZ, R8 ;  /* 0x000000ffff107224 */ /* 0x000fe400078e0008 */
[----:B------:R-:W-:Y:S02]  /*df30*/  IMAD.MOV.U32 R15, RZ, RZ, R9 ;  /* 0x000000ffff0f7224 */ /* 0x000fe400078e0009 */
[----:B------:R-:W-:Y:S02]  /*df40*/  IMAD.MOV.U32 R14, RZ, RZ, R6 ;  /* 0x000000ffff0e7224 */ /* 0x000fe400078e0006 */
[----:B------:R-:W-:-:S02]  /*df50*/  IMAD.MOV.U32 R13, RZ, RZ, R7 ;  /* 0x000000ffff0d7224 */ /* 0x000fc400078e0007 */
[----:B------:R-:W-:Y:S02]  /*df60*/  IMAD.MOV.U32 R11, RZ, RZ, R5 ;  /* 0x000000ffff0b7224 */ /* 0x000fe400078e0005 */
[----:B------:R-:W-:Y:S01]  /*df70*/  IMAD.MOV.U32 R2, RZ, RZ, R3 ;  /* 0x000000ffff027224 */ /* 0x000fe200078e0003 */
[----:B------:R-:W-:Y:S06]  /*df80*/  BRA.U UP0, `(.L_x_2) ;  /* 0xffffff7100047547 */ /* 0x000fec000b83ffff */
[----:B------:R-:W2:Y:S04]  /*df90*/  LDL.LU R27, [R1+0x41c] ;  /* 0x00041c00011b7983 */ /* 0x000ea80000300800 */
[----:B--2---:R-:W-:Y:S04]  /*dfa0*/  STL [R1+0x814], R27 ;  /* 0x0008141b01007387 */ /* 0x004fe80000100800 */
[----:B------:R-:W2:Y:S04]  /*dfb0*/  LDL.LU R10, [R1+0x40c] ;  /* 0x00040c00010a7983 */ /* 0x000ea80000300800 */
[----:B------:R-:W3:Y:S04]  /*dfc0*/  LDL.LU R26, [R1+0x3fc] ;  /* 0x0003fc00011a7983 */ /* 0x000ee80000300800 */
[----:B--2---:R0:W-:Y:S04]  /*dfd0*/  STL [R1+0x818], R10 ;  /* 0x0008180a01007387 */ /* 0x0041e80000100800 */
[----:B0-----:R-:W2:Y:S04]  /*dfe0*/  LDL.LU R10, [R1+0x138] ;  /* 0x00013800010a7983 */ /* 0x001ea80000300800 */
        /* <DEDUP_REMOVED lines=33> */
[----:B------:R-:W2:Y:S01]  /*e200*/  LDL.LU R27, [R1+0x64] ;  /* 0x00006400011b7983 */ /* 0x000ea20000300800 */
[----:B---3--:R-:W-:-:S03]  /*e210*/  IMAD.MOV.U32 R10, RZ, RZ, R26 ;  /* 0x000000ffff0a7224 */ /* 0x008fc600078e001a */
        /* <DEDUP_REMOVED lines=35> */
[----:B-----5:R-:W2:Y:S04]  /*e450*/  LDL.LU R0, [R1+0x60] ;  /* 0x0000600001007983 */ /* 0x020ea80000300800 */
[----:B------:R-:W2:Y:S04]  /*e460*/  LDL.LU R4, [R1+0x130] ;  /* 0x0001300001047983 */ /* 0x000ea80000300800 */
[----:B------:R-:W3:Y:S04]  /*e470*/  LDL.LU R2, [R1+0x7c] ;  /* 0x00007c0001027983 */ /* 0x000ee80000300800 */
[----:B------:R-:W3:Y:S04]  /*e480*/  LDL.LU R22, [R1+0x1ac] ;  /* 0x0001ac0001167983 */ /* 0x000ee80000300800 */
[----:B------:R-:W4:Y:S04]  /*e490*/  LDL.LU R20, [R1+0x78] ;  /* 0x0000780001147983 */ /* 0x000f280000300800 */
[----:B------:R-:W4:Y:S04]  /*e4a0*/  LDL.LU R18, [R1+0x1a8] ;  /* 0x0001a80001127983 */ /* 0x000f280000300800 */
        /* <DEDUP_REMOVED lines=9> */
[----:B------:R-:W2:Y:S01]  /*e540*/  LDL.LU R11, [R1+0x324] ;  /* 0x00032400010b7983 */ /* 0x000ea20000300800 */
[----:B0-----:R-:W-:-:S03]  /*e550*/  IMAD.MOV.U32 R27, RZ, RZ, R24 ;  /* 0x000000ffff1b7224 */ /* 0x001fc600078e0018 */
[----:B------:R-:W2:Y:S04]  /*e560*/  LDL.LU R29, [R1+0x210] ;  /* 0x00021000011d7983 */ /* 0x000ea80000300800 */
[----:B------:R-:W2:Y:S04]  /*e570*/  LDL.LU R3, [R1+0x320] ;  /* 0x0003200001037983 */ /* 0x000ea80000300800 */
[----:B------:R-:W2:Y:S04]  /*e580*/  LDL.LU R5, [R1+0x22c] ;  /* 0x00022c0001057983 */ /* 0x000ea80000300800 */
[----:B------:R-:W2:Y:S04]  /*e590*/  LDL.LU R6, [R1+0x39c] ;  /* 0x00039c0001067983 */ /* 0x000ea80000300800 */
[----:B------:R-:W2:Y:S01]  /*e5a0*/  LDL.LU R7, [R1+0x228] ;  /* 0x0002280001077983 */ /* 0x000ea20000300800 */
[----:B------:R-:W-:-:S03]  /*e5b0*/  F2FP.BF16.F32.PACK_AB R10, R27, R10 ;  /* 0x0000000a1b0a723e */ /* 0x000fc600000010ff */
[----:B------:R-:W2:Y:S04]  /*e5c0*/  LDL.LU R8, [R1+0x398] ;  /* 0x0003980001087983 */ /* 0x000ea80000300800 */
[----:B------:R-:W2:Y:S04]  /*e5d0*/  LDL.LU R9, [R1+0x224] ;  /* 0x0002240001097983 */ /* 0x000ea80000300800 */
[----:B------:R-:W2:Y:S04]  /*e5e0*/  LDL.LU R24, [R1+0x394] ;  /* 0x0003940001187983 */ /* 0x000ea80000300800 */
[----:B------:R-:W2:Y:S04]  /*e5f0*/  LDL.LU R25, [R1+0x220] ;  /* 0x0002200001197983 */ /* 0x000ea80000300800 */
[----:B------:R-:W2:Y:S04]  /*e600*/  LDL.LU R26, [R1+0x390] ;  /* 0x00039000011a7983 */ /* 0x000ea80000300800 */
[----:B------:R0:W-:Y:S04]  /*e610*/  STL [R1+0x66c], R28 ;  /* 0x00066c1c01007387 */ /* 0x0001e80000100800 */
[----:B0-----:R-:W2:Y:S04]  /*e620*/  LDL.LU R28, [R1+0x134] ;  /* 0x00013400011c7983 */ /* 0x001ea80000300800 */
[----:B------:R-:W2:Y:S04]  /*e630*/  LDL.LU R27, [R1+0x8a4] ;  /* 0x0008a400011b7983 */ /* 0x000ea80000300800 */
[----:B------:R0:W-:Y:S04]  /*e640*/  STL [R1+0x49c], R10 ;  /* 0x00049c0a01007387 */ /* 0x0001e80000100800 */
[----:B0-----:R-:W2:Y:S02]  /*e650*/  LDL.LU R10, [R1+0x8a0] ;  /* 0x0008a000010a7983 */ /* 0x001ea40000300800 */
[----:B--2---:R-:W-:-:S02]  /*e660*/  F2FP.BF16.F32.PACK_AB R10, R27, R10 ;  /* 0x0000000a1b0a723e */ /* 0x004fc400000010ff */
        /* <DEDUP_REMOVED lines=64> */
[----:B------:R-:W2:Y:S01]  /*ea70*/  LDL.LU R27, [R1+0x81c] ;  /* 0x00081c00011b7983 */ /* 0x000ea20000300800 */
[----:B------:R-:W-:-:S03]  /*ea80*/  F2FP.BF16.F32.PACK_AB R0, R0, R4 ;  /* 0x000000040000723e */ /* 0x000fc600000010ff */
[----:B------:R0:W-:Y:S01]  /*ea90*/  STL [R1+0x458], R10 ;  /* 0x0004580a01007387 */ /* 0x0001e20000100800 */
[----:B---3--:R-:W-:Y:S02]  /*eaa0*/  F2FP.BF16.F32.PACK_AB R4, R2, R22 ;  /* 0x000000160204723e */ /* 0x008fe400000010ff */
[----:B----4-:R-:W-:Y:S01]  /*eab0*/  F2FP.BF16.F32.PACK_AB R2, R20, R18 ;  /* 0x000000121402723e */ /* 0x010fe200000010ff */
[----:B0-----:R-:W3:Y:S01]  /*eac0*/  LDL.LU R10, [R1+0x818] ;  /* 0x00081800010a7983 */ /* 0x001ee20000300800 */
[----:B--2---:R-:W-:-:S03]  /*ead0*/  F2FP.BF16.F32.PACK_AB R28, R27, R28 ;  /* 0x0000001c1b1c723e */ /* 0x004fc600000010ff */
[----:B------:R-:W2:Y:S04]  /*eae0*/  LDL.LU R27, [R1+0x814] ;  /* 0x00081400011b7983 */ /* 0x000ea80000300800 */
[----:B------:R-:W-:Y:S04]  /*eaf0*/  STL [R1+0x454], R28 ;  /* 0x0004541c01007387 */ /* 0x000fe80000100800 */
[----:B------:R0:W-:Y:S04]  /*eb00*/  STL [R1+0x450], R0 ;  /* 0x0004500001007387 */ /* 0x0001e80000100800 */
[----:B------:R1:W-:Y:S01]  /*eb10*/  STL [R1+0x3fc], R4 ;  /* 0x0003fc0401007387 */ /* 0x0003e20000100800 */
[----:B0-----:R-:W-:-:S03]  /*eb20*/  F2FP.BF16.F32.PACK_AB R0, R16, R14 ;  /* 0x0000000e1000723e */ /* 0x001fc600000010ff */
[----:B------:R0:W-:Y:S01]  /*eb30*/  STL [R1+0x3f8], R2 ;  /* 0x0003f80201007387 */ /* 0x0001e20000100800 */
[----:B-1----:R-:W-:-:S03]  /*eb40*/  F2FP.BF16.F32.PACK_AB R4, R12, R23 ;  /* 0x000000170c04723e */ /* 0x002fc600000010ff */
[----:B------:R1:W-:Y:S01]  /*eb50*/  STL [R1+0x3f4], R0 ;  /* 0x0003f40001007387 */ /* 0x0003e20000100800 */
[----:B0-----:R-:W-:-:S03]  /*eb60*/  F2FP.BF16.F32.PACK_AB R2, R21, R19 ;  /* 0x000000131502723e */ /* 0x001fc600000010ff */
[----:B------:R0:W-:Y:S01]  /*eb70*/  STL [R1+0x3f0], R4 ;  /* 0x0003f00401007387 */ /* 0x0001e20000100800 */
[----:B-1----:R-:W-:-:S03]  /*eb80*/  F2FP.BF16.F32.PACK_AB R0, R17, R15 ;  /* 0x0000000f1100723e */ /* 0x002fc600000010ff */
[----:B------:R1:W-:Y:S04]  /*eb90*/  STL [R1+0x2bc], R2 ;  /* 0x0002bc0201007387 */ /* 0x0003e80000100800 */
[----:B------:R4:W-:Y:S01]  /*eba0*/  STL [R1+0x2b8], R0 ;  /* 0x0002b80001007387 */ /* 0x0009e20000100800 */
[----:B0-----:R-:W-:Y:S02]  /*ebb0*/  F2FP.BF16.F32.PACK_AB R4, R13, R11 ;  /* 0x0000000b0d04723e */ /* 0x001fe400000010ff */
[----:B-1----:R-:W-:-:S03]  /*ebc0*/  F2FP.BF16.F32.PACK_AB R2, R29, R3 ;  /* 0x000000031d02723e */ /* 0x002fc600000010ff */
[----:B------:R-:W-:Y:S01]  /*ebd0*/  STL [R1+0x2b4], R4 ;  /* 0x0002b40401007387 */ /* 0x000fe20000100800 */
[----:B----4-:R-:W-:-:S03]  /*ebe0*/  F2FP.BF16.F32.PACK_AB R0, R5, R6 ;  /* 0x000000060500723e */ /* 0x010fc600000010ff */
[----:B------:R0:W-:Y:S01]  /*ebf0*/  STL [R1+0x2b0], R2 ;  /* 0x0002b00201007387 */ /* 0x0001e20000100800 */
[----:B------:R-:W-:-:S03]  /*ec00*/  F2FP.BF16.F32.PACK_AB R3, R7, R8 ;  /* 0x000000080703723e */ /* 0x000fc600000010ff */
[----:B------:R1:W-:Y:S01]  /*ec10*/  STL [R1+0x24c], R0 ;  /* 0x00024c0001007387 */ /* 0x0003e20000100800 */
[----:B0-----:R-:W-:-:S03]  /*ec20*/  F2FP.BF16.F32.PACK_AB R2, R9, R24 ;  /* 0x000000180902723e */ /* 0x001fc600000010ff */
[----:B------:R-:W-:Y:S01]  /*ec30*/  STL [R1+0x248], R3 ;  /* 0x0002480301007387 */ /* 0x000fe20000100800 */
[----:B-1----:R-:W-:-:S03]  /*ec40*/  F2FP.BF16.F32.PACK_AB R0, R25, R26 ;  /* 0x0000001a1900723e */ /* 0x002fc600000010ff */
[----:B------:R-:W-:Y:S04]  /*ec50*/  STL [R1+0x244], R2 ;  /* 0x0002440201007387 */ /* 0x000fe80000100800 */
[----:B------:R-:W-:Y:S04]  /*ec60*/  STL [R1+0x240], R0 ;  /* 0x0002400001007387 */ /* 0x000fe80000100800 */
[----:B------:R-:W4:Y:S04]  /*ec70*/  LDL.LU R28, [R1+0x158] ;  /* 0x00015800011c7983 */ /* 0x000f280000300800 */
[----:B----4-:R0:W-:Y:S04]  /*ec80*/  STL [R1+0x78c], R28 ;  /* 0x00078c1c01007387 */ /* 0x0101e80000100800 */
[----:B0-----:R-:W4:Y:S04]  /*ec90*/  LDL.LU R28, [R1+0x15c] ;  /* 0x00015c00011c7983 */ /* 0x001f280000300800 */
        /* <DEDUP_REMOVED lines=30> */
[----:B----4-:R-:W-:Y:S04]  /*ee80*/  STL [R1+0x80c], R28 ;  /* 0x00080c1c01007387 */ /* 0x010fe80000100800 */
        /* <DEDUP_REMOVED lines=34> */
[----:B0-----:R-:W4:Y:S01]  /*f0b0*/  LDL.LU R0, [R1+0x408] ;  /* 0x0004080001007983 */ /* 0x001f220000300800 */
[----:B--2---:R-:W-:-:S03]  /*f0c0*/  IMAD.MOV.U32 R28, RZ, RZ, R27 ;  /* 0x000000ffff1c7224 */ /* 0x004fc600078e001b */
[----:B----4-:R3:W-:Y:S04]  /*f0d0*/  STL [R1+0x810], R0 ;  /* 0x0008100001007387 */ /* 0x0107e80000100800 */
[----:B------:R-:W2:Y:S04]  /*f0e0*/  LDL.LU R4, [R1+0x154] ;  /* 0x0001540001047983 */ /* 0x000ea80000300800 */
        /* <DEDUP_REMOVED lines=14> */
[----:B---3--:R-:W-:-:S03]  /*f1d0*/  IMAD.MOV.U32 R0, RZ, RZ, R10 ;  /* 0x000000ffff007224 */ /* 0x008fc600078e000a */
[----:B------:R-:W3:Y:S04]  /*f1e0*/  LDL.LU R29, [R1+0x334] ;  /* 0x00033400011d7983 */ /* 0x000ee80000300800 */
[----:B------:R-:W3:Y:S04]  /*f1f0*/  LDL.LU R3, [R1+0x344] ;  /* 0x0003440001037983 */ /* 0x000ee80000300800 */
        /* <DEDUP_REMOVED lines=80> */
[----:B------:R2:W-:Y:S01]  /*f700*/  STL [R1+0x138], R28 ;  /* 0x0001381c01007387 */ /* 0x0005e20000100800 */
[----:B---3--:R-:W-:Y:S02]  /*f710*/  F2FP.BF16.F32.PACK_AB R3, R29, R3 ;  /* 0x000000031d03723e */ /* 0x008fe400000010ff */
[----:B--2---:R-:W-:Y:S02]  /*f720*/  F2FP.BF16.F32.PACK_AB R28, R0, R4 ;  /* 0x00000004001c723e */ /* 0x004fe400000010ff */
[----:B----4-:R-:W-:Y:S02]  /*f730*/  F2FP.BF16.F32.PACK_AB R0, R2, R22 ;  /* 0x000000160200723e */ /* 0x010fe400000010ff */
[----:B------:R-:W-:Y:S01]  /*f740*/  F2FP.BF16.F32.PACK_AB R4, R20, R18 ;  /* 0x000000121404723e */ /* 0x000fe200000010ff */
[----:B------:R-:W-:Y:S01]  /*f750*/  STL [R1+0x134], R28 ;  /* 0x0001341c01007387 */ /* 0x000fe20000100800 */
[----:B------:R-:W-:-:S03]  /*f760*/  F2FP.BF16.F32.PACK_AB R2, R16, R14 ;  /* 0x0000000e1002723e */ /* 0x000fc600000010ff */
[----:B------:R0:W-:Y:S04]  /*f770*/  STL [R1+0x130], R0 ;  /* 0x0001300001007387 */ /* 0x0001e80000100800 */
[----:B------:R1:W-:Y:S01]  /*f780*/  STL [R1+0x12c], R4 ;  /* 0x00012c0401007387 */ /* 0x0003e20000100800 */
[----:B0-----:R-:W-:-:S03]  /*f790*/  F2FP.BF16.F32.PACK_AB R0, R12, R23 ;  /* 0x000000170c00723e */ /* 0x001fc600000010ff */
[----:B------:R0:W-:Y:S01]  /*f7a0*/  STL [R1+0x128], R2 ;  /* 0x0001280201007387 */ /* 0x0001e20000100800 */
[----:B-1----:R-:W-:-:S03]  /*f7b0*/  F2FP.BF16.F32.PACK_AB R4, R21, R19 ;  /* 0x000000131504723e */ /* 0x002fc600000010ff */
[----:B------:R1:W-:Y:S01]  /*f7c0*/  STL [R1+0x124], R0 ;  /* 0x0001240001007387 */ /* 0x0003e20000100800 */
[----:B0-----:R-:W-:-:S03]  /*f7d0*/  F2FP.BF16.F32.PACK_AB R2, R17, R15 ;  /* 0x0000000f1102723e */ /* 0x001fc600000010ff */
[----:B------:R-:W-:Y:S01]  /*f7e0*/  STL [R1+0x120], R4 ;  /* 0x0001200401007387 */ /* 0x000fe20000100800 */
[----:B-1----:R-:W-:-:S03]  /*f7f0*/  F2FP.BF16.F32.PACK_AB R0, R13, R11 ;  /* 0x0000000b0d00723e */ /* 0x002fc600000010ff */
[----:B------:R0:W-:Y:S04]  /*f800*/  STL [R1+0x11c], R2 ;  /* 0x00011c0201007387 */ /* 0x0001e80000100800 */
[----:B------:R1:W-:Y:S04]  /*f810*/  STL [R1+0x118], R0 ;  /* 0x0001180001007387 */ /* 0x0003e80000100800 */
[----:B------:R2:W-:Y:S01]  /*f820*/  STL [R1+0x114], R3 ;  /* 0x0001140301007387 */ /* 0x0005e20000100800 */
[----:B0-----:R-:W-:Y:S02]  /*f830*/  F2FP.BF16.F32.PACK_AB R2, R5, R6 ;  /* 0x000000060502723e */ /* 0x001fe400000010ff */
[----:B-1----:R-:W-:-:S03]  /*f840*/  F2FP.BF16.F32.PACK_AB R0, R7, R8 ;  /* 0x000000080700723e */ /* 0x002fc600000010ff */
[----:B------:R0:W-:Y:S01]  /*f850*/  STL [R1+0x110], R2 ;  /* 0x0001100201007387 */ /* 0x0001e20000100800 */
[----:B--2---:R-:W-:-:S03]  /*f860*/  F2FP.BF16.F32.PACK_AB R3, R9, R24 ;  /* 0x000000180903723e */ /* 0x004fc600000010ff */
[----:B------:R1:W-:Y:S04]  /*f870*/  STL [R1+0xcc], R0 ;  /* 0x0000cc0001007387 */ /* 0x0003e80000100800 */
[----:B------:R-:W-:Y:S04]  /*f880*/  STL [R1+0xc8], R3 ;  /* 0x0000c80301007387 */ /* 0x000fe80000100800 */
[----:B------:R-:W2:Y:S01]  /*f890*/  LDL.LU R28, [R1+0x178] ;  /* 0x00017800011c7983 */ /* 0x000ea20000300800 */
[----:B0-----:R-:W-:Y:S02]  /*f8a0*/  F2FP.BF16.F32.PACK_AB R2, R25, R26 ;  /* 0x0000001a1902723e */ /* 0x001fe400000010ff */
[----:B-1----:R-:W-:-:S03]  /*f8b0*/  F2FP.BF16.F32.PACK_AB R0, R27, R10 ;  /* 0x0000000a1b00723e */ /* 0x002fc600000010ff */
[----:B------:R-:W-:Y:S04]  /*f8c0*/  STL [R1+0xc4], R2 ;  /* 0x0000c40201007387 */ /* 0x000fe80000100800 */
[----:B--2---:R0:W-:Y:S04]  /*f8d0*/  STL [R1+0x700], R28 ;  /* 0x0007001c01007387 */ /* 0x0041e80000100800 */
[----:B------:R-:W-:Y:S04]  /*f8e0*/  STL [R1+0xc0], R0 ;  /* 0x0000c00001007387 */ /* 0x000fe80000100800 */
        /* <DEDUP_REMOVED lines=33> */
[----:B------:R-:W3:Y:S04]  /*fb00*/  LDL.LU R0, [R1+0x164] ;  /* 0x0001640001007983 */ /* 0x000ee80000300800 */
[----:B---3--:R0:W-:Y:S04]  /*fb10*/  STL [R1+0x6fc], R0 ;  /* 0x0006fc0001007387 */ /* 0x0081e80000100800 */
[----:B0-----:R-:W3:Y:S04]  /*fb20*/  LDL.LU R0, [R1+0x168] ;  /* 0x0001680001007983 */ /* 0x001ee80000300800 */
        /* <DEDUP_REMOVED lines=33> */
[----:B0-----:R-:W2:Y:S04]  /*fd40*/  LDL.LU R0, [R1+0x42c] ;  /* 0x00042c0001007983 */ /* 0x001ea80000300800 */
[----:B------:R-:W3:Y:S04]  /*fd50*/  LDL.LU R4, [R1+0x174] ;  /* 0x0001740001047983 */ /* 0x000ee80000300800 */
[----:B------:R-:W4:Y:S04]  /*fd60*/  LDL.LU R2, [R1+0x160] ;  /* 0x0001600001027983 */ /* 0x000f280000300800 */
[----:B------:R-:W4:Y:S04]  /*fd70*/  LDL.LU R22, [R1+0x170] ;  /* 0x0001700001167983 */ /* 0x000f280000300800 */
[----:B------:R-:W3:Y:S04]  /*fd80*/  LDL.LU R20, [R1+0x1dc] ;  /* 0x0001dc0001147983 */ /* 0x000ee80000300800 */
        /* <DEDUP_REMOVED lines=22> */
[----:B------:R-:W3:Y:S01]  /*fef0*/  LDL.LU R10, [R1+0x3d0] ;  /* 0x0003d000010a7983 */ /* 0x000ee20000300800 */
[----:B--2---:R-:W-:-:S03]  /*ff00*/  F2FP.BF16.F32.PACK_AB R28, R0, R28 ;  /* 0x0000001c001c723e */ /* 0x004fc600000010ff */
        /* <DEDUP_REMOVED lines=90> */
[----:B------:R-:W-:Y:S01]  /*104b0*/  STL [R1+0x30], R2 ;  /* 0x0000300201007387 */ /* 0x000fe20000100800 */
[----:B--2---:R-:W-:-:S03]  /*104c0*/  F2FP.BF16.F32.PACK_AB R3, R9, R24 ;  /* 0x000000180903723e */ /* 0x004fc600000010ff */
[----:B------:R0:W-:Y:S04]  /*104d0*/  STL [R1+0x2c], R0 ;  /* 0x00002c0001007387 */ /* 0x0001e80000100800 */
[----:B------:R-:W-:Y:S01]  /*104e0*/  STL [R1+0x28], R3 ;  /* 0x0000280301007387 */ /* 0x000fe20000100800 */
[----:B0-----:R-:W-:-:S03]  /*104f0*/  F2FP.BF16.F32.PACK_AB R0, R27, R10 ;  /* 0x0000000a1b00723e */ /* 0x001fc600000010ff */
[----:B------:R-:W2:Y:S01]  /*10500*/  LDL.LU R27, [R1+0x2ac] ;  /* 0x0002ac00011b7983 */ /* 0x000ea20000300800 */
[----:B------:R-:W-:-:S05]  /*10510*/  F2FP.BF16.F32.PACK_AB R2, R25, R26 ;  /* 0x0000001a1902723e */ /* 0x000fca00000010ff */
        /* <DEDUP_REMOVED lines=38> */
[----:B---3--:R0:W-:Y:S04]  /*10780*/  STL [R1+0x6b4], R25 ;  /* 0x0006b41901007387 */ /* 0x0081e80000100800 */
[----:B0-----:R-:W3:Y:S04]  /*10790*/  LDL.LU R25, [R1+0x298] ;  /* 0x0002980001197983 */ /* 0x001ee80000300800 */
[----:B------:R-:W4:Y:S04]  /*107a0*/  LDL.LU R24, [R1+0x2a0] ;  /* 0x0002a00001187983 */ /* 0x000f280000300800 */
[----:B----4-:R0:W-:Y:S04]  /*107b0*/  STL [R1+0x6b0], R24 ;  /* 0x0006b01801007387 */ /* 0x0101e80000100800 */
[----:B0-----:R-:W4:Y:S04]  /*107c0*/  LDL.LU R24, [R1+0x294] ;  /* 0x0002940001187983 */ /* 0x001f280000300800 */
[----:B------:R-:W2:Y:S04]  /*107d0*/  LDL.LU R19, [R1+0x31c] ;  /* 0x00031c0001137983 */ /* 0x000ea80000300800 */
[----:B--2---:R0:W-:Y:S04]  /*107e0*/  STL [R1+0x6ac], R19 ;  /* 0x0006ac1301007387 */ /* 0x0041e80000100800 */
[----:B0-----:R-:W2:Y:S04]  /*107f0*/  LDL.LU R19, [R1+0x290] ;  /* 0x0002900001137983 */ /* 0x001ea80000300800 */
        /* <DEDUP_REMOVED lines=42> */
[----:B------:R-:W2:Y:S01]  /*10aa0*/  LDL.LU R28, [R1+0x370] ;  /* 0x00037000011c7983 */ /* 0x000ea20000300800 */
[----:B------:R-:W-:-:S03]  /*10ab0*/  F2FP.BF16.F32.PACK_AB R27, R26, R27 ;  /* 0x0000001b1a1b723e */ /* 0x000fc600000010ff */
[----:B--2---:R0:W-:Y:S04]  /*10ac0*/  STL [R1+0x670], R28 ;  /* 0x0006701c01007387 */ /* 0x0041e80000100800 */
        /* <DEDUP_REMOVED lines=39> */
[----:B------:R0:W-:Y:S04]  /*10d40*/  STL [R1], R27 ;  /* 0x0000001b01007387 */ /* 0x0001e80000100800 */
[----:B0-----:R-:W2:Y:S02]  /*10d50*/  LDL.LU R27, [R1+0x6bc] ;  /* 0x0006bc00011b7983 */ /* 0x001ea40000300800 */
[----:B--2---:R-:W-:-:S02]  /*10d60*/  F2FP.BF16.F32.PACK_AB R27, R26, R27 ;  /* 0x0000001b1a1b723e */ /* 0x004fc400000010ff */
[----:B------:R-:W3:Y:S02]  /*10d70*/  LDL.LU R26, [R1+0x6b8] ;  /* 0x0006b800011a7983 */ /* 0x000ee40000300800 */
[----:B---3--:R-:W-:Y:S02]  /*10d80*/  F2FP.BF16.F32.PACK_AB R26, R25, R26 ;  /* 0x0000001a191a723e */ /* 0x008fe400000010ff */
[----:B------:R-:W4:Y:S02]  /*10d90*/  LDL.LU R25, [R1+0x6b4] ;  /* 0x0006b40001197983 */ /* 0x000f240000300800 */
[----:B----4-:R-:W-:Y:S02]  /*10da0*/  F2FP.BF16.F32.PACK_AB R25, R24, R25 ;  /* 0x000000191819723e */ /* 0x010fe400000010ff */
[----:B------:R-:W2:Y:S02]  /*10db0*/  LDL.LU R24, [R1+0x6b0] ;  /* 0x0006b00001187983 */ /* 0x000ea40000300800 */
[----:B--2---:R-:W-:-:S02]  /*10dc0*/  F2FP.BF16.F32.PACK_AB R24, R19, R24 ;  /* 0x000000181318723e */ /* 0x004fc400000010ff */
[----:B------:R-:W2:Y:S02]  /*10dd0*/  LDL.LU R19, [R1+0x6ac] ;  /* 0x0006ac0001137983 */ /* 0x000ea40000300800 */
[----:B--2---:R-:W-:Y:S02]  /*10de0*/  F2FP.BF16.F32.PACK_AB R19, R18, R19 ;  /* 0x000000131213723e */ /* 0x004fe400000010ff */
[----:B------:R-:W2:Y:S02]  /*10df0*/  LDL.LU R18, [R1+0x6a8] ;  /* 0x0006a80001127983 */ /* 0x000ea40000300800 */
[----:B--2---:R-:W-:Y:S02]  /*10e00*/  F2FP.BF16.F32.PACK_AB R18, R17, R18 ;  /* 0x000000121112723e */ /* 0x004fe400000010ff */
        /* <DEDUP_REMOVED lines=26> */
[----:B------:R-:W2:Y:S01]  /*10fb0*/  LDL.LU R28, [R1+0x670] ;  /* 0x00067000011c7983 */ /* 0x000ea20000300800 */
[----:B------:R-:W-:Y:S02]  /*10fc0*/  F2FP.BF16.F32.PACK_AB R21, R20, R21 ;  /* 0x000000151415723e */ /* 0x000fe400000010ff */
[----:B------:R-:W-:Y:S02]  /*10fd0*/  F2FP.BF16.F32.PACK_AB R23, R0, R23 ;  /* 0x000000170017723e */ /* 0x000fe400000010ff */
[----:B--2---:R-:W-:Y:S02]  /*10fe0*/  F2FP.BF16.F32.PACK_AB R12, R28, R12 ;  /* 0x0000000c1c0c723e */ /* 0x004fe400000010ff */
[----:B------:R0:W5:Y:S01]  /*10ff0*/  LDL.LU R28, [R1+0x66c] ;  /* 0x00066c00011c7983 */ /* 0x0001620000300800 */
[----:B------:R-:W-:Y:S02]  /*11000*/  F2FP.BF16.F32.PACK_AB R22, R2, R22 ;  /* 0x000000160216723e */ /* 0x000fe400000010ff */
[----:B------:R-:W-:-:S07]  /*11010*/  F2FP.BF16.F32.PACK_AB R20, R29, R3 ;  /* 0x000000031d14723e */ /* 0x000fce00000010ff */
.L_x_1:
[----:B-1----:R-:W2:Y:S01]  /*11020*/  LDL R3, [R1+0x614] ;  /* 0x0006140001037983 */ /* 0x002ea20000100800 */
[----:B------:R-:W2:Y:S03]  /*11030*/  LDCU.64 UR16, c[0x0][0x398] ;  /* 0x00007300ff1077ac */ /* 0x000ea60008000a00 */
[----:B------:R-:W3:Y:S01]  /*11040*/  LDL.LU R29, [R1+0x624] ;  /* 0x00062400011d7983 */ /* 0x000ee20000300800 */
[----:B------:R-:W1:Y:S01]  /*11050*/  LDCU UR4, c[0x0][0x39c] ;  /* 0x00007380ff0477ac */ /* 0x000e620008000800 */
[----:B------:R-:W4:Y:S01]  /*11060*/  S2R R0, SR_TID.X ;  /* 0x0000000000007919 */ /* 0x000f220000002100 */
[----:B------:R-:W0:Y:S01]  /*11070*/  LDCU UR15, c[0x0][0x39c] ;  /* 0x00007380ff0f77ac */ /* 0x000e220008000800 */
[----:B------:R-:W3:Y:S01]  /*11080*/  LDL.LU R2, [R1+0x610] ;  /* 0x0006100001027983 */ /* 0x000ee20000300800 */
[----:B------:R-:W0:Y:S01]  /*11090*/  LDCU.64 UR6, c[0x0][0x390] ;  /* 0x00007200ff0677ac */ /* 0x000e220008000a00 */
[----:B------:R-:W0:Y:S01]  /*110a0*/  LDCU UR10, c[0x0][0x3b8] ;  /* 0x00007700ff0a77ac */ /* 0x000e220008000800 */
[----:B------:R-:W0:Y:S01]  /*110b0*/  LDCU UR18, c[0x0][0x39c] ;  /* 0x00007380ff1277ac */ /* 0x000e220008000800 */
[----:B------:R-:W0:Y:S01]  /*110c0*/  LDCU UR11, c[0x0][0x3b8] ;  /* 0x00007700ff0b77ac */ /* 0x000e220008000800 */
[----:B------:R-:W0:Y:S01]  /*110d0*/  LDCU UR12, c[0x0][0x3b8] ;  /* 0x00007700ff0c77ac */ /* 0x000e220008000800 */
[----:B------:R-:W0:Y:S01]  /*110e0*/  LDCU UR19, c[0x0][0x39c] ;  /* 0x00007380ff1377ac */ /* 0x000e220008000800 */
[----:B------:R-:W0:Y:S01]  /*110f0*/  LDCU UR13, c[0x0][0x3b8] ;  /* 0x00007700ff0d77ac */ /* 0x000e220008000800 */
[----:B----4-:R-:W-:Y:S01]  /*11100*/  SHF.R.U32.HI R0, RZ, 0x8, R0 ;  /* 0x00000008ff007819 */ /* 0x010fe20000011600 */
[----:B------:R-:W4:Y:S03]  /*11110*/  LDCU UR21, c[0x0][0x39c] ;  /* 0x00007380ff1577ac */ /* 0x000f260008000800 */
[----:B------:R-:W-:Y:S01]  /*11120*/  SGXT.U32 R0, R0, 0x1 ;  /* 0x000000010000781a */ /* 0x000fe20000000000 */
[----:B------:R-:W0:Y:S03]  /*11130*/  LDCU UR20, c[0x0][0x39c] ;  /* 0x00007380ff1477ac */ /* 0x000e260008000800 */
[----:B-----5:R-:W-:Y:S01]  /*11140*/  LOP3.LUT R0, R28, 0x1fe, R0, 0xfe, !PT ;  /* 0x000001fe1c007812 */ /* 0x020fe200078efe00 */
[----:B------:R-:W0:Y:S01]  /*11150*/  LDCU UR14, c[0x0][0x3b8] ;  /* 0x00007700ff0e77ac */ /* 0x000e220008000800 */
[----:B------:R-:W0:Y:S01]  /*11160*/  LDCU UR22, c[0x0][0x39c] ;  /* 0x00007380ff1677ac */ /* 0x000e220008000800 */
[----:B------:R-:W-:Y:S01]  /*11170*/  BAR.SYNC.DEFER_BLOCKING 0x0 ;  /* 0x0000000000007b1d */ /* 0x000fe20000010000 */
[----:B--2---:R-:W-:-:S05]  /*11180*/  ISETP.GE.AND P0, PT, R3, UR16, PT ;  /* 0x0000001003007c0c */ /* 0x004fca000bf06270 */
[----:B------:R-:W2:Y:S01]  /*11190*/  LDCU UR16, c[0x0][0x39c] ;  /* 0x00007380ff1077ac */ /* 0x000ea20008000800 */
[----:B------:R-:W0:Y:S01]  /*111a0*/  S2R R3, SR_TID.X ;  /* 0x0000000000037919 */ /* 0x000e220000002100 */
[----:B-1----:R-:W-:Y:S01]  /*111b0*/  ISETP.LT.AND P1, PT, R0, UR4, !P0 ;  /* 0x0000000400007c0c */ /* 0x002fe2000c721270 */
[----:B------:R-:W1:Y:S01]  /*111c0*/  LDCU UR4, c[0x0][0x3b4] ;  /* 0x00007680ff0477ac */ /* 0x000e620008000800 */
[----:B---3--:R-:W-:Y:S01]  /*111d0*/  LOP3.LUT R0, R29, 0x80, RZ, 0xc0, !PT ;  /* 0x000000801d007812 */ /* 0x008fe200078ec0ff */
[----:B0-----:R-:W-:-:S05]  /*111e0*/  IMAD.SHL.U32 R3, R3, 0x200, RZ ;  /* 0x0000020003037824 */ /* 0x001fca00078e00ff */
[----:B------:R-:W-:-:S04]  /*111f0*/  LOP3.LUT R3, R3, 0x1000, RZ, 0xc0, !PT ;  /* 0x0000100003037812 */ /* 0x000fc800078ec0ff */
[----:B------:R-:W-:Y:S02]  /*11200*/  IADD3 R3, PT, PT, R0, UR5, R3 ;  /* 0x0000000500037c10 */ /* 0x000fe4000fffe003 */
[----:B------:R-:W3:Y:S01]  /*11210*/  LDL.LU R0, [R1+0x628] ;  /* 0x0006280001007983 */ /* 0x000ee20000300800 */
[----:B------:R-:W-:Y:S02]  /*11220*/  LOP3.LUT R2, R2, 0xe000, RZ, 0xc0, !PT ;  /* 0x0000e00002027812 */ /* 0x000fe400078ec0ff */
[----:B---3--:R-:W-:-:S04]  /*11230*/  LOP3.LUT R0, R0, 0x70, RZ, 0xc0, !PT ;  /* 0x0000007000007812 */ /* 0x008fc800078ec0ff */
[----:B------:R-:W-:Y:S02]  /*11240*/  IADD3 R0, PT, PT, R0, R3, R2 ;  /* 0x0000000300007210 */ /* 0x000fe40007ffe002 */
[----:B------:R-:W0:Y:S02]  /*11250*/  S2R R2, SR_TID.X ;  /* 0x0000000000027919 */ /* 0x000e240000002100 */
[----:B0-----:R-:W-:-:S05]  /*11260*/  LOP3.LUT R2, R2, 0x100, RZ, 0xc0, !PT ;  /* 0x0000010002027812 */ /* 0x001fca00078ec0ff */
[----:B------:R-:W-:-:S05]  /*11270*/  IMAD.IADD R3, R2, 0x1, R0 ;  /* 0x0000000102037824 */ /* 0x000fca00078e0200 */
[----:B------:R-:W-:Y:S04]  /*11280*/  STSM.16.M88.4 [R3], R20 ;  /* 0x0000001403007844 */ /* 0x000fe80000000200 */
[----:B------:R0:W-:Y:S04]  /*11290*/  STSM.16.M88.4 [R3+0x200], R12 ;  /* 0x0002000c03007844 */ /* 0x0001e80000000200 */
[----:B0-----:R-:W3:Y:S04]  /*112a0*/  LDL.LU R12, [R1+0xb0] ;  /* 0x0000b000010c7983 */ /* 0x001ee80000300800 */
[----:B------:R-:W3:Y:S04]  /*112b0*/  LDL.LU R13, [R1+0xb4] ;  /* 0x0000b400010d7983 */ /* 0x000ee80000300800 */
[----:B------:R-:W2:Y:S04]  /*112c0*/  LDL.LU R14, [R1+0xb8] ;  /* 0x0000b800010e7983 */ /* 0x000ea80000300800 */
[----:B------:R-:W2:Y:S04]  /*112d0*/  LDL.LU R15, [R1+0xbc] ;  /* 0x0000bc00010f7983 */ /* 0x000ea80000300800 */
[----:B------:R-:W3:Y:S04]  /*112e0*/  LDL.LU R20, [R1+0x10] ;  /* 0x0000100001147983 */ /* 0x000ee80000300800 */
[----:B------:R-:W4:Y:S04]  /*112f0*/  LDL.LU R21, [R1+0x14] ;  /* 0x0000140001157983 */ /* 0x000f280000300800 */
[----:B------:R-:W4:Y:S04]  /*11300*/  LDL.LU R22, [R1+0x18] ;  /* 0x0000180001167983 */ /* 0x000f280000300800 */
[----:B------:R-:W4:Y:S04]  /*11310*/  LDL.LU R23, [R1+0x1c] ;  /* 0x00001c0001177983 */ /* 0x000f280000300800 */
[----:B------:R0:W-:Y:S04]  /*11320*/  STSM.16.M88.4 [R3+0x400], R8 ;  /* 0x0004000803007844 */ /* 0x0001e80000000200 */
[----:B--2---:R-:W-:Y:S04]  /*11330*/  STL.64 [R1+0x778], R14 ;  /* 0x0007780e01007387 */ /* 0x004fe80000100a00 */
[----:B---3--:R-:W-:Y:S04]  /*11340*/  STL.64 [R1+0x770], R12 ;  /* 0x0007700c01007387 */ /* 0x008fe80000100a00 */
[----:B0-----:R-:W2:Y:S04]  /*11350*/  LDL.LU R8, [R1+0xa0] ;  /* 0x0000a00001087983 */ /* 0x001ea80000300800 */
[----:B------:R-:W2:Y:S04]  /*11360*/  LDL.LU R9, [R1+0xa4] ;  /* 0x0000a40001097983 */ /* 0x000ea80000300800 */
[----:B------:R-:W3:Y:S04]  /*11370*/  LDL.LU R10, [R1+0xa8] ;  /* 0x0000a800010a7983 */ /* 0x000ee80000300800 */
[----:B------:R-:W3:Y:S04]  /*11380*/  LDL.LU R11, [R1+0xac] ;  /* 0x0000ac00010b7983 */ /* 0x000ee80000300800 */
[----:B------:R0:W-:Y:S04]  /*11390*/  STSM.16.M88.4 [R3+0x600], R4 ;  /* 0x0006000403007844 */ /* 0x0001e80000000200 */
[----:B---3--:R-:W-:Y:S04]  /*113a0*/  STL.64 [R1+0x788], R10 ;  /* 0x0007880a01007387 */ /* 0x008fe80000100a00 */
[----:B--2---:R-:W-:Y:S04]  /*113b0*/  STL.64 [R1+0x780], R8 ;  /* 0x0007800801007387 */ /* 0x004fe80000100a00 */
[----:B0-----:R-:W2:Y:S04]  /*113c0*/  LDL.LU R4, [R1+0x70] ;  /* 0x0000700001047983 */ /* 0x001ea80000300800 */
[----:B------:R-:W2:Y:S04]  /*113d0*/  LDL.LU R5, [R1+0x74] ;  /* 0x0000740001057983 */ /* 0x000ea80000300800 */
[----:B------:R-:W3:Y:S04]  /*113e0*/  LDL.LU R6, [R1+0x78] ;  /* 0x0000780001067983 */ /* 0x000ee80000300800 */
[----:B------:R-:W3:Y:S01]  /*113f0*/  LDL.LU R7, [R1+0x7c] ;  /* 0x00007c0001077983 */ /* 0x000ee20000300800 */
[----:B------:R-:W0:Y:S03]  /*11400*/  S2R R29, SR_TID.X ;  /* 0x00000000001d7919 */ /* 0x000e260000002100 */
[----:B---3--:R-:W-:Y:S04]  /*11410*/  STL.64 [R1+0x798], R6 ;  /* 0x0007980601007387 */ /* 0x008fe80000100a00 */
[----:B--2---:R2:W-:Y:S04]  /*11420*/  STL.64 [R1+0x790], R4 ;  /* 0x0007900401007387 */ /* 0x0045e80000100a00 */
[----:B--2---:R-:W2:Y:S04]  /*11430*/  LDL.LU R4, [R1] ;  /* 0x0000000001047983 */ /* 0x004ea80000300800 */
[----:B------:R-:W2:Y:S04]  /*11440*/  LDL.LU R5, [R1+0x4] ;  /* 0x0000040001057983 */ /* 0x000ea80000300800 */
[----:B------:R-:W2:Y:S04]  /*11450*/  LDL.LU R6, [R1+0x8] ;  /* 0x0000080001067983 */ /* 0x000ea80000300800 */
[----:B------:R-:W2:Y:S04]  /*11460*/  LDL.LU R7, [R1+0xc] ;  /* 0x00000c0001077983 */ /* 0x000ea80000300800 */
[----:B------:R3:W-:Y:S04]  /*11470*/  STSM.16.M88.4 [R3+0x800], R16 ;  /* 0x0008001003007844 */ /* 0x0007e80000000200 */
[----:B------:R-:W-:Y:S01]  /*11480*/  STSM.16.M88.4 [R3+0xa00], R24 ;  /* 0x000a001803007844 */ /* 0x000fe20000000200 */
[----:B0-----:R-:W-:-:S03]  /*11490*/  LOP3.LUT R29, R29, 0x1ff, RZ, 0xc0, !PT ;  /* 0x000001ff1d1d7812 */ /* 0x001fc600078ec0ff */
[----:B---3--:R-:W3:Y:S04]  /*114a0*/  LDL.LU R16, [R1+0x60] ;  /* 0x0000600001107983 */ /* 0x008ee80000300800 */
[----:B------:R-:W3:Y:S04]  /*114b0*/  LDL.LU R17, [R1+0x64] ;  /* 0x0000640001117983 */ /* 0x000ee80000300800 */
[----:B------:R-:W3:Y:S04]  /*114c0*/  LDL.LU R18, [R1+0x68] ;  /* 0x0000680001127983 */ /* 0x000ee80000300800 */
[----:B------:R-:W3:Y:S04]  /*114d0*/  LDL.LU R19, [R1+0x6c] ;  /* 0x00006c0001137983 */ /* 0x000ee80000300800 */
[----:B------:R-:W3:Y:S04]  /*114e0*/  LDL.LU R8, [R1+0x20] ;  /* 0x0000200001087983 */ /* 0x000ee80000300800 */
[----:B------:R-:W3:Y:S01]  /*114f0*/  LDL.LU R9, [R1+0x24] ;  /* 0x0000240001097983 */ /* 0x000ee20000300800 */
[----:B------:R-:W-:Y:S01]  /*11500*/  LEA R2, R29, UR5, 0x4 ;  /* 0x000000051d027c11 */ /* 0x000fe2000f8e20ff */
[----:B------:R-:W0:Y:S02]  /*11510*/  LDCU UR5, c[0x0][0x3b8] ;  /* 0x00007700ff0577ac */ /* 0x000e240008000800 */
[----:B------:R-:W3:Y:S04]  /*11520*/  LDL.LU R10, [R1+0x28] ;  /* 0x00002800010a7983 */ /* 0x000ee80000300800 */
[----:B------:R-:W3:Y:S04]  /*11530*/  LDL.LU R11, [R1+0x2c] ;  /* 0x00002c00010b7983 */ /* 0x000ee80000300800 */
[----:B------:R-:W3:Y:S04]  /*11540*/  LDL.LU R12, [R1+0x30] ;  /* 0x00003000010c7983 */ /* 0x000ee80000300800 */
[----:B------:R-:W3:Y:S04]  /*11550*/  LDL.LU R13, [R1+0x34] ;  /* 0x00003400010d7983 */ /* 0x000ee80000300800 */
[----:B------:R-:W3:Y:S04]  /*11560*/  LDL.LU R14, [R1+0x38] ;  /* 0x00003800010e7983 */ /* 0x000ee80000300800 */
[----:B------:R-:W3:Y:S04]  /*11570*/  LDL.LU R15, [R1+0x3c] ;  /* 0x00003c00010f7983 */ /* 0x000ee80000300800 */
[----:B------:R-:W-:Y:S04]  /*11580*/  STL [R1+0x180], R2 ;  /* 0x0001800201007387 */ /* 0x000fe80000100800 */
[----:B--2---:R-:W-:Y:S04]  /*11590*/  STSM.16.M88.4 [R3+0xc00], R4 ;  /* 0x000c000403007844 */ /* 0x004fe80000000200 */
[----:B----4-:R-:W-:Y:S01]  /*115a0*/  STSM.16.M88.4 [R3+0xe00], R20 ;  /* 0x000e001403007844 */ /* 0x010fe20000000200 */
[----:B------:R-:W-:Y:S06]  /*115b0*/  BAR.SYNC.DEFER_BLOCKING 0x0 ;  /* 0x0000000000007b1d */ /* 0x000fec0000010000 */
[----:B------:R-:W2:Y:S04]  /*115c0*/  LDS.128 R4, [R2] ;  /* 0x0000000002047984 */ /* 0x000ea80000000c00 */
[----:B------:R-:W-:Y:S04]  /*115d0*/  LDS.128 R24, [R2+0x4000] ;  /* 0x0040000002187984 */ /* 0x000fe80000000c00 */
[----:B--2---:R-:W-:Y:S01]  /*115e0*/  STL.64 [R1], R4 ;  /* 0x0000000401007387 */ /* 0x004fe20000100a00 */
[----:B------:R-:W-:-:S03]  /*115f0*/  IMAD.MOV.U32 R22, RZ, RZ, R4 ;  /* 0x000000ffff167224 */ /* 0x000fc600078e0004 */
[----:B------:R-:W-:Y:S04]  /*11600*/  STL.64 [R1+0x8], R6 ;  /* 0x0000080601007387 */ /* 0x000fe80000100a00 */
[----:B------:R-:W2:Y:S04]  /*11610*/  LDS.128 R4, [R2+0x2000] ;  /* 0x0020000002047984 */ /* 0x000ea80000000c00 */
[----:B------:R4:W-:Y:S04]  /*11620*/  STL [R1+0x728], R22 ;  /* 0x0007281601007387 */ /* 0x0009e80000100800 */
[----:B------:R-:W3:Y:S04]  /*11630*/  LDL.LU R20, [R1+0x50] ;  /* 0x0000500001147983 */ /* 0x000ee80000300800 */
[----:B------:R-:W3:Y:S04]  /*11640*/  LDL.LU R21, [R1+0x54] ;  /* 0x0000540001157983 */ /* 0x000ee80000300800 */
[----:B----4-:R-:W4:Y:S04]  /*11650*/  LDL.LU R22, [R1+0x58] ;  /* 0x0000580001167983 */ /* 0x010f280000300800 */
[----:B------:R-:W4:Y:S04]  /*11660*/  LDL.LU R23, [R1+0x5c] ;  /* 0x00005c0001177983 */ /* 0x000f280000300800 */
[----:B--2---:R-:W-:Y:S04]  /*11670*/  STL.64 [R1+0x10], R4 ;  /* 0x0000100401007387 */ /* 0x004fe80000100a00 */
[----:B------:R-:W-:Y:S04]  /*11680*/  STL.64 [R1+0x18], R6 ;  /* 0x0000180601007387 */ /* 0x000fe80000100a00 */
[----:B------:R-:W2:Y:S04]  /*11690*/  LDS.128 R4, [R2+0x6000] ;  /* 0x0060000002047984 */ /* 0x000ea80000000c00 */
[----:B------:R-:W-:Y:S04]  /*116a0*/  STL.64 [R1+0x80], R24 ;  /* 0x0000801801007387 */ /* 0x000fe80000100a00 */
[----:B------:R0:W-:Y:S04]  /*116b0*/  STL.64 [R1+0x88], R26 ;  /* 0x0000881a01007387 */ /* 0x0001e80000100a00 */
[----:B--2---:R-:W-:Y:S01]  /*116c0*/  STL.64 [R1+0x90], R4 ;  /* 0x0000900401007387 */ /* 0x004fe20000100a00 */
[----:B0-----:R-:W-:-:S02]  /*116d0*/  IMAD.MOV.U32 R26, RZ, RZ, R4 ;  /* 0x000000ffff1a7224 */ /* 0x001fc400078e0004 */
[----:B------:R-:W-:Y:S01]  /*116e0*/  IMAD.MOV.U32 R29, RZ, RZ, R5 ;  /* 0x000000ffff1d7224 */ /* 0x000fe200078e0005 */
[----:B------:R-:W-:Y:S01]  /*116f0*/  STL.64 [R1+0x98], R6 ;  /* 0x0000980601007387 */ /* 0x000fe20000100a00 */
[----:B------:R-:W-:-:S03]  /*11700*/  IMAD.MOV.U32 R27, RZ, RZ, R6 ;  /* 0x000000ffff1b7224 */ /* 0x000fc600078e0006 */
[----:B------:R-:W0:Y:S04]  /*11710*/  LDS.128 R4, [R2+0x8000] ;  /* 0x0080000002047984 */ /* 0x000e280000000c00 */
[----:B------:R2:W-:Y:S04]  /*11720*/  STL [R1+0x700], R26 ;  /* 0x0007001a01007387 */ /* 0x0005e80000100800 */
[----:B------:R1:W-:Y:S04]  /*11730*/  STL [R1+0x704], R27 ;  /* 0x0007041b01007387 */ /* 0x0003e80000100800 */
[----:B------:R-:W4:Y:S04]  /*11740*/  LDL.LU R24, [R1+0x40] ;  /* 0x0000400001187983 */ /* 0x000f280000300800 */
[----:B------:R-:W4:Y:S04]  /*11750*/  LDL.LU R25, [R1+0x44] ;  /* 0x0000440001197983 */ /* 0x000f280000300800 */
[----:B--2---:R-:W4:Y:S04]  /*11760*/  LDL.LU R26, [R1+0x48] ;  /* 0x00004800011a7983 */ /* 0x004f280000300800 */
[----:B-1----:R-:W4:Y:S04]  /*11770*/  LDL.LU R27, [R1+0x4c] ;  /* 0x00004c00011b7983 */ /* 0x002f280000300800 */
[----:B0-----:R-:W-:Y:S04]  /*11780*/  STL.64 [R1+0xd0], R4 ;  /* 0x0000d00401007387 */ /* 0x001fe80000100a00 */
[----:B------:R-:W-:Y:S04]  /*11790*/  STL.64 [R1+0xd8], R6 ;  /* 0x0000d80601007387 */ /* 0x000fe80000100a00 */
[----:B------:R-:W0:Y:S04]  /*117a0*/  LDS.128 R4, [R2+0xa000] ;  /* 0x00a0000002047984 */ /* 0x000e280000000c00 */
[----:B0-----:R-:W-:Y:S04]  /*117b0*/  STL.64 [R1+0xe0], R4 ;  /* 0x0000e00401007387 */ /* 0x001fe80000100a00 */
[----:B------:R-:W-:Y:S04]  /*117c0*/  STL.64 [R1+0xe8], R6 ;  /* 0x0000e80601007387 */ /* 0x000fe80000100a00 */
[----:B------:R-:W0:Y:S04]  /*117d0*/  LDS.128 R4, [R2+0xc000] ;  /* 0x00c0000002047984 */ /* 0x000e280000000c00 */
[----:B0-----:R-:W-:Y:S04]  /*117e0*/  STL.64 [R1+0xf0], R4 ;  /* 0x0000f00401007387 */ /* 0x001fe80000100a00 */
[----:B------:R-:W-:Y:S04]  /*117f0*/  STL.64 [R1+0xf8], R6 ;  /* 0x0000f80601007387 */ /* 0x000fe80000100a00 */
[----:B------:R-:W0:Y:S01]  /*11800*/  LDS.128 R4, [R2+0xe000] ;  /* 0x00e0000002047984 */ /* 0x000e220000000c00 */
[----:B------:R-:W-:Y:S06]  /*11810*/  BAR.SYNC.DEFER_BLOCKING 0x0 ;  /* 0x0000000000007b1d */ /* 0x000fec0000010000 */
[----:B---3--:R-:W-:Y:S04]  /*11820*/  STSM.16.M88.4 [R3], R8 ;  /* 0x0000000803007844 */ /* 0x008fe80000000200 */
[----:B------:R-:W-:Y:S04]  /*11830*/  STSM.16.M88.4 [R3+0x200], R12 ;  /* 0x0002000c03007844 */ /* 0x000fe80000000200 */
[----:B0-----:R-:W-:Y:S04]  /*11840*/  STL.64 [R1+0x100], R4 ;  /* 0x0001000401007387 */ /* 0x001fe80000100a00 */
[----:B------:R0:W-:Y:S04]  /*11850*/  STL.64 [R1+0x108], R6 ;  /* 0x0001080601007387 */ /* 0x0001e80000100a00 */
[----:B0-----:R-:W2:Y:S04]  /*11860*/  LDL.LU.64 R6, [R1+0x798] ;  /* 0x0007980001067983 */ /* 0x001ea80000300a00 */
[----:B------:R-:W2:Y:S04]  /*11870*/  LDL.LU.64 R4, [R1+0x790] ;  /* 0x0007900001047983 */ /* 0x000ea80000300a00 */
[----:B------:R-:W3:Y:S04]  /*11880*/  LDL.LU.64 R10, [R1+0x788] ;  /* 0x00078800010a7983 */ /* 0x000ee80000300a00 */
[----:B------:R-:W3:Y:S04]  /*11890*/  LDL.LU.64 R8, [R1+0x780] ;  /* 0x0007800001087983 */ /* 0x000ee80000300a00 */
[----:B------:R-:W3:Y:S04]  /*118a0*/  LDL.LU.64 R14, [R1+0x778] ;  /* 0x00077800010e7983 */ /* 0x000ee80000300a00 */
[----:B------:R-:W3:Y:S04]  /*118b0*/  LDL.LU.64 R12, [R1+0x770] ;  /* 0x00077000010c7983 */ /* 0x000ee80000300a00 */
[----:B----4-:R-:W-:Y:S04]  /*118c0*/  STSM.16.M88.4 [R3+0x400], R24 ;  /* 0x0004001803007844 */ /* 0x010fe80000000200 */
[----:B------:R-:W-:Y:S04]  /*118d0*/  STSM.16.M88.4 [R3+0x600], R20 ;  /* 0x0006001403007844 */ /* 0x000fe80000000200 */
[----:B------:R-:W-:Y:S04]  /*118e0*/  STSM.16.M88.4 [R3+0x800], R16 ;  /* 0x0008001003007844 */ /* 0x000fe80000000200 */
[----:B--2---:R-:W-:Y:S04]  /*118f0*/  STSM.16.M88.4 [R3+0xa00], R4 ;  /* 0x000a000403007844 */ /* 0x004fe80000000200 */
[----:B---3--:R-:W-:Y:S04]  /*11900*/  STSM.16.M88.4 [R3+0xc00], R8 ;  /* 0x000c000803007844 */ /* 0x008fe80000000200 */
[----:B------:R-:W-:Y:S01]  /*11910*/  STSM.16.M88.4 [R3+0xe00], R12 ;  /* 0x000e000c03007844 */ /* 0x000fe20000000200 */
[----:B------:R-:W-:Y:S06]  /*11920*/  BAR.SYNC.DEFER_BLOCKING 0x0 ;  /* 0x0000000000007b1d */ /* 0x000fec0000010000 */
[----:B------:R-:W0:Y:S04]  /*11930*/  LDS.128 R8, [R2] ;  /* 0x0000000002087984 */ /* 0x000e280000000c00 */
[----:B------:R-:W1:Y:S04]  /*11940*/  LDS.128 R4, [R2+0x2000] ;  /* 0x0020000002047984 */ /* 0x000e680000000c00 */
[----:B------:R-:W2:Y:S04]  /*11950*/  LDS.128 R12, [R2+0x4000] ;  /* 0x00400000020c7984 */ /* 0x000ea80000000c00 */
[----:B0-----:R-:W-:Y:S04]  /*11960*/  STL.64 [R1+0x20], R8 ;  /* 0x0000200801007387 */ /* 0x001fe80000100a00 */
[----:B------:R-:W-:Y:S04]  /*11970*/  STL.64 [R1+0x28], R10 ;  /* 0x0000280a01007387 */ /* 0x000fe80000100a00 */
[----:B------:R-:W0:Y:S04]  /*11980*/  LDS.128 R8, [R2+0x6000] ;  /* 0x0060000002087984 */ /* 0x000e280000000c00 */
[----:B-1----:R-:W-:Y:S04]  /*11990*/  STL.64 [R1+0x30], R4 ;  /* 0x0000300401007387 */ /* 0x002fe80000100a00 */
[----:B------:R-:W-:Y:S04]  /*119a0*/  STL.64 [R1+0x38], R6 ;  /* 0x0000380601007387 */ /* 0x000fe80000100a00 */
[----:B------:R-:W1:Y:S04]  /*119b0*/  LDS.128 R4, [R2+0x8000] ;  /* 0x0080000002047984 */ /* 0x000e680000000c00 */
[----:B--2---:R-:W-:Y:S04]  /*119c0*/  STL.64 [R1+0x40], R12 ;  /* 0x0000400c01007387 */ /* 0x004fe80000100a00 */
[----:B------:R-:W-:Y:S04]  /*119d0*/  STL.64 [R1+0x48], R14 ;  /* 0x0000480e01007387 */ /* 0x000fe80000100a00 */
[----:B------:R-:W2:Y:S04]  /*119e0*/  LDL.LU R16, [R1+0x230] ;  /* 0x0002300001107983 */ /* 0x000ea80000300800 */
[----:B------:R-:W-:Y:S04]  /*119f0*/  LDS.128 R12, [R2+0xe000] ;  /* 0x00e00000020c7984 */ /* 0x000fe80000000c00 */
[----:B0-----:R-:W-:Y:S04]  /*11a00*/  STL.64 [R1+0x50], R8 ;  /* 0x0000500801007387 */ /* 0x001fe80000100a00 */
[----:B------:R-:W-:Y:S04]  /*11a10*/  STL.64 [R1+0x58], R10 ;  /* 0x0000580a01007387 */ /* 0x000fe80000100a00 */
[----:B------:R-:W-:Y:S04]  /*11a20*/  LDS.128 R8, [R2+0xc000] ;  /* 0x00c0000002087984 */ /* 0x000fe80000000c00 */
[----:B-1----:R-:W-:Y:S04]  /*11a30*/  STL.64 [R1+0x60], R4 ;  /* 0x0000600401007387 */ /* 0x002fe80000100a00 */
[----:B------:R-:W-:Y:S04]  /*11a40*/  STL.64 [R1+0x68], R6 ;  /* 0x0000680601007387 */ /* 0x000fe80000100a00 */
[----:B------:R-:W2:Y:S04]  /*11a50*/  LDL.LU R17, [R1+0x234] ;  /* 0x0002340001117983 */ /* 0x000ea80000300800 */
[----:B------:R-:W3:Y:S04]  /*11a60*/  LDL.LU R18, [R1+0x238] ;  /* 0x0002380001127983 */ /* 0x000ee80000300800 */
[----:B------:R-:W3:Y:S04]  /*11a70*/  LDL.LU R19, [R1+0x23c] ;  /* 0x00023c0001137983 */ /* 0x000ee80000300800 */
[----:B------:R-:W0:Y:S01]  /*11a80*/  LDS.128 R4, [R2+0xa000] ;  /* 0x00a0000002047984 */ /* 0x000e220000000c00 */
[----:B------:R-:W-:Y:S06]  /*11a90*/  BAR.SYNC.DEFER_BLOCKING 0x0 ;  /* 0x0000000000007b1d */ /* 0x000fec0000010000 */
[----:B---3--:R-:W-:Y:S04]  /*11aa0*/  STL.64 [R1+0x738], R18 ;  /* 0x0007381201007387 */ /* 0x008fe80000100a00 */
[----:B--2---:R1:W-:Y:S04]  /*11ab0*/  STL.64 [R1+0x730], R16 ;  /* 0x0007301001007387 */ /* 0x0043e80000100a00 */
[----:B------:R-:W2:Y:S04]  /*11ac0*/  LDL.LU R24, [R1+0x2b0] ;  /* 0x0002b00001187983 */ /* 0x000ea80000300800 */
[----:B------:R-:W2:Y:S04]  /*11ad0*/  LDL.LU R25, [R1+0x2b4] ;  /* 0x0002b40001197983 */ /* 0x000ea80000300800 */
[----:B------:R-:W3:Y:S04]  /*11ae0*/  LDL.LU R26, [R1+0x2b8] ;  /* 0x0002b800011a7983 */ /* 0x000ee80000300800 */
[----:B------:R-:W3:Y:S04]  /*11af0*/  LDL.LU R27, [R1+0x2bc] ;  /* 0x0002bc00011b7983 */ /* 0x000ee80000300800 */
[----:B---3--:R-:W-:Y:S04]  /*11b00*/  STL.64 [R1+0x748], R26 ;  /* 0x0007481a01007387 */ /* 0x008fe80000100a00 */
[----:B--2---:R-:W-:Y:S04]  /*11b10*/  STL.64 [R1+0x740], R24 ;  /* 0x0007401801007387 */ /* 0x004fe80000100a00 */
[----:B------:R-:W2:Y:S04]  /*11b20*/  LDL.LU R20, [R1+0x1a0] ;  /* 0x0001a00001147983 */ /* 0x000ea80000300800 */
[----:B------:R-:W2:Y:S04]  /*11b30*/  LDL.LU R21, [R1+0x1a4] ;  /* 0x0001a40001157983 */ /* 0x000ea80000300800 */
[----:B------:R-:W3:Y:S04]  /*11b40*/  LDL.LU R22, [R1+0x1a8] ;  /* 0x0001a80001167983 */ /* 0x000ee80000300800 */
[----:B------:R-:W3:Y:S04]  /*11b50*/  LDL.LU R23, [R1+0x1ac] ;  /* 0x0001ac0001177983 */ /* 0x000ee80000300800 */
[----:B---3--:R-:W-:Y:S04]  /*11b60*/  STL.64 [R1+0x758], R22 ;  /* 0x0007581601007387 */ /* 0x008fe80000100a00 */
[----:B--2---:R2:W-:Y:S04]  /*11b70*/  STL.64 [R1+0x750], R20 ;  /* 0x0007501401007387 */ /* 0x0045e80000100a00 */
[----:B-1----:R-:W3:Y:S04]  /*11b80*/  LDL.LU R16, [R1+0x130] ;  /* 0x0001300001107983 */ /* 0x002ee80000300800 */
[----:B------:R-:W3:Y:S04]  /*11b90*/  LDL.LU R17, [R1+0x134] ;  /* 0x0001340001117983 */ /* 0x000ee80000300800 */
[----:B------:R-:W4:Y:S04]  /*11ba0*/  LDL.LU R18, [R1+0x138] ;  /* 0x0001380001127983 */ /* 0x000f280000300800 */
[----:B------:R-:W4:Y:S04]  /*11bb0*/  LDL.LU R19, [R1+0x13c] ;  /* 0x00013c0001137983 */ /* 0x000f280000300800 */
[----:B----4-:R-:W-:Y:S04]  /*11bc0*/  STL.64 [R1+0x768], R18 ;  /* 0x0007681201007387 */ /* 0x010fe80000100a00 */
[----:B---3--:R1:W-:Y:S04]  /*11bd0*/  STL.64 [R1+0x760], R16 ;  /* 0x0007601001007387 */ /* 0x0083e80000100a00 */
[----:B--2---:R-:W2:Y:S04]  /*11be0*/  LDL.LU R20, [R1+0x110] ;  /* 0x0001100001147983 */ /* 0x004ea80000300800 */
[----:B------:R-:W2:Y:S04]  /*11bf0*/  LDL.LU R21, [R1+0x114] ;  /* 0x0001140001157983 */ /* 0x000ea80000300800 */
[----:B------:R-:W2:Y:S04]  /*11c00*/  LDL.LU R22, [R1+0x118] ;  /* 0x0001180001167983 */ /* 0x000ea80000300800 */
[----:B------:R-:W2:Y:S04]  /*11c10*/  LDL.LU R23, [R1+0x11c] ;  /* 0x00011c0001177983 */ /* 0x000ea80000300800 */
[----:B-1----:R-:W3:Y:S04]  /*11c20*/  LDL.LU R16, [R1+0xc0] ;  /* 0x0000c00001107983 */ /* 0x002ee80000300800 */
[----:B------:R-:W3:Y:S04]  /*11c30*/  LDL.LU R17, [R1+0xc4] ;  /* 0x0000c40001117983 */ /* 0x000ee80000300800 */
[----:B------:R-:W3:Y:S04]  /*11c40*/  LDL.LU R18, [R1+0xc8] ;  /* 0x0000c80001127983 */ /* 0x000ee80000300800 */
[----:B------:R-:W3:Y:S04]  /*11c50*/  LDL.LU R19, [R1+0xcc] ;  /* 0x0000cc0001137983 */ /* 0x000ee80000300800 */
[----:B------:R-:W4:Y:S04]  /*11c60*/  LDL.LU R24, [R1+0x120] ;  /* 0x0001200001187983 */ /* 0x000f280000300800 */
[----:B------:R-:W4:Y:S04]  /*11c70*/  LDL.LU R25, [R1+0x124] ;  /* 0x0001240001197983 */ /* 0x000f280000300800 */
[----:B------:R-:W4:Y:S04]  /*11c80*/  LDL.LU R26, [R1+0x128] ;  /* 0x00012800011a7983 */ /* 0x000f280000300800 */
[----:B------:R-:W4:Y:S04]  /*11c90*/  LDL.LU R27, [R1+0x12c] ;  /* 0x00012c00011b7983 */ /* 0x000f280000300800 */
[----:B0-----:R0:W-:Y:S04]  /*11ca0*/  STL [R1+0x6dc], R4 ;  /* 0x0006dc0401007387 */ /* 0x0011e80000100800 */
[----:B------:R1:W-:Y:S04]  /*11cb0*/  STL [R1+0x6d8], R5 ;  /* 0x0006d80501007387 */ /* 0x0003e80000100800 */
[----:B------:R1:W-:Y:S04]  /*11cc0*/  STL [R1+0x6d4], R6 ;  /* 0x0006d40601007387 */ /* 0x0003e80000100800 */
[----:B------:R1:W-:Y:S04]  /*11cd0*/  STL [R1+0x6d0], R7 ;  /* 0x0006d00701007387 */ /* 0x0003e80000100800 */
[----:B0-----:R-:W4:Y:S04]  /*11ce0*/  LDL.LU R4, [R1+0x240] ;  /* 0x0002400001047983 */ /* 0x001f280000300800 */
[----:B-1----:R-:W4:Y:S04]  /*11cf0*/  LDL.LU R5, [R1+0x244] ;  /* 0x0002440001057983 */ /* 0x002f280000300800 */
[----:B------:R-:W4:Y:S04]  /*11d00*/  LDL.LU R6, [R1+0x248] ;  /* 0x0002480001067983 */ /* 0x000f280000300800 */
[----:B------:R-:W4:Y:S04]  /*11d10*/  LDL.LU R7, [R1+0x24c] ;  /* 0x00024c0001077983 */ /* 0x000f280000300800 */
[----:B------:R0:W-:Y:S04]  /*11d20*/  STL [R1+0x6ec], R8 ;  /* 0x0006ec0801007387 */ /* 0x0001e80000100800 */
        /* <DEDUP_REMOVED lines=15> */
[----:B---3--:R0:W-:Y:S04]  /*11e20*/  STSM.16.M88.4 [R3], R16 ;  /* 0x0000001003007844 */ /* 0x0081e80000000200 */
[----:B0-----:R-:W3:Y:S04]  /*11e30*/  LDL.LU.64 R18, [R1+0x768] ;  /* 0x0007680001127983 */ /* 0x001ee80000300a00 */
[----:B------:R-:W3:Y:S04]  /*11e40*/  LDL.LU.64 R16, [R1+0x760] ;  /* 0x0007600001107983 */ /* 0x000ee80000300a00 */
[----:B--2---:R0:W-:Y:S04]  /*11e50*/  STSM.16.M88.4 [R3+0x200], R20 ;  /* 0x0002001403007844 */ /* 0x0041e80000000200 */
[----:B----4-:R1:W-:Y:S04]  /*11e60*/  STSM.16.M88.4 [R3+0x400], R24 ;  /* 0x0004001803007844 */ /* 0x0103e80000000200 */
[----:B0-----:R-:W2:Y:S04]  /*11e70*/  LDL.LU.64 R22, [R1+0x758] ;  /* 0x0007580001167983 */ /* 0x001ea80000300a00 */
[----:B------:R-:W2:Y:S04]  /*11e80*/  LDL.LU.64 R20, [R1+0x750] ;  /* 0x0007500001147983 */ /* 0x000ea80000300a00 */
[----:B-1----:R-:W4:Y:S04]  /*11e90*/  LDL.LU.64 R26, [R1+0x748] ;  /* 0x00074800011a7983 */ /* 0x002f280000300a00 */
[----:B------:R-:W4:Y:S04]  /*11ea0*/  LDL.LU.64 R24, [R1+0x740] ;  /* 0x0007400001187983 */ /* 0x000f280000300a00 */
[----:B---3--:R0:W-:Y:S04]  /*11eb0*/  STSM.16.M88.4 [R3+0x600], R16 ;  /* 0x0006001003007844 */ /* 0x0081e80000000200 */
[----:B0-----:R-:W3:Y:S04]  /*11ec0*/  LDL.LU.64 R18, [R1+0x738] ;  /* 0x0007380001127983 */ /* 0x001ee80000300a00 */
[----:B------:R-:W3:Y:S04]  /*11ed0*/  LDL.LU.64 R16, [R1+0x730] ;  /* 0x0007300001107983 */ /* 0x000ee80000300a00 */
[----:B--2---:R0:W-:Y:S04]  /*11ee0*/  STSM.16.M88.4 [R3+0x800], R20 ;  /* 0x0008001403007844 */ /* 0x0041e80000000200 */
[----:B------:R-:W-:Y:S04]  /*11ef0*/  STSM.16.M88.4 [R3+0xa00], R12 ;  /* 0x000a000c03007844 */ /* 0x000fe80000000200 */
[----:B------:R-:W-:Y:S04]  /*11f00*/  STSM.16.M88.4 [R3+0xc00], R8 ;  /* 0x000c000803007844 */ /* 0x000fe80000000200 */
[----:B0-----:R-:W2:Y:S04]  /*11f10*/  LDL.LU R22, [R1+0x728] ;  /* 0x0007280001167983 */ /* 0x001ea80000300800 */
[----:B---3--:R-:W-:Y:S01]  /*11f20*/  STSM.16.M88.4 [R3+0xe00], R16 ;  /* 0x000e001003007844 */ /* 0x008fe20000000200 */
[----:B------:R-:W-:Y:S06]  /*11f30*/  BAR.SYNC.DEFER_BLOCKING 0x0 ;  /* 0x0000000000007b1d */ /* 0x000fec0000010000 */
[----:B------:R-:W0:Y:S04]  /*11f40*/  LDS.128 R16, [R2] ;  /* 0x0000000002107984 */ /* 0x000e280000000c00 */
[----:B------:R-:W1:Y:S04]  /*11f50*/  LDS.128 R8, [R2+0x2000] ;  /* 0x0020000002087984 */ /* 0x000e680000000c00 */
[----:B------:R-:W-:Y:S04]  /*11f60*/  LDS.128 R12, [R2+0x6000] ;  /* 0x00600000020c7984 */ /* 0x000fe80000000c00 */
[----:B0-----:R-:W-:Y:S04]  /*11f70*/  STL [R1+0x6cc], R16 ;  /* 0x0006cc1001007387 */ /* 0x001fe80000100800 */
[----:B------:R-:W-:Y:S04]  /*11f80*/  STL [R1+0x6c8], R17 ;  /* 0x0006c81101007387 */ /* 0x000fe80000100800 */
[----:B------:R-:W-:Y:S04]  /*11f90*/  STL [R1+0x6c4], R18 ;  /* 0x0006c41201007387 */ /* 0x000fe80000100800 */
[----:B------:R-:W-:Y:S04]  /*11fa0*/  STL [R1+0x6c0], R19 ;  /* 0x0006c01301007387 */ /* 0x000fe80000100800 */
[----:B------:R-:W0:Y:S04]  /*11fb0*/  LDS.128 R16, [R2+0x4000] ;  /* 0x0040000002107984 */ /* 0x000e280000000c00 */
[----:B-1----:R-:W-:Y:S04]  /*11fc0*/  STL.64 [R1+0x70], R8 ;  /* 0x0000700801007387 */ /* 0x002fe80000100a00 */
[----:B------:R-:W-:Y:S04]  /*11fd0*/  STL.64 [R1+0x78], R10 ;  /* 0x0000780a01007387 */ /* 0x000fe80000100a00 */
[----:B------:R-:W1:Y:S04]  /*11fe0*/  LDS.128 R8, [R2+0x8000] ;  /* 0x0080000002087984 */ /* 0x000e680000000c00 */
[----:B0-----:R-:W-:Y:S04]  /*11ff0*/  STL.64 [R1+0xa0], R16 ;  /* 0x0000a01001007387 */ /* 0x001fe80000100a00 */
[----:B------:R-:W-:Y:S04]  /*12000*/  STL.64 [R1+0xa8], R18 ;  /* 0x0000a81201007387 */ /* 0x000fe80000100a00 */
[----:B------:R-:W0:Y:S04]  /*12010*/  LDS.128 R16, [R2+0xa000] ;  /* 0x00a0000002107984 */ /* 0x000e280000000c00 */
[----:B------:R-:W-:Y:S04]  /*12020*/  STL.64 [R1+0xb0], R12 ;  /* 0x0000b00c01007387 */ /* 0x000fe80000100a00 */
[----:B------:R-:W-:Y:S04]  /*12030*/  STL.64 [R1+0xb8], R14 ;  /* 0x0000b80e01007387 */ /* 0x000fe80000100a00 */
[----:B------:R-:W3:Y:S04]  /*12040*/  LDS.128 R12, [R2+0xc000] ;  /* 0x00c00000020c7984 */ /* 0x000ee80000000c00 */
[----:B-1----:R-:W-:Y:S04]  /*12050*/  STL.64 [R1+0xc0], R8 ;  /* 0x0000c00801007387 */ /* 0x002fe80000100a00 */
[----:B------:R-:W-:Y:S04]  /*12060*/  STL.64 [R1+0xc8], R10 ;  /* 0x0000c80a01007387 */ /* 0x000fe80000100a00 */
[----:B------:R-:W1:Y:S01]  /*12070*/  LDS.128 R8, [R2+0xe000] ;  /* 0x00e0000002087984 */ /* 0x000e620000000c00 */
[----:B------:R-:W-:Y:S06]  /*12080*/  BAR.SYNC.DEFER_BLOCKING 0x0 ;  /* 0x0000000000007b1d */ /* 0x000fec0000010000 */
[----:B0-----:R-:W-:Y:S04]  /*12090*/  STL.64 [R1+0x110], R16 ;  /* 0x0001101001007387 */ /* 0x001fe80000100a00 */
[----:B------:R-:W-:Y:S04]  /*120a0*/  STL.64 [R1+0x118], R18 ;  /* 0x0001181201007387 */ /* 0x000fe80000100a00 */
[----:B---3--:R-:W-:Y:S04]  /*120b0*/  STL.64 [R1+0x120], R12 ;  /* 0x0001200c01007387 */ /* 0x008fe80000100a00 */
[----:B------:R-:W-:Y:S04]  /*120c0*/  STL.64 [R1+0x128], R14 ;  /* 0x0001280e01007387 */ /* 0x000fe80000100a00 */
[----:B------:R-:W-:Y:S04]  /*120d0*/  STSM.16.M88.4 [R3], R4 ;  /* 0x0000000403007844 */ /* 0x000fe80000000200 */
[----:B-1----:R-:W-:Y:S04]  /*120e0*/  STL.64 [R1+0x130], R8 ;  /* 0x0001300801007387 */ /* 0x002fe80000100a00 */
[----:B------:R-:W-:Y:S04]  /*120f0*/  STL.64 [R1+0x138], R10 ;  /* 0x0001380a01007387 */ /* 0x000fe80000100a00 */
[----:B----4-:R0:W-:Y:S04]  /*12100*/  STSM.16.M88.4 [R3+0x200], R24 ;  /* 0x0002001803007844 */ /* 0x0101e80000000200 */
        /* <DEDUP_REMOVED lines=16> */
[----:B------:R-:W4:Y:S04]  /*12210*/  LDL.LU R12, [R1+0x470] ;  /* 0x00047000010c7983 */ /* 0x000f280000300800 */
[----:B------:R-:W4:Y:S04]  /*12220*/  LDL.LU R13, [R1+0x474] ;  /* 0x00047400010d7983 */ /* 0x000f280000300800 */
        /* <DEDUP_REMOVED lines=11> */
[----:B---3--:R0:W-:Y:S04]  /*122e0*/  STSM.16.M88.4 [R3+0x400], R24 ;  /* 0x0004001803007844 */ /* 0x0081e80000000200 */
[----:B0-----:R-:W3:Y:S04]  /*122f0*/  LDL.LU.64 R26, [R1+0x720] ;  /* 0x00072000011a7983 */ /* 0x001ee80000300a00 */
[----:B------:R-:W3:Y:S04]  /*12300*/  LDL.LU.64 R24, [R1+0x718] ;  /* 0x0007180001187983 */ /* 0x000ee80000300a00 */
[----:B---3--:R0:W-:Y:S04]  /*12310*/  STSM.16.M88.4 [R3+0x600], R24 ;  /* 0x0006001803007844 */ /* 0x0081e80000000200 */
[----:B0-----:R-:W3:Y:S04]  /*12320*/  LDL.LU.64 R26, [R1+0x710] ;  /* 0x00071000011a7983 */ /* 0x001ee80000300a00 */
[----:B------:R-:W3:Y:S01]  /*12330*/  LDL.LU.64 R24, [R1+0x708] ;  /* 0x0007080001187983 */ /* 0x000ee20000300a00 */
[----:B------:R-:W0:Y:S02]  /*12340*/  S2R R2, SR_TID.X ;  /* 0x0000000000027919 */ /* 0x000e240000002100 */
[----:B0-----:R-:W-:Y:S01]  /*12350*/  SHF.R.U32.HI R18, RZ, 0x8, R2 ;  /* 0x00000008ff127819 */ /* 0x001fe20000011602 */
[----:B---3--:R0:W-:Y:S04]  /*12360*/  STSM.16.M88.4 [R3+0x800], R24 ;  /* 0x0008001803007844 */ /* 0x0081e80000000200 */
[----:B----4-:R-:W-:Y:S04]  /*12370*/  STSM.16.M88.4 [R3+0xa00], R12 ;  /* 0x000a000c03007844 */ /* 0x010fe80000000200 */
[----:B--2---:R-:W-:Y:S04]  /*12380*/  STSM.16.M88.4 [R3+0xc00], R8 ;  /* 0x000c000803007844 */ /* 0x004fe80000000200 */
[----:B------:R1:W-:Y:S04]  /*12390*/  STSM.16.M88.4 [R3+0xe00], R4 ;  /* 0x000e000403007844 */ /* 0x0003e80000000200 */
[----:B0-----:R-:W2:Y:S01]  /*123a0*/  LDL.LU R27, [R1+0x704] ;  /* 0x00070400011b7983 */ /* 0x001ea20000300800 */
[----:B------:R-:W-:-:S03]  /*123b0*/  SGXT.U32 R18, R18, 0x1 ;  /* 0x000000011212781a */ /* 0x000fc60000000000 */
[----:B------:R-:W3:Y:S04]  /*123c0*/  LDL R26, [R1+0x10] ;  /* 0x00001000011a7983 */ /* 0x000ee80000100800 */
[----:B------:R-:W4:Y:S04]  /*123d0*/  LDL R19, [R1+0x18] ;  /* 0x0000180001137983 */ /* 0x000f280000100800 */
[----:B-1----:R-:W2:Y:S04]  /*123e0*/  LDL R7, [R1+0x4] ;  /* 0x0000040001077983 */ /* 0x002ea80000100800 */
[----:B------:R-:W3:Y:S04]  /*123f0*/  LDL R6, [R1+0x8] ;  /* 0x0000080001067983 */ /* 0x000ee80000100800 */
[----:B------:R-:W4:Y:S01]  /*12400*/  LDL R5, [R1+0xc] ;  /* 0x00000c0001057983 */ /* 0x000f220000100800 */
[----:B------:R-:W-:-:S02]  /*12410*/  LOP3.LUT R0, R28, 0x20, R18, 0xfe, !PT ;  /* 0x000000201c007812 */ /* 0x000fc400078efe12 */
[----:B------:R-:W-:Y:S01]  /*12420*/  LOP3.LUT R2, R28, R18, RZ, 0xfc, !PT ;  /* 0x000000121c027212 */ /* 0x000fe200078efcff */
[----:B------:R-:W4:Y:S01]  /*12430*/  LDL.LU R12, [R1+0xd4] ;  /* 0x0000d400010c7983 */ /* 0x000f220000300800 */
[----:B------:R-:W-:Y:S01]  /*12440*/  BAR.SYNC.DEFER_BLOCKING 0x0 ;  /* 0x0000000000007b1d */ /* 0x000fe20000010000 */
[----:B------:R-:W-:Y:S01]  /*12450*/  ISETP.LT.AND P2, PT, R0, UR15, !P0 ;  /* 0x0000000f00007c0c */ /* 0x000fe2000c741270 */
[----:B------:R-:W-:Y:S01]  /*12460*/  IMAD R0, R23, UR4, RZ ;  /* 0x0000000417007c24 */ /* 0x000fe2000f8e02ff */
[C---:B------:R-:W-:Y:S01]  /*12470*/  ISETP.LT.AND P3, PT, R2.reuse, UR17, !P0 ;  /* 0x0000001102007c0c */ /* 0x040fe2000c761270 */
[----:B------:R-:W-:Y:S01]  /*12480*/  IMAD R25, R2, UR5, RZ ;  /* 0x0000000502197c24 */ /* 0x000fe2000f8e02ff */
[--C-:B------:R-:W-:Y:S01]  /*12490*/  LOP3.LUT R3, R28, 0x2, R18.reuse, 0xfe, !PT ;  /* 0x000000021c037812 */ /* 0x100fe200078efe12 */
[----:B------:R-:W0:Y:S01]  /*124a0*/  LDCU UR15, c[0x0][0x3b8] ;  /* 0x00007700ff0f77ac */ /* 0x000e220008000800 */
[----:B------:R-:W-:Y:S01]  /*124b0*/  LEA R2, P4, R0, UR6, 0x1 ;  /* 0x0000000600027c11 */ /* 0x000fe2000f8808ff */
[----:B------:R-:W4:Y:S01]  /*124c0*/  LDL.LU R13, [R1+0xd8] ;  /* 0x0000d800010d7983 */ /* 0x000f220000300800 */
[--C-:B------:R-:W-:Y:S01]  /*124d0*/  LOP3.LUT R23, R28, 0x4, R18.reuse, 0xfe, !PT ;  /* 0x000000041c177812 */ /* 0x100fe200078efe12 */
[----:B------:R-:W1:Y:S01]  /*124e0*/  LDCU UR17, c[0x0][0x39c] ;  /* 0x00007380ff1177ac */ /* 0x000e620008000800 */
[----:B------:R-:W-:Y:S01]  /*124f0*/  LEA.HI.X.SX32 R0, R0, UR7, 0x1, P4 ;  /* 0x0000000700007c11 */ /* 0x000fe2000a0f0eff */
[----:B------:R-:W4:Y:S01]  /*12500*/  LDL.LU R14, [R1+0xdc] ;  /* 0x0000dc00010e7983 */ /* 0x000f220000300800 */
[----:B------:R-:W-:Y:S01]  /*12510*/  LEA R20, P4, R25, R2, 0x1 ;  /* 0x0000000219147211 */ /* 0x000fe200078808ff */
[----:B------:R-:W0:Y:S01]  /*12520*/  LDCU UR4, c[0x0][0x3b8] ;  /* 0x00007700ff0477ac */ /* 0x000e220008000800 */
[C---:B------:R-:W-:Y:S01]  /*12530*/  ISETP.LT.AND P5, PT, R3.reuse, UR16, !P0 ;  /* 0x0000001003007c0c */ /* 0x040fe2000c7a1270 */
[----:B------:R-:W-:Y:S01]  /*12540*/  IMAD R3, R3, UR10, RZ ;  /* 0x0000000a03037c24 */ /* 0x000fe2000f8e02ff */
[----:B------:R-:W-:Y:S01]  /*12550*/  LEA.HI.X.SX32 R21, R25, R0, 0x1, P4 ;  /* 0x0000000019157211 */ /* 0x000fe200020f0eff */
[----:B------:R-:W4:Y:S01]  /*12560*/  LDL.LU R15, [R1+0xe0] ;  /* 0x0000e000010f7983 */ /* 0x000f220000300800 */
[C---:B------:R-:W-:Y:S01]  /*12570*/  ISETP.LT.AND P4, PT, R23.reuse, UR18, !P0 ;  /* 0x0000001217007c0c */ /* 0x040fe2000c781270 */
[----:B------:R-:W-:Y:S01]  /*12580*/  IMAD R23, R23, UR11, RZ ;  /* 0x0000000b17177c24 */ /* 0x000fe2000f8e02ff */
[----:B------:R-:W-:Y:S01]  /*12590*/  LOP3.LUT R24, R28, 0x6, R18, 0xfe, !PT ;  /* 0x000000061c187812 */ /* 0x000fe200078efe12 */
[----:B------:R-:W4:Y:S01]  /*125a0*/  LDL.LU R8, [R1+0xe4] ;  /* 0x0000e40001087983 */ /* 0x000f220000300800 */
[----:B------:R-:W0:Y:S03]  /*125b0*/  LDCU UR11, c[0x0][0x39c] ;  /* 0x00007380ff0b77ac */ /* 0x000e260008000800 */
[----:B------:R1:W-:Y:S01]  /*125c0*/  @P3 STG.E.U16 desc[UR8][R20.64], R22 ;  /* 0x0000001614003986 */ /* 0x0003e2000c101508 */
[----:B------:R-:W0:Y:S03]  /*125d0*/  LDCU UR5, c[0x0][0x3b8] ;  /* 0x00007700ff0577ac */ /* 0x000e260008000800 */
[----:B------:R-:W4:Y:S01]  /*125e0*/  LDL.LU R9, [R1+0xe8] ;  /* 0x0000e80001097983 */ /* 0x000f220000300800 */
[----:B------:R-:W0:Y:S03]  /*125f0*/  LDCU UR6, c[0x0][0x3b8] ;  /* 0x00007700ff0677ac */ /* 0x000e260008000800 */
[----:B------:R-:W4:Y:S01]  /*12600*/  LDL.LU R10, [R1+0xec] ;  /* 0x0000ec00010a7983 */ /* 0x000f220000300800 */
[----:B------:R-:W0:Y:S01]  /*12610*/  LDCU UR7, c[0x0][0x3b8] ;  /* 0x00007700ff0777ac */ /* 0x000e220008000800 */
[----:B-1----:R-:W-:-:S02]  /*12620*/  LEA R20, P3, R3, R2, 0x1 ;  /* 0x0000000203147211 */ /* 0x002fc400078608ff */
[----:B------:R-:W4:Y:S01]  /*12630*/  LDL.LU R11, [R1+0xf0] ;  /* 0x0000f000010b7983 */ /* 0x000f220000300800 */
[----:B------:R-:W-:Y:S01]  /*12640*/  LEA R22, P6, R23, R2, 0x1 ;  /* 0x0000000217167211 */ /* 0x000fe200078c08ff */
[----:B------:R-:W1:Y:S01]  /*12650*/  LDCU UR10, c[0x0][0x3b8] ;  /* 0x00007700ff0a77ac */ /* 0x000e620008000800 */
[-C--:B------:R-:W-:Y:S01]  /*12660*/  LEA.HI.X.SX32 R21, R3, R0.reuse, 0x1, P3 ;  /* 0x0000000003157211 */ /* 0x080fe200018f0eff */
[C---:B------:R-:W-:Y:S01]  /*12670*/  IMAD R3, R24.reuse, UR12, RZ ;  /* 0x0000000c18037c24 */ /* 0x040fe2000f8e02ff */
[----:B------:R-:W-:Y:S01]  /*12680*/  LEA.HI.X.SX32 R23, R23, R0, 0x1, P6 ;  /* 0x0000000017177211 */ /* 0x000fe200030f0eff */
[----:B------:R-:W4:Y:S01]  /*12690*/  LDL.LU R4, [R1+0xf4] ;  /* 0x0000f40001047983 */ /* 0x000f220000300800 */
[----:B------:R-:W-:Y:S01]  /*126a0*/  ISETP.LT.AND P3, PT, R24, UR19, !P0 ;  /* 0x0000001318007c0c */ /* 0x000fe2000c761270 */
[----:B------:R-:W0:Y:S01]  /*126b0*/  LDCU UR12, c[0x0][0x39c] ;  /* 0x00007380ff0c77ac */ /* 0x000e220008000800 */
[----:B------:R-:W-:Y:S01]  /*126c0*/  LOP3.LUT R24, R28, 0xc, R18, 0xfe, !PT ;  /* 0x0000000c1c187812 */ /* 0x000fe200078efe12 */
[----:B------:R-:W4:Y:S04]  /*126d0*/  LDL R17, [R1+0x1c] ;  /* 0x00001c0001117983 */ /* 0x000f280000100800 */
[----:B------:R-:W4:Y:S04]  /*126e0*/  LDL R16, [R1+0x80] ;  /* 0x0000800001107983 */ /* 0x000f280000100800 */
[----:B--2---:R2:W-:Y:S04]  /*126f0*/  @P5 STG.E.U16 desc[UR8][R20.64], R7 ;  /* 0x0000000714005986 */ /* 0x0045e8000c101508 */
[----:B---3--:R3:W-:Y:S01]  /*12700*/  @P4 STG.E.U16 desc[UR8][R22.64], R6 ;  /* 0x0000000616004986 */ /* 0x0087e2000c101508 */
[----:B--2---:R-:W-:-:S03]  /*12710*/  LEA R20, P4, R3, R2, 0x1 ;  /* 0x0000000203147211 */ /* 0x004fc600078808ff */
[----:B------:R-:W2:Y:S01]  /*12720*/  LDL R7, [R1+0x84] ;  /* 0x0000840001077983 */ /* 0x000ea20000100800 */
[----:B---3--:R-:W-:-:S03]  /*12730*/  LOP3.LUT R22, R28, 0x8, R18, 0xfe, !PT ;  /* 0x000000081c167812 */ /* 0x008fc600078efe12 */
[----:B------:R-:W3:Y:S01]  /*12740*/  LDL R6, [R1+0x88] ;  /* 0x0000880001067983 */ /* 0x000ee20000100800 */
[----:B------:R-:W-:Y:S01]  /*12750*/  LEA.HI.X.SX32 R21, R3, R0, 0x1, P4 ;  /* 0x0000000003157211 */ /* 0x000fe200020f0eff */
[----:B------:R-:W-:Y:S01]  /*12760*/  IMAD R3, R22, UR13, RZ ;  /* 0x0000000d16037c24 */ /* 0x000fe2000f8e02ff */
[----:B------:R-:W-:-:S03]  /*12770*/  LOP3.LUT R23, R28, 0xa, R18, 0xfe, !PT ;  /* 0x0000000a1c177812 */ /* 0x000fc600078efe12 */
[----:B----4-:R4:W-:Y:S01]  /*12780*/  @P3 STG.E.U16 desc[UR8][R20.64], R5 ;  /* 0x0000000514003986 */ /* 0x0109e2000c101508 */
[----:B------:R-:W-:Y:S01]  /*12790*/  ISETP.LT.AND P5, PT, R22, UR20, !P0 ;  /* 0x0000001416007c0c */ /* 0x000fe2000c7a1270 */
[----:B------:R-:W1:Y:S01]  /*127a0*/  LDCU UR13, c[0x0][0x39c] ;  /* 0x00007380ff0d77ac */ /* 0x000e620008000800 */
[C---:B----4-:R-:W-:Y:S01]  /*127b0*/  LEA R20, P3, R3.reuse, R2, 0x1 ;  /* 0x0000000203147211 */ /* 0x050fe200078608ff */
[----:B------:R-:W4:Y:S03]  /*127c0*/  LDL R5, [R1+0x8c] ;  /* 0x00008c0001057983 */ /* 0x000f260000100800 */
[----:B------:R-:W-:Y:S01]  /*127d0*/  LEA.HI.X.SX32 R21, R3, R0, 0x1, P3 ;  /* 0x0000000003157211 */ /* 0x000fe200018f0eff */
[C---:B0-----:R-:W-:Y:S01]  /*127e0*/  IMAD R3, R24.reuse, UR15, RZ ;  /* 0x0000000f18037c24 */ /* 0x041fe2000f8e02ff */
[----:B------:R-:W-:Y:S02]  /*127f0*/  ISETP.LT.AND P3, PT, R24, UR17, !P0 ;  /* 0x0000001118007c0c */ /* 0x000fe4000c761270 */
[----:B------:R-:W2:Y:S01]  /*12800*/  LDL R24, [R1+0x14] ;  /* 0x0000140001187983 */ /* 0x000ea20000100800 */
[C---:B------:R-:W-:Y:S01]  /*12810*/  ISETP.LT.AND P4, PT, R23.reuse, UR21, !P0 ;  /* 0x0000001517007c0c */ /* 0x040fe2000c781270 */
[----:B------:R-:W-:Y:S01]  /*12820*/  IMAD R23, R23, UR14, RZ ;  /* 0x0000000e17177c24 */ /* 0x000fe2000f8e02ff */
[----:B------:R-:W0:Y:S04]  /*12830*/  LDCU UR14, c[0x0][0x39c] ;  /* 0x00007380ff0e77ac */ /* 0x000e280008000800 */
[----:B------:R-:W-:-:S04]  /*12840*/  LEA R22, P6, R23, R2, 0x1 ;  /* 0x0000000217167211 */ /* 0x000fc800078c08ff */
[----:B------:R-:W-:Y:S01]  /*12850*/  LEA.HI.X.SX32 R23, R23, R0, 0x1, P6 ;  /* 0x0000000017177211 */ /* 0x000fe200030f0eff */
[----:B------:R0:W-:Y:S04]  /*12860*/  @P5 STG.E.U16 desc[UR8][R20.64], R26 ;  /* 0x0000001a14005986 */ /* 0x0001e8000c101508 */
[----:B0-----:R-:W3:Y:S04]  /*12870*/  LDL.LU R26, [R1+0x700] ;  /* 0x00070000011a7983 */ /* 0x001ee80000300800 */
[----:B--2---:R0:W-:Y:S01]  /*12880*/  @P4 STG.E.U16 desc[UR8][R22.64], R24 ;  /* 0x0000001816004986 */ /* 0x0041e2000c101508 */
[----:B------:R-:W-:-:S04]  /*12890*/  LEA R20, P4, R3, R2, 0x1 ;  /* 0x0000000203147211 */ /* 0x000fc800078808ff */
[----:B------:R-:W-:Y:S02]  /*128a0*/  LEA.HI.X.SX32 R21, R3, R0, 0x1, P4 ;  /* 0x0000000003157211 */ /* 0x000fe400020f0eff */
[C-C-:B0-----:R-:W-:Y:S02]  /*128b0*/  LOP3.LUT R22, R28.reuse, 0xe, R18.reuse, 0xfe, !PT ;  /* 0x0000000e1c167812 */ /* 0x141fe400078efe12 */
[--C-:B------:R-:W-:Y:S02]  /*128c0*/  LOP3.LUT R23, R28, 0x10, R18.reuse, 0xfe, !PT ;  /* 0x000000101c177812 */ /* 0x100fe400078efe12 */
[C---:B------:R-:W-:Y:S01]  /*128d0*/  ISETP.LT.AND P5, PT, R22.reuse, UR22, !P0 ;  /* 0x0000001616007c0c */ /* 0x040fe2000c7a1270 */
[----:B------:R-:W-:Y:S01]  /*128e0*/  IMAD R3, R22, UR4, RZ ;  /* 0x0000000416037c24 */ /* 0x000fe2000f8e02ff */
[C---:B------:R-:W-:Y:S01]  /*128f0*/  ISETP.LT.AND P4, PT, R23.reuse, UR11, !P0 ;  /* 0x0000000b17007c0c */ /* 0x040fe2000c781270 */
[----:B------:R-:W-:Y:S01]  /*12900*/  IMAD R23, R23, UR5, RZ ;  /* 0x0000000517177c24 */ /* 0x000fe2000f8e02ff */
[----:B------:R0:W-:Y:S01]  /*12910*/  @P3 STG.E.U16 desc[UR8][R20.64], R19 ;  /* 0x0000001314003986 */ /* 0x0001e2000c101508 */
[----:B------:R-:W-:Y:S01]  /*12920*/  LOP3.LUT R24, R28, 0x12, R18, 0xfe, !PT ;  /* 0x000000121c187812 */ /* 0x000fe200078efe12 */
[----:B------:R-:W2:Y:S02]  /*12930*/  LDCU UR4, c[0x0][0x3b8] ;  /* 0x00007700ff0477ac */ /* 0x000ea40008000800 */
[-C--:B------:R-:W-:Y:S01]  /*12940*/  LEA R22, P6, R23, R2.reuse, 0x1 ;  /* 0x0000000217167211 */ /* 0x080fe200078c08ff */
[----:B------:R-:W1:Y:S01]  /*12950*/  LDCU UR11, c[0x0][0x39c] ;  /* 0x00007380ff0b77ac */ /* 0x000e620008000800 */
[----:B------:R-:W1:Y:S01]  /*12960*/  LDCU UR5, c[0x0][0x3b8] ;  /* 0x00007700ff0577ac */ /* 0x000e620008000800 */
[----:B0-----:R-:W-:-:S02]  /*12970*/  LEA R20, P3, R3, R2, 0x1 ;  /* 0x0000000203147211 */ /* 0x001fc400078608ff */
[-C--:B------:R-:W-:Y:S02]  /*12980*/  LEA.HI.X.SX32 R23, R23, R0.reuse, 0x1, P6 ;  /* 0x0000000017177211 */ /* 0x080fe400030f0eff */
[----:B------:R-:W-:Y:S01]  /*12990*/  LEA.HI.X.SX32 R21, R3, R0, 0x1, P3 ;  /* 0x0000000003157211 */ /* 0x000fe200018f0eff */
[C---:B------:R-:W-:Y:S01]  /*129a0*/  IMAD R3, R24.reuse, UR6, RZ ;  /* 0x0000000618037c24 */ /* 0x040fe2000f8e02ff */
[----:B------:R-:W-:Y:S01]  /*129b0*/  ISETP.LT.AND P3, PT, R24, UR12, !P0 ;  /* 0x0000000c18007c0c */ /* 0x000fe2000c761270 */
[----:B------:R-:W0:Y:S02]  /*129c0*/  LDCU UR12, c[0x0][0x39c] ;  /* 0x00007380ff0c77ac */ /* 0x000e240008000800 */
[----:B------:R1:W-:Y:S01]  /*129d0*/  @P5 STG.E.U16 desc[UR8][R20.64], R17 ;  /* 0x0000001114005986 */ /* 0x0003e2000c101508 */
[----:B------:R-:W0:Y:S03]  /*129e0*/  LDCU UR6, c[0x0][0x3b8] ;  /* 0x00007700ff0677ac */ /* 0x000e260008000800 */
[----:B------:R2:W-:Y:S01]  /*129f0*/  @P4 STG.E.U16 desc[UR8][R22.64], R16 ;  /* 0x0000001016004986 */ /* 0x0005e2000c101508 */
[----:B-1----:R-:W-:-:S02]  /*12a00*/  LEA R20, P4, R3, R2, 0x1 ;  /* 0x0000000203147211 */ /* 0x002fc400078808ff */
[C-C-:B--2---:R-:W-:Y:S02]  /*12a10*/  LOP3.LUT R22, R28.reuse, 0x14, R18.reuse, 0xfe, !PT ;  /* 0x000000141c167812 */ /* 0x144fe400078efe12 */
[----:B------:R-:W-:Y:S02]  /*12a20*/  LEA.HI.X.SX32 R21, R3, R0, 0x1, P4 ;  /* 0x0000000003157211 */ /* 0x000fe400020f0eff */
[--C-:B------:R-:W-:Y:S01]  /*12a30*/  LOP3.LUT R23, R28, 0x16, R18.reuse, 0xfe, !PT ;  /* 0x000000161c177812 */ /* 0x100fe200078efe12 */
[C---:B------:R-:W-:Y:S01]  /*12a40*/  IMAD R3, R22.reuse, UR7, RZ ;  /* 0x0000000716037c24 */ /* 0x040fe2000f8e02ff */
[----:B------:R-:W-:Y:S01]  /*12a50*/  ISETP.LT.AND P5, PT, R22, UR13, !P0 ;  /* 0x0000000d16007c0c */ /* 0x000fe2000c7a1270 */
[----:B------:R1:W-:Y:S01]  /*12a60*/  @P3 STG.E.U16 desc[UR8][R20.64], R7 ;  /* 0x0000000714003986 */ /* 0x0003e2000c101508 */
[C---:B------:R-:W-:Y:S01]  /*12a70*/  ISETP.LT.AND P4, PT, R23.reuse, UR14, !P0 ;  /* 0x0000000e17007c0c */ /* 0x040fe2000c781270 */
[----:B------:R-:W-:Y:S01]  /*12a80*/  IMAD R23, R23, UR10, RZ ;  /* 0x0000000a17177c24 */ /* 0x000fe2000f8e02ff */
[----:B------:R-:W-:Y:S01]  /*12a90*/  LOP3.LUT R24, R28, 0x18, R18, 0xfe, !PT ;  /* 0x000000181c187812 */ /* 0x000fe200078efe12 */
[----:B------:R-:W2:Y:S03]  /*12aa0*/  LDCU UR7, c[0x0][0x39c] ;  /* 0x00007380ff0777ac */ /* 0x000ea60008000800 */
[-C--:B------:R-:W-:Y:S01]  /*12ab0*/  LEA R22, P6, R23, R2.reuse, 0x1 ;  /* 0x0000000217167211 */ /* 0x080fe200078c08ff */
[----:B------:R-:W0:Y:S01]  /*12ac0*/  LDCU UR10, c[0x0][0x39c] ;  /* 0x00007380ff0a77ac */ /* 0x000e220008000800 */
[----:B-1----:R-:W-:-:S04]  /*12ad0*/  LEA R20, P3, R3, R2, 0x1 ;  /* 0x0000000203147211 */ /* 0x002fc800078608ff */
[-C--:B------:R-:W-:Y:S02]  /*12ae0*/  LEA.HI.X.SX32 R21, R3, R0.reuse, 0x1, P3 ;  /* 0x0000000003157211 */ /* 0x080fe400018f0eff */
[----:B------:R-:W-:-:S03]  /*12af0*/  LEA.HI.X.SX32 R23, R23, R0, 0x1, P6 ;  /* 0x0000000017177211 */ /* 0x000fc600030f0eff */
[----:B---3--:R1:W-:Y:S04]  /*12b00*/  @P5 STG.E.U16 desc[UR8][R20.64], R6 ;  /* 0x0000000614005986 */ /* 0x0083e8000c101508 */
[----:B----4-:R3:W-:Y:S04]  /*12b10*/  @P4 STG.E.U16 desc[UR8][R22.64], R5 ;  /* 0x0000000516004986 */ /* 0x0107e8000c101508 */
[----:B-1----:R-:W4:Y:S04]  /*12b20*/  LDL R6, [R1+0x9c] ;  /* 0x00009c0001067983 */ /* 0x002f280000100800 */
[----:B---3--:R-:W3:Y:S01]  /*12b30*/  LDL R5, [R1+0xd0] ;  /* 0x0000d00001057983 */ /* 0x008ee20000100800 */
[C---:B------:R-:W-:Y:S01]  /*12b40*/  IMAD R3, R24.reuse, UR4, RZ ;  /* 0x0000000418037c24 */ /* 0x040fe2000f8e02ff */
[----:B------:R-:W-:Y:S01]  /*12b50*/  ISETP.LT.AND P3, PT, R24, UR11, !P0 ;  /* 0x0000000b18007c0c */ /* 0x000fe2000c761270 */
[----:B------:R-:W1:Y:S01]  /*12b60*/  LDCU UR4, c[0x0][0x3b8] ;  /* 0x00007700ff0477ac */ /* 0x000e620008000800 */
[----:B------:R-:W-:Y:S01]  /*12b70*/  LOP3.LUT R22, R28, 0x1a, R18, 0xfe, !PT ;  /* 0x0000001a1c167812 */ /* 0x000fe200078efe12 */
[----:B------:R-:W1:Y:S01]  /*12b80*/  LDC R24, c[0x0][0x3b8] ;  /* 0x0000ee00ff187b82 */ /* 0x000e620000000800 */
[C---:B------:R-:W-:Y:S01]  /*12b90*/  LEA R20, P4, R3.reuse, R2, 0x1 ;  /* 0x0000000203147211 */ /* 0x040fe200078808ff */
[----:B------:R-:W3:Y:S03]  /*12ba0*/  LDL.LU R17, [R1+0xf8] ;  /* 0x0000f80001117983 */ /* 0x000ee60000300800 */
[----:B------:R-:W-:Y:S01]  /*12bb0*/  LEA.HI.X.SX32 R21, R3, R0, 0x1, P4 ;  /* 0x0000000003157211 */ /* 0x000fe200020f0eff */
[C---:B------:R-:W-:Y:S01]  /*12bc0*/  IMAD R3, R22.reuse, UR5, RZ ;  /* 0x0000000516037c24 */ /* 0x040fe2000f8e02ff */
[----:B------:R-:W1:Y:S01]  /*12bd0*/  LDCU UR5, c[0x0][0x39c] ;  /* 0x00007380ff0577ac */ /* 0x000e620008000800 */
[----:B0-----:R-:W-:-:S02]  /*12be0*/  ISETP.LT.AND P4, PT, R22, UR12, !P0 ;  /* 0x0000000c16007c0c */ /* 0x001fc4000c781270 */
[C-C-:B------:R-:W-:Y:S01]  /*12bf0*/  LOP3.LUT R23, R28.reuse, 0x1c, R18.reuse, 0xfe, !PT ;  /* 0x0000001c1c177812 */ /* 0x140fe200078efe12 */
[----:B------:R0:W-:Y:S01]  /*12c00*/  @P3 STG.E.U16 desc[UR8][R20.64], R26 ;  /* 0x0000001a14003986 */ /* 0x0001e2000c101508 */
[----:B------:R-:W-:Y:S02]  /*12c10*/  LEA R22, P3, R3, R2, 0x1 ;  /* 0x0000000203167211 */ /* 0x000fe400078608ff */
[C---:B--2---:R-:W-:Y:S01]  /*12c20*/  ISETP.LT.AND P6, PT, R23.reuse, UR7, !P0 ;  /* 0x0000000717007c0c */ /* 0x044fe2000c7c1270 */
[----:B------:R-:W2:Y:S01]  /*12c30*/  LDCU UR7, c[0x0][0x39c] ;  /* 0x00007380ff0777ac */ /* 0x000ea20008000800 */
[--C-:B0-----:R-:W-:Y:S01]  /*12c40*/  LOP3.LUT R20, R28, 0x22, R18.reuse, 0xfe, !PT ;  /* 0x000000221c147812 */ /* 0x101fe200078efe12 */
[----:B------:R-:W-:Y:S01]  /*12c50*/  IMAD R21, R23, UR6, RZ ;  /* 0x0000000617157c24 */ /* 0x000fe2000f8e02ff */
[----:B------:R-:W-:Y:S01]  /*12c60*/  LEA.HI.X.SX32 R23, R3, R0, 0x1, P3 ;  /* 0x0000000003177211 */ /* 0x000fe200018f0eff */
[----:B------:R-:W0:Y:S01]  /*12c70*/  LDC R26, c[0x0][0x3b8] ;  /* 0x0000ee00ff1a7b82 */ /* 0x000e220000000800 */
[----:B------:R-:W-:Y:S01]  /*12c80*/  ISETP.LT.AND P5, PT, R20, UR10, !P0 ;  /* 0x0000000a14007c0c */ /* 0x000fe2000c7a1270 */
[----:B------:R-:W1:Y:S01]  /*12c90*/  LDCU UR6, c[0x0][0x39c] ;  /* 0x00007380ff0677ac */ /* 0x000e620008000800 */
[----:B------:R-:W-:Y:S01]  /*12ca0*/  LEA R20, P3, R21, R2, 0x1 ;  /* 0x0000000215147211 */ /* 0x000fe200078608ff */
[----:B------:R1:W-:Y:S01]  /*12cb0*/  @P4 STG.E.U16 desc[UR8][R22.64], R29 ;  /* 0x0000001d16004986 */ /* 0x0003e2000c101508 */
[----:B------:R-:W-:-:S02]  /*12cc0*/  LOP3.LUT R3, R28, 0x1e, R18, 0xfe, !PT ;  /* 0x0000001e1c037812 */ /* 0x000fc400078efe12 */
[----:B------:R-:W-:Y:S02]  /*12cd0*/  LEA.HI.X.SX32 R21, R21, R0, 0x1, P3 ;  /* 0x0000000015157211 */ /* 0x000fe400018f0eff */
[C---:B-1----:R-:W-:Y:S01]  /*12ce0*/  ISETP.LT.AND P3, PT, R3.reuse, UR5, !P0 ;  /* 0x0000000503007c0c */ /* 0x042fe2000c761270 */
[----:B------:R-:W-:Y:S01]  /*12cf0*/  IMAD R3, R3, UR4, RZ ;  /* 0x0000000403037c24 */ /* 0x000fe2000f8e02ff */
[----:B------:R-:W1:Y:S01]  /*12d00*/  LDCU UR4, c[0x0][0x39c] ;  /* 0x00007380ff0477ac */ /* 0x000e620008000800 */
[----:B------:R-:W0:Y:S01]  /*12d10*/  LDC R29, c[0x0][0x3b8] ;  /* 0x0000ee00ff1d7b82 */ /* 0x000e220000000800 */
[----:B------:R1:W-:Y:S01]  /*12d20*/  @P6 STG.E.U16 desc[UR8][R20.64], R27 ;  /* 0x0000001b14006986 */ /* 0x0003e2000c101508 */
[----:B------:R-:W-:Y:S01]  /*12d30*/  IMAD R24, R24, 0x20, R25 ;  /* 0x0000002018187824 */ /* 0x000fe200078e0219 */
[----:B------:R-:W-:Y:S01]  /*12d40*/  LOP3.LUT R23, R28, 0x24, R18, 0xfe, !PT ;  /* 0x000000241c177812 */ /* 0x000fe200078efe12 */
[----:B------:R-:W0:Y:S04]  /*12d50*/  LDCU UR5, c[0x0][0x39c] ;  /* 0x00007380ff0577ac */ /* 0x000e280008000800 */
[----:B-1----:R-:W1:Y:S01]  /*12d60*/  LDC R27, c[0x0][0x3b8] ;  /* 0x0000ee00ff1b7b82 */ /* 0x002e620000000800 */
[----:B------:R-:W-:-:S02]  /*12d70*/  LEA R20, P4, R3, R2, 0x1 ;  /* 0x0000000203147211 */ /* 0x000fc400078808ff */
[C---:B------:R-:W-:Y:S02]  /*12d80*/  LEA R22, P6, R24.reuse, R2, 0x1 ;  /* 0x0000000218167211 */ /* 0x040fe400078c08ff */
[-C--:B------:R-:W-:Y:S02]  /*12d90*/  LEA.HI.X.SX32 R21, R3, R0.reuse, 0x1, P4 ;  /* 0x0000000003157211 */ /* 0x080fe400020f0eff */
[----:B------:R-:W-:Y:S01]  /*12da0*/  ISETP.LT.AND P4, PT, R23, UR6, !P0 ;  /* 0x0000000617007c0c */ /* 0x000fe2000c781270 */
[----:B------:R-:W0:Y:S01]  /*12db0*/  LDC R25, c[0x0][0x3b8] ;  /* 0x0000ee00ff197b82 */ /* 0x000e220000000800 */
[----:B------:R-:W-:Y:S01]  /*12dc0*/  LEA.HI.X.SX32 R23, R24, R0, 0x1, P6 ;  /* 0x0000000018177211 */ /* 0x000fe200030f0eff */
[----:B------:R-:W0:Y:S01]  /*12dd0*/  LDCU UR6, c[0x0][0x39c] ;  /* 0x00007380ff0677ac */ /* 0x000e220008000800 */
[----:B------:R-:W-:Y:S01]  /*12de0*/  LOP3.LUT R3, R28, 0x26, R18, 0xfe, !PT ;  /* 0x000000261c037812 */ /* 0x000fe200078efe12 */
[----:B----4-:R0:W-:Y:S03]  /*12df0*/  @P3 STG.E.U16 desc[UR8][R20.64], R6 ;  /* 0x0000000614003986 */ /* 0x0101e6000c101508 */
[----:B--2---:R-:W-:Y:S01]  /*12e00*/  ISETP.LT.AND P3, PT, R3, UR7, !P0 ;  /* 0x0000000703007c0c */ /* 0x004fe2000c761270 */
[----:B------:R-:W2:Y:S01]  /*12e10*/  LDCU UR7, c[0x0][0x39c] ;  /* 0x00007380ff0777ac */ /* 0x000ea20008000800 */
[----:B---3--:R3:W-:Y:S01]  /*12e20*/  @P2 STG.E.U16 desc[UR8][R22.64], R5 ;  /* 0x0000000516002986 */ /* 0x0087e2000c101508 */
[----:B0-----:R-:W-:Y:S01]  /*12e30*/  IMAD R20, R26, 0x2, R24 ;  /* 0x000000021a147824 */ /* 0x001fe200078e0218 */
[----:B------:R-:W-:Y:S01]  /*12e40*/  LOP3.LUT R21, R28, 0x28, R18, 0xfe, !PT ;  /* 0x000000281c157812 */ /* 0x000fe200078efe12 */
[----:B------:R-:W0:Y:S02]  /*12e50*/  LDC R26, c[0x0][0x3b8] ;  /* 0x0000ee00ff1a7b82 */ /* 0x000e240000000800 */
[----:B------:R-:W-:Y:S01]  /*12e60*/  IMAD R3, R29, 0x2, R20 ;  /* 0x000000021d037824 */ /* 0x000fe200078e0214 */
[----:B---3--:R-:W-:-:S05]  /*12e70*/  LEA R22, P2, R20, R2, 0x1 ;  /* 0x0000000214167211 */ /* 0x008fca00078408ff */
[----:B------:R-:W3:Y:S01]  /*12e80*/  LDC R29, c[0x0][0x3b8] ;  /* 0x0000ee00ff1d7b82 */ /* 0x000ee20000000800 */
[----:B------:R-:W-:Y:S02]  /*12e90*/  LEA.HI.X.SX32 R23, R20, R0, 0x1, P2 ;  /* 0x0000000014177211 */ /* 0x000fe400010f0eff */
[----:B------:R-:W-:Y:S01]  /*12ea0*/  ISETP.LT.AND P2, PT, R21, UR4, !P0 ;  /* 0x0000000415007c0c */ /* 0x000fe2000c741270 */
[----:B-1----:R-:W-:Y:S01]  /*12eb0*/  IMAD R24, R27, 0x2, R3 ;  /* 0x000000021b187824 */ /* 0x002fe200078e0203 */
[----:B------:R-:W-:Y:S02]  /*12ec0*/  LOP3.LUT R21, R28, 0x2a, R18, 0xfe, !PT ;  /* 0x0000002a1c157812 */ /* 0x000fe400078efe12 */
[----:B------:R-:W-:Y:S01]  /*12ed0*/  LEA R20, P6, R3, R2, 0x1 ;  /* 0x0000000203147211 */ /* 0x000fe200078c08ff */
[----:B------:R-:W1:Y:S01]  /*12ee0*/  LDC R27, c[0x0][0x3b8] ;  /* 0x0000ee00ff1b7b82 */ /* 0x000e620000000800 */
[----:B------:R4:W-:Y:S01]  /*12ef0*/  @P5 STG.E.U16 desc[UR8][R22.64], R12 ;  /* 0x0000000c16005986 */ /* 0x0009e2000c101508 */
[----:B------:R-:W-:Y:S01]  /*12f00*/  ISETP.LT.AND P5, PT, R21, UR5, !P0 ;  /* 0x0000000515007c0c */ /* 0x000fe2000c7a1270 */
[----:B------:R-:W0:Y:S01]  /*12f10*/  LDCU UR4, c[0x0][0x39c] ;  /* 0x00007380ff0477ac */ /* 0x000e220008000800 */
[----:B------:R-:W-:Y:S01]  /*12f20*/  LEA.HI.X.SX32 R21, R3, R0, 0x1, P6 ;  /* 0x0000000003157211 */ /* 0x000fe200030f0eff */
[----:B------:R-:W0:Y:S03]  /*12f30*/  LDCU UR5, c[0x0][0x39c] ;  /* 0x00007380ff0577ac */ /* 0x000e260008000800 */
[----:B------:R-:W1:Y:S01]  /*12f40*/  LDC R5, c[0x0][0x3b8] ;  /* 0x0000ee00ff057b82 */ /* 0x000e620000000800 */
[----:B------:R2:W-:Y:S01]  /*12f50*/  @P4 STG.E.U16 desc[UR8][R20.64], R13 ;  /* 0x0000000d14004986 */ /* 0x0005e2000c101508 */
[----:B----4-:R-:W-:-:S04]  /*12f60*/  LEA R22, P6, R24, R2, 0x1 ;  /* 0x0000000218167211 */ /* 0x010fc800078c08ff */
[----:B------:R-:W-:Y:S01]  /*12f70*/  LEA.HI.X.SX32 R23, R24, R0, 0x1, P6 ;  /* 0x0000000018177211 */ /* 0x000fe200030f0eff */
[----:B--2---:R-:W-:Y:S01]  /*12f80*/  IMAD R21, R25, 0x2, R24 ;  /* 0x0000000219157824 */ /* 0x004fe200078e0218 */
[----:B------:R-:W-:-:S03]  /*12f90*/  LOP3.LUT R3, R28, 0x2c, R18, 0xfe, !PT ;  /* 0x0000002c1c037812 */ /* 0x000fc600078efe12 */
[----:B------:R2:W-:Y:S01]  /*12fa0*/  @P3 STG.E.U16 desc[UR8][R22.64], R14 ;  /* 0x0000000e16003986 */ /* 0x0005e2000c101508 */
[----:B------:R-:W4:Y:S01]  /*12fb0*/  LDC R25, c[0x0][0x3b8] ;  /* 0x0000ee00ff197b82 */ /* 0x000f220000000800 */
[----:B------:R-:W-:Y:S02]  /*12fc0*/  LEA R20, P3, R21, R2, 0x1 ;  /* 0x0000000215147211 */ /* 0x000fe400078608ff */
[----:B------:R-:W-:Y:S01]  /*12fd0*/  ISETP.LT.AND P4, PT, R3, UR6, !P0 ;  /* 0x0000000603007c0c */ /* 0x000fe2000c781270 */
[----:B---3--:R-:W-:Y:S01]  /*12fe0*/  IMAD R3, R29, 0x2, R21 ;  /* 0x000000021d037824 */ /* 0x008fe200078e0215 */
[----:B------:R-:W-:Y:S01]  /*12ff0*/  LEA.HI.X.SX32 R21, R21, R0, 0x1, P3 ;  /* 0x0000000015157211 */ /* 0x000fe200018f0eff */
[----:B------:R-:W3:Y:S01]  /*13000*/  LDCU UR6, c[0x0][0x39c] ;  /* 0x00007380ff0677ac */ /* 0x000ee20008000800 */
[C-C-:B------:R-:W-:Y:S01]  /*13010*/  LOP3.LUT R24, R28.reuse, 0x30, R18.reuse, 0xfe, !PT ;  /* 0x000000301c187812 */ /* 0x140fe200078efe12 */
[----:B------:R-:W4:Y:S01]  /*13020*/  LDC R29, c[0x0][0x3b8] ;  /* 0x0000ee00ff1d7b82 */ /* 0x000f220000000800 */
[----:B--2---:R-:W-:Y:S01]  /*13030*/  LOP3.LUT R23, R28, 0x2e, R18, 0xfe, !PT ;  /* 0x0000002e1c177812 */ /* 0x004fe200078efe12 */
[----:B------:R1:W-:Y:S01]  /*13040*/  @P2 STG.E.U16 desc[UR8][R20.64], R15 ;  /* 0x0000000f14002986 */ /* 0x0003e2000c101508 */
[----:B------:R-:W-:-:S02]  /*13050*/  LEA R22, P6, R3, R2, 0x1 ;  /* 0x0000000203167211 */ /* 0x000fc400078c08ff */
[----:B0-----:R-:W-:Y:S01]  /*13060*/  ISETP.LT.AND P3, PT, R23, UR4, !P0 ;  /* 0x0000000417007c0c */ /* 0x001fe2000c761270 */
[----:B------:R-:W0:Y:S01]  /*13070*/  LDCU UR4, c[0x0][0x39c] ;  /* 0x00007380ff0477ac */ /* 0x000e220008000800 */
[----:B------:R-:W-:Y:S01]  /*13080*/  LEA.HI.X.SX32 R23, R3, R0, 0x1, P6 ;  /* 0x0000000003177211 */ /* 0x000fe200030f0eff */
[----:B-1----:R-:W-:Y:S01]  /*13090*/  IMAD R20, R27, 0x2, R3 ;  /* 0x000000021b147824 */ /* 0x002fe200078e0203 */
[----:B------:R-:W-:-:S03]  /*130a0*/  ISETP.LT.AND P2, PT, R24, UR5, !P0 ;  /* 0x0000000518007c0c */ /* 0x000fc6000c741270 */
[----:B------:R1:W-:Y:S01]  /*130b0*/  @P5 STG.E.U16 desc[UR8][R22.64], R8 ;  /* 0x0000000816005986 */ /* 0x0003e2000c101508 */
[----:B------:R-:W-:Y:S01]  /*130c0*/  LOP3.LUT R21, R28, 0x32, R18, 0xfe, !PT ;  /* 0x000000321c157812 */ /* 0x000fe200078efe12 */
[----:B------:R-:W-:Y:S01]  /*130d0*/  IMAD R3, R26, 0x2, R20 ;  /* 0x000000021a037824 */ /* 0x000fe200078e0214 */
[----:B------:R-:W2:Y:S01]  /*130e0*/  LDCU UR5, c[0x0][0x39c] ;  /* 0x00007380ff0577ac */ /* 0x000ea20008000800 */
[----:B------:R-:W4:Y:S02]  /*130f0*/  LDC R27, c[0x0][0x3b8] ;  /* 0x0000ee00ff1b7b82 */ /* 0x000f240000000800 */
[----:B------:R-:W-:Y:S02]  /*13100*/  IMAD R24, R5, 0x2, R3 ;  /* 0x0000000205187824 */ /* 0x000fe400078e0203 */
[----:B------:R-:W4:Y:S04]  /*13110*/  LDL.LU R5, [R1+0xfc] ;  /* 0x0000fc0001057983 */ /* 0x000f280000300800 */
[----:B------:R-:W4:Y:S01]  /*13120*/  LDL.LU R6, [R1+0x100] ;  /* 0x0001000001067983 */ /* 0x000f220000300800 */
[C---:B-1----:R-:W-:Y:S01]  /*13130*/  LEA R22, P5, R20.reuse, R2, 0x1 ;  /* 0x0000000214167211 */ /* 0x042fe200078a08ff */
[----:B------:R-:W1:Y:S02]  /*13140*/  LDC R26, c[0x0][0x3b8] ;  /* 0x0000ee00ff1a7b82 */ /* 0x000e640000000800 */
[----:B------:R-:W4:Y:S01]  /*13150*/  LDL.LU R7, [R1+0x104] ;  /* 0x0001040001077983 */ /* 0x000f220000300800 */
[----:B------:R-:W-:-:S02]  /*13160*/  LEA.HI.X.SX32 R23, R20, R0, 0x1, P5 ;  /* 0x0000000014177211 */ /* 0x000fc400028f0eff */
[----:B---3--:R-:W-:Y:S01]  /*13170*/  ISETP.LT.AND P5, PT, R21, UR6, !P0 ;  /* 0x0000000615007c0c */ /* 0x008fe2000c7a1270 */
[----:B------:R-:W3:Y:S01]  /*13180*/  LDCU UR6, c[0x0][0x39c] ;  /* 0x00007380ff0677ac */ /* 0x000ee20008000800 */
[C-C-:B------:R-:W-:Y:S01]  /*13190*/  LOP3.LUT R21, R28.reuse, 0x34, R18.reuse, 0xfe, !PT ;  /* 0x000000341c157812 */ /* 0x140fe200078efe12 */
[----:B------:R2:W-:Y:S01]  /*131a0*/  @P4 STG.E.U16 desc[UR8][R22.64], R9 ;  /* 0x0000000916004986 */ /* 0x0005e2000c101508 */
[----:B------:R-:W-:Y:S02]  /*131b0*/  LEA R20, P6, R3, R2, 0x1 ;  /* 0x0000000203147211 */ /* 0x000fe400078c08ff */
[----:B0-----:R-:W-:Y:S01]  /*131c0*/  ISETP.LT.AND P4, PT, R21, UR4, !P0 ;  /* 0x0000000415007c0c */ /* 0x001fe2000c781270 */
[----:B------:R-:W0:Y:S01]  /*131d0*/  LDCU UR4, c[0x0][0x39c] ;  /* 0x00007380ff0477ac */ /* 0x000e220008000800 */
[----:B------:R-:W-:Y:S01]  /*131e0*/  LEA.HI.X.SX32 R21, R3, R0, 0x1, P6 ;  /* 0x0000000003157211 */ /* 0x000fe200030f0eff */
[----:B------:R-:W4:Y:S01]  /*131f0*/  LDL.LU R19, [R1+0x108] ;  /* 0x0001080001137983 */ /* 0x000f220000300800 */
[----:B------:R-:W-:-:S02]  /*13200*/  LOP3.LUT R3, R28, 0x36, R18, 0xfe, !PT ;  /* 0x000000361c037812 */ /* 0x000fc400078efe12 */
[C---:B--2---:R-:W-:Y:S01]  /*13210*/  LEA R22, P6, R24.reuse, R2, 0x1 ;  /* 0x0000000218167211 */ /* 0x044fe200078c08ff */
[----:B------:R4:W-:Y:S03]  /*13220*/  @P3 STG.E.U16 desc[UR8][R20.64], R10 ;  /* 0x0000000a14003986 */ /* 0x0009e6000c101508 */
[----:B------:R-:W-:Y:S01]  /*13230*/  LEA.HI.X.SX32 R23, R24, R0, 0x1, P6 ;  /* 0x0000000018177211 */ /* 0x000fe200030f0eff */
[----:B------:R-:W2:Y:S01]  /*13240*/  LDL.LU R16, [R1+0x10c] ;  /* 0x00010c0001107983 */ /* 0x000ea20000300800 */
[----:B------:R-:W-:Y:S01]  /*13250*/  ISETP.LT.AND P3, PT, R3, UR5, !P0 ;  /* 0x0000000503007c0c */ /* 0x000fe2000c761270 */
[----:B------:R-:W0:Y:S02]  /*13260*/  LDCU UR5, c[0x0][0x39c] ;  /* 0x00007380ff0577ac */ /* 0x000e240008000800 */
[----:B------:R3:W-:Y:S01]  /*13270*/  @P2 STG.E.U16 desc[UR8][R22.64], R11 ;  /* 0x0000000b16002986 */ /* 0x0007e2000c101508 */
[----:B----4-:R-:W-:-:S02]  /*13280*/  IMAD R21, R25, 0x2, R24 ;  /* 0x0000000219157824 */ /* 0x010fc400078e0218 */
[----:B------:R-:W4:Y:S02]  /*13290*/  LDC R25, c[0x0][0x3b8] ;  /* 0x0000ee00ff197b82 */ /* 0x000f240000000800 */
[----:B------:R-:W-:Y:S01]  /*132a0*/  IMAD R3, R29, 0x2, R21 ;  /* 0x000000021d037824 */ /* 0x000fe200078e0215 */
[C---:B------:R-:W-:Y:S02]  /*132b0*/  LEA R20, P2, R21.reuse, R2, 0x1 ;  /* 0x0000000215147211 */ /* 0x040fe400078408ff */
[C-C-:B---3--:R-:W-:Y:S02]  /*132c0*/  LOP3.LUT R23, R28.reuse, 0x38, R18.reuse, 0xfe, !PT ;  /* 0x000000381c177812 */ /* 0x148fe400078efe12 */
[----:B------:R-:W-:Y:S01]  /*132d0*/  LEA.HI.X.SX32 R21, R21, R0, 0x1, P2 ;  /* 0x0000000015157211 */ /* 0x000fe200010f0eff */
[----:B------:R-:W3:Y:S01]  /*132e0*/  LDC R29, c[0x0][0x3b8] ;  /* 0x0000ee00ff1d7b82 */ /* 0x000ee20000000800 */
[----:B------:R-:W-:Y:S02]  /*132f0*/  LEA R22, P6, R3, R2, 0x1 ;  /* 0x0000000203167211 */ /* 0x000fe400078c08ff */
[----:B0-----:R-:W-:Y:S01]  /*13300*/  ISETP.LT.AND P2, PT, R23, UR4, !P0 ;  /* 0x0000000417007c0c */ /* 0x001fe2000c741270 */
[----:B------:R-:W0:Y:S01]  /*13310*/  LDCU UR4, c[0x0][0x39c] ;  /* 0x00007380ff0477ac */ /* 0x000e220008000800 */
[----:B------:R-:W-:Y:S01]  /*13320*/  LEA.HI.X.SX32 R23, R3, R0, 0x1, P6 ;  /* 0x0000000003177211 */ /* 0x000fe200030f0eff */
[----:B------:R1:W-:Y:S01]  /*13330*/  @P5 STG.E.U16 desc[UR8][R20.64], R4 ;  /* 0x0000000414005986 */ /* 0x0003e2000c101508 */
[----:B------:R-:W-:-:S03]  /*13340*/  LOP3.LUT R24, R28, 0x3a, R18, 0xfe, !PT ;  /* 0x0000003a1c187812 */ /* 0x000fc600078efe12 */
[----:B------:R0:W-:Y:S01]  /*13350*/  @P4 STG.E.U16 desc[UR8][R22.64], R17 ;  /* 0x0000001116004986 */ /* 0x0001e2000c101508 */
[----:B------:R-:W-:Y:S01]  /*13360*/  ISETP.LT.AND P5, PT, R24, UR5, !P0 ;  /* 0x0000000518007c0c */ /* 0x000fe2000c7a1270 */
[----:B------:R-:W3:Y:S01]  /*13370*/  LDCU UR5, c[0x0][0x39c] ;  /* 0x00007380ff0577ac */ /* 0x000ee20008000800 */
[----:B-1----:R-:W-:Y:S02]  /*13380*/  IMAD R21, R27, 0x2, R3 ;  /* 0x000000021b157824 */ /* 0x002fe400078e0203 */
[----:B------:R-:W1:Y:S03]  /*13390*/  LDC R27, c[0x0][0x3b8] ;  /* 0x0000ee00ff1b7b82 */ /* 0x000e660000000800 */
[----:B------:R-:W-:Y:S01]  /*133a0*/  LEA R20, P4, R21, R2, 0x1 ;  /* 0x0000000215147211 */ /* 0x000fe200078808ff */
[----:B------:R-:W-:Y:S01]  /*133b0*/  IMAD R3, R26, 0x2, R21 ;  /* 0x000000021a037824 */ /* 0x000fe200078e0215 */
[----:B0-----:R-:W-:-:S02]  /*133c0*/  LOP3.LUT R22, R28, 0x3c, R18, 0xfe, !PT ;  /* 0x0000003c1c167812 */ /* 0x001fc400078efe12 */
[----:B------:R-:W-:Y:S01]  /*133d0*/  LEA.HI.X.SX32 R21, R21, R0, 0x1, P4 ;  /* 0x0000000015157211 */ /* 0x000fe200020f0eff */
[----:B------:R-:W0:Y:S01]  /*133e0*/  LDC R26, c[0x0][0x3b8] ;  /* 0x0000ee00ff1a7b82 */ /* 0x000e220000000800 */
[----:B------:R-:W-:Y:S02]  /*133f0*/  ISETP.LT.AND P4, PT, R22, UR6, !P0 ;  /* 0x0000000616007c0c */ /* 0x000fe4000c781270 */
[----:B------:R-:W-:Y:S01]  /*13400*/  LOP3.LUT R23, R28, 0x3e, R18, 0xfe, !PT ;  /* 0x0000003e1c177812 */ /* 0x000fe200078efe12 */
[----:B---3--:R-:W-:Y:S01]  /*13410*/  IMAD R24, R29, 0x2, R3 ;  /* 0x000000021d187824 */ /* 0x008fe200078e0203 */
[----:B------:R-:W-:Y:S01]  /*13420*/  LEA R22, P6, R3, R2, 0x1 ;  /* 0x0000000203167211 */ /* 0x000fe200078c08ff */
[----:B------:R-:W3:Y:S02]  /*13430*/  LDCU UR6, c[0x0][0x39c] ;  /* 0x00007380ff0677ac */ /* 0x000ee40008000800 */
[----:B------:R-:W0:Y:S01]  /*13440*/  LDC R29, c[0x0][0x3b8] ;  /* 0x0000ee00ff1d7b82 */ /* 0x000e220000000800 */
[----:B------:R-:W-:Y:S01]  /*13450*/  @P3 STG.E.U16 desc[UR8][R20.64], R5 ;  /* 0x0000000514003986 */ /* 0x000fe2000c101508 */
[----:B------:R-:W-:Y:S01]  /*13460*/  ISETP.LT.AND P3, PT, R23, UR4, !P0 ;  /* 0x0000000417007c0c */ /* 0x000fe2000c761270 */
[----:B------:R-:W0:Y:S01]  /*13470*/  LDCU UR4, c[0x0][0x39c] ;  /* 0x00007380ff0477ac */ /* 0x000e220008000800 */
[----:B------:R-:W-:-:S02]  /*13480*/  LEA.HI.X.SX32 R23, R3, R0, 0x1, P6 ;  /* 0x0000000003177211 */ /* 0x000fc400030f0eff */
[----:B------:R-:W-:-:S03]  /*13490*/  LOP3.LUT R3, R28, 0x40, R18, 0xfe, !PT ;  /* 0x000000401c037812 */ /* 0x000fc600078efe12 */
[----:B------:R4:W-:Y:S01]  /*134a0*/  @P2 STG.E.U16 desc[UR8][R22.64], R6 ;  /* 0x0000000616002986 */ /* 0x0009e2000c101508 */
[----:B------:R-:W-:Y:S01]  /*134b0*/  ISETP.LT.AND P2, PT, R3, UR5, !P0 ;  /* 0x0000000503007c0c */ /* 0x000fe2000c741270 */
[----:B------:R-:W0:Y:S01]  /*134c0*/  LDCU UR5, c[0x0][0x39c] ;  /* 0x00007380ff0577ac */ /* 0x000e220008000800 */
[----:B----4-:R-:W-:Y:S01]  /*134d0*/  IMAD R22, R25, 0x2, R24 ;  /* 0x0000000219167824 */ /* 0x010fe200078e0218 */
[C---:B------:R-:W-:Y:S01]  /*134e0*/  LEA R20, P6, R24.reuse, R2, 0x1 ;  /* 0x0000000218147211 */ /* 0x040fe200078c08ff */
[----:B------:R-:W4:Y:S02]  /*134f0*/  LDC R25, c[0x0][0x3b8] ;  /* 0x0000ee00ff197b82 */ /* 0x000f240000000800 */
[----:B-1----:R-:W-:Y:S02]  /*13500*/  IMAD R3, R27, 0x2, R22 ;  /* 0x000000021b037824 */ /* 0x002fe400078e0216 */
[----:B------:R-:W4:Y:S01]  /*13510*/  LDL.LU R27, [R1] ;  /* 0x00000000011b7983 */ /* 0x000f220000300800 */
[----:B------:R-:W-:-:S05]  /*13520*/  LEA.HI.X.SX32 R21, R24, R0, 0x1, P6 ;  /* 0x0000000018157211 */ /* 0x000fca00030f0eff */
[----:B------:R1:W-:Y:S01]  /*13530*/  @P5 STG.E.U16 desc[UR8][R20.64], R7 ;  /* 0x0000000714005986 */ /* 0x0003e2000c101508 */
[----:B------:R-:W-:Y:S02]  /*13540*/  LOP3.LUT R23, R28, 0x42, R18, 0xfe, !PT ;  /* 0x000000421c177812 */ /* 0x000fe400078efe12 */
[----:B-1----:R-:W-:-:S04]  /*13550*/  LEA R20, P5, R22, R2, 0x1 ;  /* 0x0000000216147211 */ /* 0x002fc800078a08ff */
[----:B------:R-:W-:Y:S02]  /*13560*/  LEA.HI.X.SX32 R21, R22, R0, 0x1, P5 ;  /* 0x0000000016157211 */ /* 0x000fe400028f0eff */
[----:B------:R-:W-:Y:S02]  /*13570*/  LEA R22, P5, R3, R2, 0x1 ;  /* 0x0000000203167211 */ /* 0x000fe400078a08ff */
[----:B0-----:R-:W-:Y:S01]  /*13580*/  ISETP.LT.AND P6, PT, R23, UR4, !P0 ;  /* 0x0000000417007c0c */ /* 0x001fe2000c7c1270 */
[----:B------:R0:W-:Y:S01]  /*13590*/  @P4 STG.E.U16 desc[UR8][R20.64], R19 ;  /* 0x0000001314004986 */ /* 0x0001e2000c101508 */
[----:B------:R-:W-:Y:S01]  /*135a0*/  LEA.HI.X.SX32 R23, R3, R0, 0x1, P5 ;  /* 0x0000000003177211 */ /* 0x000fe200028f0eff */
[----:B------:R-:W-:Y:S01]  /*135b0*/  IMAD R3, R26, 0x2, R3 ;  /* 0x000000021a037824 */ /* 0x000fe200078e0203 */
[C-C-:B------:R-:W-:Y:S01]  /*135c0*/  LOP3.LUT R24, R28.reuse, 0x44, R18.reuse, 0xfe, !PT ;  /* 0x000000441c187812 */ /* 0x140fe200078efe12 */
[----:B------:R-:W1:Y:S02]  /*135d0*/  LDCU UR4, c[0x0][0x39c] ;  /* 0x00007380ff0477ac */ /* 0x000e640008000800 */
[----:B--2---:R4:W-:Y:S01]  /*135e0*/  @P3 STG.E.U16 desc[UR8][R22.64], R16 ;  /* 0x0000001016003986 */ /* 0x0049e2000c101508 */
[----:B0-----:R-:W-:-:S02]  /*135f0*/  LOP3.LUT R21, R28, 0x46, R18, 0xfe, !PT ;  /* 0x000000461c157812 */ /* 0x001fc400078efe12 */
[----:B------:R-:W-:Y:S02]  /*13600*/  LEA R20, P5, R3, R2, 0x1 ;  /* 0x0000000203147211 */ /* 0x000fe400078a08ff */
[----:B---3--:R-:W-:Y:S01]  /*13610*/  ISETP.LT.AND P3, PT, R21, UR6, !P0 ;  /* 0x0000000615007c0c */ /* 0x008fe2000c761270 */
[----:B------:R-:W0:Y:S01]  /*13620*/  LDCU UR6, c[0x0][0x39c] ;  /* 0x00007380ff0677ac */ /* 0x000e220008000800 */
[----:B------:R-:W-:Y:S02]  /*13630*/  LEA.HI.X.SX32 R21, R3, R0, 0x1, P5 ;  /* 0x0000000003157211 */ /* 0x000fe400028f0eff */
[----:B------:R-:W-:Y:S01]  /*13640*/  ISETP.LT.AND P4, PT, R24, UR5, !P0 ;  /* 0x0000000518007c0c */ /* 0x000fe2000c781270 */
[----:B------:R-:W2:Y:S01]  /*13650*/  LDCU UR5, c[0x0][0x39c] ;  /* 0x00007380ff0577ac */ /* 0x000ea20008000800 */
[----:B------:R-:W3:Y:S01]  /*13660*/  LDL.LU R24, [R1+0x8] ;  /* 0x0000080001187983 */ /* 0x000ee20000300800 */
[----:B----4-:R-:W-:Y:S02]  /*13670*/  PRMT R23, R27, 0x7632, R23 ;  /* 0x000076321b177816 */ /* 0x010fe40000000017 */
[----:B------:R-:W-:Y:S01]  /*13680*/  LOP3.LUT R22, R28, 0x48, R18, 0xfe, !PT ;  /* 0x000000481c167812 */ /* 0x000fe200078efe12 */
[----:B------:R-:W4:Y:S02]  /*13690*/  LDC R27, c[0x0][0x3b8] ;  /* 0x0000ee00ff1b7b82 */ /* 0x000f240000000800 */
[----:B------:R0:W-:Y:S04]  /*136a0*/  @P2 STG.E.U16 desc[UR8][R20.64], R23 ;  /* 0x0000001714002986 */ /* 0x0001e8000c101508 */
[----:B0-----:R-:W2:Y:S01]  /*136b0*/  LDL.LU R23, [R1+0x4] ;  /* 0x0000040001177983 */ /* 0x001ea20000300800 */
[----:B------:R-:W-:Y:S01]  /*136c0*/  ISETP.LT.AND P5, PT, R22, UR7, !P0 ;  /* 0x0000000716007c0c */ /* 0x000fe2000c7a1270 */
[----:B------:R-:W-:Y:S01]  /*136d0*/  IMAD R22, R25, 0x2, R3 ;  /* 0x0000000219167824 */ /* 0x000fe200078e0203 */
[----:B------:R-:W0:Y:S01]  /*136e0*/  LDCU UR7, c[0x0][0x39c] ;  /* 0x00007380ff0777ac */ /* 0x000e220008000800 */
[----:B------:R-:W0:Y:S03]  /*136f0*/  LDC R3, c[0x0][0x3b8] ;  /* 0x0000ee00ff037b82 */ /* 0x000e260000000800 */
[----:B------:R-:W-:-:S04]  /*13700*/  LEA R20, P2, R22, R2, 0x1 ;  /* 0x0000000216147211 */ /* 0x000fc800078408ff */
[----:B------:R-:W-:Y:S01]  /*13710*/  LEA.HI.X.SX32 R21, R22, R0, 0x1, P2 ;  /* 0x0000000016157211 */ /* 0x000fe200010f0eff */
[----:B0-----:R-:W-:Y:S01]  /*13720*/  IMAD R3, R3, 0x2, R22 ;  /* 0x0000000203037824 */ /* 0x001fe200078e0216 */
[----:B---3--:R-:W-:-:S04]  /*13730*/  PRMT R26, R24, 0x7632, R26 ;  /* 0x00007632181a7816 */ /* 0x008fc8000000001a */
[----:B------:R-:W-:Y:S02]  /*13740*/  LEA R22, P2, R3, R2, 0x1 ;  /* 0x0000000203167211 */ /* 0x000fe400078408ff */
[--C-:B------:R-:W-:Y:S02]  /*13750*/  LOP3.LUT R24, R28, 0x4a, R18.reuse, 0xfe, !PT ;  /* 0x0000004a1c187812 */ /* 0x100fe400078efe12 */
[----:B--2---:R-:W-:Y:S02]  /*13760*/  PRMT R25, R23, 0x7632, R25 ;  /* 0x0000763217197816 */ /* 0x004fe40000000019 */
[----:B------:R-:W-:Y:S02]  /*13770*/  LEA.HI.X.SX32 R23, R3, R0, 0x1, P2 ;  /* 0x0000000003177211 */ /* 0x000fe400010f0eff */
[----:B-1----:R-:W-:Y:S01]  /*13780*/  ISETP.LT.AND P2, PT, R24, UR4, !P0 ;  /* 0x0000000418007c0c */ /* 0x002fe2000c741270 */
[----:B------:R0:W-:Y:S01]  /*13790*/  @P6 STG.E.U16 desc[UR8][R20.64], R25 ;  /* 0x0000001914006986 */ /* 0x0001e2000c101508 */
[----:B------:R-:W-:Y:S01]  /*137a0*/  IMAD R3, R29, 0x2, R3 ;  /* 0x000000021d037824 */ /* 0x000fe200078e0203 */
[----:B------:R-:W1:Y:S01]  /*137b0*/  LDCU UR4, c[0x0][0x39c] ;  /* 0x00007380ff0477ac */ /* 0x000e620008000800 */
[----:B------:R-:W2:Y:S01]  /*137c0*/  LDC R29, c[0x0][0x3b8] ;  /* 0x0000ee00ff1d7b82 */ /* 0x000ea20000000800 */
[----:B------:R-:W3:Y:S04]  /*137d0*/  LDL.LU R24, [R1+0xc] ;  /* 0x00000c0001187983 */ /* 0x000ee80000300800 */
[----:B------:R1:W-:Y:S01]  /*137e0*/  @P4 STG.E.U16 desc[UR8][R22.64], R26 ;  /* 0x0000001a16004986 */ /* 0x0003e2000c101508 */
[----:B0-----:R-:W-:-:S02]  /*137f0*/  LOP3.LUT R21, R28, 0x4c, R18, 0xfe, !PT ;  /* 0x0000004c1c157812 */ /* 0x001fc400078efe12 */
[----:B------:R-:W-:Y:S02]  /*13800*/  LEA R20, P6, R3, R2, 0x1 ;  /* 0x0000000203147211 */ /* 0x000fe400078c08ff */
[----:B------:R-:W-:Y:S01]  /*13810*/  ISETP.LT.AND P4, PT, R21, UR5, !P0 ;  /* 0x0000000515007c0c */ /* 0x000fe2000c781270 */
[----:B------:R-:W0:Y:S01]  /*13820*/  LDCU UR5, c[0x0][0x39c] ;  /* 0x00007380ff0577ac */ /* 0x000e220008000800 */
[----:B------:R-:W-:Y:S01]  /*13830*/  LEA.HI.X.SX32 R21, R3, R0, 0x1, P6 ;  /* 0x0000000003157211 */ /* 0x000fe200030f0eff */
[----:B----4-:R-:W-:Y:S01]  /*13840*/  IMAD R3, R27, 0x2, R3 ;  /* 0x000000021b037824 */ /* 0x010fe200078e0203 */
[----:B-1----:R-:W-:Y:S01]  /*13850*/  LOP3.LUT R22, R28, 0x4e, R18, 0xfe, !PT ;  /* 0x0000004e1c167812 */ /* 0x002fe200078efe12 */
[----:B------:R-:W1:Y:S03]  /*13860*/  LDC R27, c[0x0][0x3b8] ;  /* 0x0000ee00ff1b7b82 */ /* 0x000e660000000800 */
[----:B------:R-:W-:Y:S01]  /*13870*/  ISETP.LT.AND P6, PT, R22, UR6, !P0 ;  /* 0x0000000616007c0c */ /* 0x000fe2000c7c1270 */
[----:B------:R-:W4:Y:S01]  /*13880*/  LDCU UR6, c[0x0][0x39c] ;  /* 0x00007380ff0677ac */ /* 0x000f220008000800 */
[----:B------:R-:W2:Y:S01]  /*13890*/  LDL.LU R22, [R1+0x10] ;  /* 0x0000100001167983 */ /* 0x000ea20000300800 */
[----:B---3--:R-:W-:-:S02]  /*138a0*/  PRMT R23, R24, 0x7632, R23 ;  /* 0x0000763218177816 */ /* 0x008fc40000000017 */
[----:B------:R-:W3:Y:S03]  /*138b0*/  LDC R24, c[0x0][0x3b8] ;  /* 0x0000ee00ff187b82 */ /* 0x000ee60000000800 */
[----:B------:R0:W-:Y:S02]  /*138c0*/  @P3 STG.E.U16 desc[UR8][R20.64], R23 ;  /* 0x0000001714003986 */ /* 0x0001e4000c101508 */
[----:B0-----:R-:W-:-:S04]  /*138d0*/  LEA R20, P3, R3, R2, 0x1 ;  /* 0x0000000203147211 */ /* 0x001fc800078608ff */
[----:B------:R-:W-:Y:S01]  /*138e0*/  LEA.HI.X.SX32 R21, R3, R0, 0x1, P3 ;  /* 0x0000000003157211 */ /* 0x000fe200018f0eff */
[----:B---3--:R-:W-:Y:S02]  /*138f0*/  IMAD R24, R24, 0x2, R3 ;  /* 0x0000000218187824 */ /* 0x008fe400078e0203 */
[----:B------:R-:W3:Y:S01]  /*13900*/  LDL.LU R3, [R1+0x14] ;  /* 0x0000140001037983 */ /* 0x000ee20000300800 */
[----:B--2---:R-:W-:Y:S02]  /*13910*/  PRMT R25, R22, 0x7632, R25 ;  /* 0x0000763216197816 */ /* 0x004fe40000000019 */
[----:B------:R-:W-:-:S04]  /*13920*/  LEA R22, P3, R24, R2, 0x1 ;  /* 0x0000000218167211 */ /* 0x000fc800078608ff */
[----:B------:R-:W-:Y:S02]  /*13930*/  LEA.HI.X.SX32 R23, R24, R0, 0x1, P3 ;  /* 0x0000000018177211 */ /* 0x000fe400018f0eff */
[----:B---3--:R-:W-:Y:S02]  /*13940*/  PRMT R26, R3, 0x7632, R26 ;  /* 0x00007632031a7816 */ /* 0x008fe4000000001a */
[----:B------:R-:W-:-:S04]  /*13950*/  LOP3.LUT R3, R28, 0x50, R18, 0xfe, !PT ;  /* 0x000000501c037812 */ /* 0x000fc800078efe12 */
[----:B------:R-:W-:Y:S01]  /*13960*/  ISETP.LT.AND P3, PT, R3, UR4, !P0 ;  /* 0x0000000403007c0c */ /* 0x000fe2000c761270 */
[----:B------:R-:W-:Y:S01]  /*13970*/  IMAD R3, R29, 0x2, R24 ;  /* 0x000000021d037824 */ /* 0x000fe200078e0218 */
[----:B------:R0:W-:Y:S01]  /*13980*/  @P5 STG.E.U16 desc[UR8][R20.64], R25 ;  /* 0x0000001914005986 */ /* 0x0001e2000c101508 */
[----:B------:R-:W2:Y:S01]  /*13990*/  LDC R29, c[0x0][0x3b8] ;  /* 0x0000ee00ff1d7b82 */ /* 0x000ea20000000800 */
[----:B------:R-:W3:Y:S02]  /*139a0*/  LDCU UR4, c[0x0][0x39c] ;  /* 0x00007380ff0477ac */ /* 0x000ee40008000800 */
[----:B------:R-:W2:Y:S04]  /*139b0*/  LDL.LU R24, [R1+0x18] ;  /* 0x0000180001187983 */ /* 0x000ea80000300800 */
[----:B------:R3:W-:Y:S01]  /*139c0*/  @P2 STG.E.U16 desc[UR8][R22.64], R26 ;  /* 0x0000001a16002986 */ /* 0x0007e2000c101508 */
[----:B0-----:R-:W-:-:S02]  /*139d0*/  LOP3.LUT R21, R28, 0x52, R18, 0xfe, !PT ;  /* 0x000000521c157812 */ /* 0x001fc400078efe12 */
[----:B------:R-:W-:Y:S02]  /*139e0*/  LEA R20, P5, R3, R2, 0x1 ;  /* 0x0000000203147211 */ /* 0x000fe400078a08ff */
[----:B------:R-:W-:Y:S01]  /*139f0*/  ISETP.LT.AND P2, PT, R21, UR5, !P0 ;  /* 0x0000000515007c0c */ /* 0x000fe2000c741270 */
[----:B------:R-:W0:Y:S01]  /*13a00*/  LDCU UR5, c[0x0][0x39c] ;  /* 0x00007380ff0577ac */ /* 0x000e220008000800 */
[----:B------:R-:W-:Y:S01]  /*13a10*/  LEA.HI.X.SX32 R21, R3, R0, 0x1, P5 ;  /* 0x0000000003157211 */ /* 0x000fe200028f0eff */
[----:B-1----:R-:W-:Y:S01]  /*13a20*/  IMAD R3, R27, 0x2, R3 ;  /* 0x000000021b037824 */ /* 0x002fe200078e0203 */
[----:B---3--:R-:W-:Y:S01]  /*13a30*/  LOP3.LUT R22, R28, 0x54, R18, 0xfe, !PT ;  /* 0x000000541c167812 */ /* 0x008fe200078efe12 */
[----:B------:R-:W1:Y:S03]  /*13a40*/  LDC R27, c[0x0][0x3b8] ;  /* 0x0000ee00ff1b7b82 */ /* 0x000e660000000800 */
[----:B----4-:R-:W-:Y:S01]  /*13a50*/  ISETP.LT.AND P5, PT, R22, UR6, !P0 ;  /* 0x0000000616007c0c */ /* 0x010fe2000c7a1270 */
[----:B------:R-:W3:Y:S01]  /*13a60*/  LDCU UR6, c[0x0][0x39c] ;  /* 0x00007380ff0677ac */ /* 0x000ee20008000800 */
[----:B------:R-:W4:Y:S01]  /*13a70*/  LDL.LU R22, [R1+0x1c] ;  /* 0x00001c0001167983 */ /* 0x000f220000300800 */
[----:B--2---:R-:W-:-:S02]  /*13a80*/  PRMT R23, R24, 0x7632, R23 ;  /* 0x0000763218177816 */ /* 0x004fc40000000017 */
[----:B------:R-:W2:Y:S03]  /*13a90*/  LDC R24, c[0x0][0x3b8] ;  /* 0x0000ee00ff187b82 */ /* 0x000ea60000000800 */
[----:B------:R0:W-:Y:S02]  /*13aa0*/  @P4 STG.E.U16 desc[UR8][R20.64], R23 ;  /* 0x0000001714004986 */ /* 0x0001e4000c101508 */
[----:B0-----:R-:W-:-:S04]  /*13ab0*/  LEA R20, P4, R3, R2, 0x1 ;  /* 0x0000000203147211 */ /* 0x001fc800078808ff */
[----:B------:R-:W-:Y:S01]  /*13ac0*/  LEA.HI.X.SX32 R21, R3, R0, 0x1, P4 ;  /* 0x0000000003157211 */ /* 0x000fe200020f0eff */
[----:B--2---:R-:W-:Y:S02]  /*13ad0*/  IMAD R24, R24, 0x2, R3 ;  /* 0x0000000218187824 */ /* 0x004fe400078e0203 */
[----:B------:R-:W2:Y:S01]  /*13ae0*/  LDL.LU R3, [R1+0x80] ;  /* 0x0000800001037983 */ /* 0x000ea20000300800 */
[----:B----4-:R-:W-:Y:S02]  /*13af0*/  PRMT R25, R22, 0x7632, R25 ;  /* 0x0000763216197816 */ /* 0x010fe40000000019 */
[----:B------:R-:W-:-:S04]  /*13b00*/  LEA R22, P4, R24, R2, 0x1 ;  /* 0x0000000218167211 */ /* 0x000fc800078808ff */
[----:B------:R-:W-:Y:S01]  /*13b10*/  LEA.HI.X.SX32 R23, R24, R0, 0x1, P4 ;  /* 0x0000000018177211 */ /* 0x000fe200020f0eff */
[----:B------:R-:W-:Y:S01]  /*13b20*/  @P6 STG.E.U16 desc[UR8][R20.64], R25 ;  /* 0x0000001914006986 */ /* 0x000fe2000c101508 */
[----:B--2---:R-:W-:-:S05]  /*13b30*/  PRMT R26, R3, 0x7632, R26 ;  /* 0x00007632031a7816 */ /* 0x004fca000000001a */
[----:B------:R0:W-:Y:S04]  /*13b40*/  @P3 STG.E.U16 desc[UR8][R22.64], R26 ;  /* 0x0000001a16003986 */ /* 0x0001e8000c101508 */
[----:B0-----:R-:W2:Y:S01]  /*13b50*/  LDL.LU R23, [R1+0x84] ;  /* 0x0000840001177983 */ /* 0x001ea20000300800 */
[----:B------:R-:W-:-:S04]  /*13b60*/  LOP3.LUT R3, R28, 0x56, R18, 0xfe, !PT ;  /* 0x000000561c037812 */ /* 0x000fc800078efe12 */
[----:B------:R-:W-:Y:S01]  /*13b70*/  ISETP.LT.AND P4, PT, R3, UR4, !P0 ;  /* 0x0000000403007c0c */ /* 0x000fe2000c781270 */
[----:B------:R-:W-:Y:S01]  /*13b80*/  IMAD R3, R29, 0x2, R24 ;  /* 0x000000021d037824 */ /* 0x000fe200078e0218 */
[C-C-:B------:R-:W-:Y:S01]  /*13b90*/  LOP3.LUT R21, R28.reuse, 0x58, R18.reuse, 0xfe, !PT ;  /* 0x000000581c157812 */ /* 0x140fe200078efe12 */
[----:B------:R-:W0:Y:S01]  /*13ba0*/  LDC R29, c[0x0][0x3b8] ;  /* 0x0000ee00ff1d7b82 */ /* 0x000e220000000800 */
[----:B------:R-:W-:Y:S01]  /*13bb0*/  LOP3.LUT R22, R28, 0x5a, R18, 0xfe, !PT ;  /* 0x0000005a1c167812 */ /* 0x000fe200078efe12 */
[----:B------:R-:W4:Y:S01]  /*13bc0*/  LDCU UR4, c[0x0][0x39c] ;  /* 0x00007380ff0477ac */ /* 0x000f220008000800 */
[----:B------:R-:W-:Y:S02]  /*13bd0*/  LEA R20, P6, R3, R2, 0x1 ;  /* 0x0000000203147211 */ /* 0x000fe400078c08ff */
[----:B------:R-:W-:Y:S01]  /*13be0*/  ISETP.LT.AND P3, PT, R21, UR5, !P0 ;  /* 0x0000000515007c0c */ /* 0x000fe2000c761270 */
[----:B------:R-:W0:Y:S01]  /*13bf0*/  LDCU UR5, c[0x0][0x39c] ;  /* 0x00007380ff0577ac */ /* 0x000e220008000800 */
[----:B------:R-:W-:-:S02]  /*13c00*/  LEA.HI.X.SX32 R21, R3, R0, 0x1, P6 ;  /* 0x0000000003157211 */ /* 0x000fc400030f0eff */
[----:B--2---:R-:W-:Y:S01]  /*13c10*/  PRMT R24, R23, 0x7632, R24 ;  /* 0x0000763217187816 */ /* 0x004fe20000000018 */
[----:B-1----:R-:W-:Y:S02]  /*13c20*/  IMAD R23, R27, 0x2, R3 ;  /* 0x000000021b177824 */ /* 0x002fe400078e0203 */
[----:B------:R-:W2:Y:S01]  /*13c30*/  LDL.LU R27, [R1+0x90] ;  /* 0x00009000011b7983 */ /* 0x000ea20000300800 */
[----:B------:R-:W1:Y:S03]  /*13c40*/  LDC R3, c[0x0][0x3b8] ;  /* 0x0000ee00ff037b82 */ /* 0x000e660000000800 */
[----:B------:R0:W-:Y:S04]  /*13c50*/  @P2 STG.E.U16 desc[UR8][R20.64], R24 ;  /* 0x0000001814002986 */ /* 0x0001e8000c101508 */
[----:B0-----:R-:W2:Y:S04]  /*13c60*/  LDL.LU R21, [R1+0x88] ;  /* 0x0000880001157983 */ /* 0x001ea80000300800 */
[----:B------:R-:W4:Y:S01]  /*13c70*/  LDL.LU R24, [R1+0x8c] ;  /* 0x00008c0001187983 */ /* 0x000f220000300800 */
[----:B---3--:R-:W-:Y:S01]  /*13c80*/  ISETP.LT.AND P6, PT, R22, UR6, !P0 ;  /* 0x0000000616007c0c */ /* 0x008fe2000c7c1270 */
[----:B------:R-:W0:Y:S01]  /*13c90*/  LDCU UR6, c[0x0][0x39c] ;  /* 0x00007380ff0677ac */ /* 0x000e220008000800 */
[----:B------:R-:W-:Y:S01]  /*13ca0*/  LEA R22, P2, R23, R2, 0x1 ;  /* 0x0000000217167211 */ /* 0x000fe200078408ff */
[----:B-1----:R-:W-:-:S03]  /*13cb0*/  IMAD R3, R3, 0x2, R23 ;  /* 0x0000000203037824 */ /* 0x002fc600078e0217 */
[----:B------:R-:W-:Y:S02]  /*13cc0*/  LEA.HI.X.SX32 R23, R23, R0, 0x1, P2 ;  /* 0x0000000017177211 */ /* 0x000fe400010f0eff */
[----:B------:R-:W-:Y:S02]  /*13cd0*/  LEA R20, P2, R3, R2, 0x1 ;  /* 0x0000000203147211 */ /* 0x000fe400078408ff */
[----:B--2---:R-:W-:Y:S02]  /*13ce0*/  PRMT R25, R21, 0x7632, R25 ;  /* 0x0000763215197816 */ /* 0x004fe40000000019 */
[----:B------:R-:W-:Y:S02]  /*13cf0*/  LEA.HI.X.SX32 R21, R3, R0, 0x1, P2 ;  /* 0x0000000003157211 */ /* 0x000fe400010f0eff */
[----:B----4-:R-:W-:Y:S01]  /*13d00*/  PRMT R26, R24, 0x7632, R26 ;  /* 0x00007632181a7816 */ /* 0x010fe2000000001a */
[----:B------:R-:W-:Y:S01]  /*13d10*/  IMAD R3, R29, 0x2, R3 ;  /* 0x000000021d037824 */ /* 0x000fe200078e0203 */
[----:B------:R-:W-:Y:S01]  /*13d20*/  @P5 STG.E.U16 desc[UR8][R22.64], R25 ;  /* 0x0000001916005986 */ /* 0x000fe2000c101508 */
[--C-:B------:R-:W-:Y:S01]  /*13d30*/  LOP3.LUT R24, R28, 0x5c, R18.reuse, 0xfe, !PT ;  /* 0x0000005c1c187812 */ /* 0x100fe200078efe12 */
[----:B------:R-:W1:Y:S02]  /*13d40*/  LDC R29, c[0x0][0x3b8] ;  /* 0x0000ee00ff1d7b82 */ /* 0x000e640000000800 */
[----:B------:R2:W-:Y:S01]  /*13d50*/  @P4 STG.E.U16 desc[UR8][R20.64], R26 ;  /* 0x0000001a14004986 */ /* 0x0005e2000c101508 */
[----:B------:R-:W-:Y:S01]  /*13d60*/  ISETP.LT.AND P2, PT, R24, UR4, !P0 ;  /* 0x0000000418007c0c */ /* 0x000fe2000c741270 */
[----:B------:R-:W3:Y:S02]  /*13d70*/  LDCU UR4, c[0x0][0x39c] ;  /* 0x00007380ff0477ac */ /* 0x000ee40008000800 */
[----:B------:R-:W4:Y:S01]  /*13d80*/  LDL.LU R24, [R1+0x98] ;  /* 0x0000980001187983 */ /* 0x000f220000300800 */
[----:B--2---:R-:W-:-:S02]  /*13d90*/  LOP3.LUT R21, R28, 0x5e, R18, 0xfe, !PT ;  /* 0x0000005e1c157812 */ /* 0x004fc400078efe12 */
[----:B------:R-:W-:Y:S02]  /*13da0*/  LEA R20, P5, R3, R2, 0x1 ;  /* 0x0000000203147211 */ /* 0x000fe400078a08ff */
[----:B------:R-:W-:Y:S01]  /*13db0*/  ISETP.LT.AND P4, PT, R21, UR5, !P0 ;  /* 0x0000000515007c0c */ /* 0x000fe2000c781270 */
[----:B------:R-:W2:Y:S01]  /*13dc0*/  LDCU UR5, c[0x0][0x39c] ;  /* 0x00007380ff0577ac */ /* 0x000ea20008000800 */
[----:B------:R-:W-:Y:S02]  /*13dd0*/  LEA.HI.X.SX32 R21, R3, R0, 0x1, P5 ;  /* 0x0000000003157211 */ /* 0x000fe400028f0eff */
[----:B------:R-:W-:Y:S02]  /*13de0*/  PRMT R23, R27, 0x7632, R23 ;  /* 0x000076321b177816 */ /* 0x000fe40000000017 */
[----:B------:R-:W1:Y:S03]  /*13df0*/  LDC R27, c[0x0][0x3b8] ;  /* 0x0000ee00ff1b7b82 */ /* 0x000e660000000800 */
[----:B------:R0:W-:Y:S04]  /*13e00*/  @P3 STG.E.U16 desc[UR8][R20.64], R23 ;  /* 0x0000001714003986 */ /* 0x0001e8000c101508 */
[----:B0-----:R-:W2:Y:S01]  /*13e10*/  LDL.LU R23, [R1+0x94] ;  /* 0x0000940001177983 */ /* 0x001ea20000300800 */
[----:B------:R-:W-:-:S04]  /*13e20*/  LOP3.LUT R22, R28, 0x60, R18, 0xfe, !PT ;  /* 0x000000601c167812 */ /* 0x000fc800078efe12 */
[----:B------:R-:W-:Y:S01]  /*13e30*/  ISETP.LT.AND P5, PT, R22, UR6, !P0 ;  /* 0x0000000616007c0c */ /* 0x000fe2000c7a1270 */
[----:B------:R-:W0:Y:S01]  /*13e40*/  LDCU UR6, c[0x0][0x39c] ;  /* 0x00007380ff0677ac */ /* 0x000e220008000800 */
[----:B-1----:R-:W-:Y:S02]  /*13e50*/  IMAD R22, R27, 0x2, R3 ;  /* 0x000000021b167824 */ /* 0x002fe400078e0203 */
[----:B------:R-:W1:Y:S03]  /*13e60*/  LDC R3, c[0x0][0x3b8] ;  /* 0x0000ee00ff037b82 */ /* 0x000e660000000800 */
[----:B------:R-:W-:-:S04]  /*13e70*/  LEA R20, P3, R22, R2, 0x1 ;  /* 0x0000000216147211 */ /* 0x000fc800078608ff */
[----:B------:R-:W-:Y:S01]  /*13e80*/  LEA.HI.X.SX32 R21, R22, R0, 0x1, P3 ;  /* 0x0000000016157211 */ /* 0x000fe200018f0eff */
[----:B------:R-:W0:Y:S01]  /*13e90*/  LDC R27, c[0x0][0x3b8] ;  /* 0x0000ee00ff1b7b82 */ /* 0x000e220000000800 */
[----:B-1----:R-:W-:-:S05]  /*13ea0*/  IMAD R3, R3, 0x2, R22 ;  /* 0x0000000203037824 */ /* 0x002fca00078e0216 */
[----:B------:R-:W-:Y:S02]  /*13eb0*/  LEA R22, P3, R3, R2, 0x1 ;  /* 0x0000000203167211 */ /* 0x000fe400078608ff */
[----:B----4-:R-:W-:Y:S02]  /*13ec0*/  PRMT R26, R24, 0x7632, R26 ;  /* 0x00007632181a7816 */ /* 0x010fe4000000001a */
[--C-:B------:R-:W-:Y:S02]  /*13ed0*/  LOP3.LUT R24, R28, 0x62, R18.reuse, 0xfe, !PT ;  /* 0x000000621c187812 */ /* 0x100fe400078efe12 */
[----:B--2---:R-:W-:Y:S02]  /*13ee0*/  PRMT R25, R23, 0x7632, R25 ;  /* 0x0000763217197816 */ /* 0x004fe40000000019 */
[----:B------:R-:W-:Y:S02]  /*13ef0*/  LEA.HI.X.SX32 R23, R3, R0, 0x1, P3 ;  /* 0x0000000003177211 */ /* 0x000fe400018f0eff */
[----:B---3--:R-:W-:Y:S01]  /*13f00*/  ISETP.LT.AND P3, PT, R24, UR4, !P0 ;  /* 0x0000000418007c0c */ /* 0x008fe2000c761270 */
[----:B------:R-:W-:Y:S01]  /*13f10*/  IMAD R3, R29, 0x2, R3 ;  /* 0x000000021d037824 */ /* 0x000fe200078e0203 */
[----:B------:R-:W2:Y:S01]  /*13f20*/  LDL.LU R24, [R1+0x9c] ;  /* 0x00009c0001187983 */ /* 0x000ea20000300800 */
[----:B------:R-:W1:Y:S01]  /*13f30*/  LDC R29, c[0x0][0x3b8] ;  /* 0x0000ee00ff1d7b82 */ /* 0x000e620000000800 */
[----:B------:R-:W3:Y:S02]  /*13f40*/  LDCU UR4, c[0x0][0x39c] ;  /* 0x00007380ff0477ac */ /* 0x000ee40008000800 */
[----:B------:R4:W-:Y:S04]  /*13f50*/  @P6 STG.E.U16 desc[UR8][R20.64], R25 ;  /* 0x0000001914006986 */ /* 0x0009e8000c101508 */
[----:B------:R0:W-:Y:S01]  /*13f60*/  @P2 STG.E.U16 desc[UR8][R22.64], R26 ;  /* 0x0000001a16002986 */ /* 0x0001e2000c101508 */
[----:B----4-:R-:W-:-:S02]  /*13f70*/  LOP3.LUT R21, R28, 0x64, R18, 0xfe, !PT ;  /* 0x000000641c157812 */ /* 0x010fc400078efe12 */
[----:B------:R-:W-:Y:S02]  /*13f80*/  LEA R20, P6, R3, R2, 0x1 ;  /* 0x0000000203147211 */ /* 0x000fe400078c08ff */
[----:B0-----:R-:W-:Y:S02]  /*13f90*/  LOP3.LUT R22, R28, 0x66, R18, 0xfe, !PT ;  /* 0x000000661c167812 */ /* 0x001fe400078efe12 */
[----:B------:R-:W-:Y:S01]  /*13fa0*/  ISETP.LT.AND P2, PT, R21, UR5, !P0 ;  /* 0x0000000515007c0c */ /* 0x000fe2000c741270 */
[----:B------:R-:W0:Y:S01]  /*13fb0*/  LDCU UR5, c[0x0][0x39c] ;  /* 0x00007380ff0577ac */ /* 0x000e220008000800 */
[----:B------:R-:W-:Y:S02]  /*13fc0*/  LEA.HI.X.SX32 R21, R3, R0, 0x1, P6 ;  /* 0x0000000003157211 */ /* 0x000fe400030f0eff */
[----:B------:R-:W-:Y:S01]  /*13fd0*/  ISETP.LT.AND P6, PT, R22, UR6, !P0 ;  /* 0x0000000616007c0c */ /* 0x000fe2000c7c1270 */
[----:B------:R-:W-:Y:S01]  /*13fe0*/  IMAD R3, R27, 0x2, R3 ;  /* 0x000000021b037824 */ /* 0x000fe200078e0203 */
[----:B------:R-:W4:Y:S01]  /*13ff0*/  LDL.LU R22, [R1+0xd0] ;  /* 0x0000d00001167983 */ /* 0x000f220000300800 */
[----:B------:R-:W0:Y:S01]  /*14000*/  LDC R27, c[0x0][0x3b8] ;  /* 0x0000ee00ff1b7b82 */ /* 0x000e220000000800 */
[----:B------:R-:W0:Y:S01]  /*14010*/  LDCU UR6, c[0x0][0x39c] ;  /* 0x00007380ff0677ac */ /* 0x000e220008000800 */
[----:B------:R-:W-:-:S02]  /*14020*/  PRMT R26, R12, 0x7632, R26 ;  /* 0x000076320c1a7816 */ /* 0x000fc4000000001a */
[----:B------:R-:W3:Y:S01]  /*14030*/  LDL.LU R12, [R1+0x6fc] ;  /* 0x0006fc00010c7983 */ /* 0x000ee20000300800 */
[----:B--2---:R-:W-:-:S03]  /*14040*/  PRMT R23, R24, 0x7632, R23 ;  /* 0x0000763218177816 */ /* 0x004fc60000000017 */
[----:B------:R-:W2:Y:S02]  /*14050*/  LDC R24, c[0x0][0x3b8] ;  /* 0x0000ee00ff187b82 */ /* 0x000ea40000000800 */
[----:B------:R0:W-:Y:S02]  /*14060*/  @P4 STG.E.U16 desc[UR8][R20.64], R23 ;  /* 0x0000001714004986 */ /* 0x0001e4000c101508 */
[----:B0-----:R-:W-:-:S04]  /*14070*/  LEA R20, P4, R3, R2, 0x1 ;  /* 0x0000000203147211 */ /* 0x001fc800078808ff */
[----:B------:R-:W-:Y:S01]  /*14080*/  LEA.HI.X.SX32 R21, R3, R0, 0x1, P4 ;  /* 0x0000000003157211 */ /* 0x000fe200020f0eff */
[----:B--2---:R-:W-:Y:S01]  /*14090*/  IMAD R24, R24, 0x2, R3 ;  /* 0x0000000218187824 */ /* 0x004fe200078e0203 */
[----:B----4-:R-:W-:Y:S02]  /*140a0*/  PRMT R25, R22, 0x7632, R25 ;  /* 0x0000763216197816 */ /* 0x010fe40000000019 */
[----:B------:R-:W-:Y:S02]  /*140b0*/  LOP3.LUT R3, R28, 0x68, R18, 0xfe, !PT ;  /* 0x000000681c037812 */ /* 0x000fe400078efe12 */
[----:B------:R-:W-:-:S04]  /*140c0*/  LEA R22, P4, R24, R2, 0x1 ;  /* 0x0000000218167211 */ /* 0x000fc800078808ff */
[----:B------:R-:W-:Y:S02]  /*140d0*/  LEA.HI.X.SX32 R23, R24, R0, 0x1, P4 ;  /* 0x0000000018177211 */ /* 0x000fe400020f0eff */
[----:B---3--:R-:W-:Y:S01]  /*140e0*/  ISETP.LT.AND P4, PT, R3, UR4, !P0 ;  /* 0x0000000403007c0c */ /* 0x008fe2000c781270 */
[----:B-1----:R-:W-:Y:S01]  /*140f0*/  IMAD R3, R29, 0x2, R24 ;  /* 0x000000021d037824 */ /* 0x002fe200078e0218 */
[----:B------:R0:W-:Y:S01]  /*14100*/  @P5 STG.E.U16 desc[UR8][R20.64], R25 ;  /* 0x0000001914005986 */ /* 0x0001e2000c101508 */
[----:B------:R-:W1:Y:S01]  /*14110*/  LDC R24, c[0x0][0x3b8] ;  /* 0x0000ee00ff187b82 */ /* 0x000e620000000800 */
[----:B------:R-:W2:Y:S02]  /*14120*/  LDCU UR4, c[0x0][0x39c] ;  /* 0x00007380ff0477ac */ /* 0x000ea40008000800 */
[----:B------:R3:W-:Y:S05]  /*14130*/  @P3 STG.E.U16 desc[UR8][R22.64], R26 ;  /* 0x0000001a16003986 */ /* 0x0007ea000c101508 */
[----:B------:R-:W4:Y:S01]  /*14140*/  LDC R29, c[0x0][0x3b8] ;  /* 0x0000ee00ff1d7b82 */ /* 0x000f220000000800 */
[----:B0-----:R-:W-:-:S02]  /*14150*/  LOP3.LUT R21, R28, 0x6a, R18, 0xfe, !PT ;  /* 0x0000006a1c157812 */ /* 0x001fc400078efe12 */
[----:B------:R-:W-:Y:S02]  /*14160*/  LEA R20, P5, R3, R2, 0x1 ;  /* 0x0000000203147211 */ /* 0x000fe400078a08ff */
[----:B------:R-:W-:Y:S01]  /*14170*/  ISETP.LT.AND P3, PT, R21, UR5, !P0 ;  /* 0x0000000515007c0c */ /* 0x000fe2000c761270 */
[----:B------:R-:W0:Y:S01]  /*14180*/  LDCU UR5, c[0x0][0x39c] ;  /* 0x00007380ff0577ac */ /* 0x000e220008000800 */
[----:B------:R-:W-:Y:S01]  /*14190*/  LEA.HI.X.SX32 R21, R3, R0, 0x1, P5 ;  /* 0x0000000003157211 */ /* 0x000fe200028f0eff */
[----:B------:R-:W-:Y:S01]  /*141a0*/  IMAD R3, R27, 0x2, R3 ;  /* 0x000000021b037824 */ /* 0x000fe200078e0203 */
[----:B---3--:R-:W-:Y:S01]  /*141b0*/  PRMT R23, R13, 0x7632, R23 ;  /* 0x000076320d177816 */ /* 0x008fe20000000017 */
[----:B------:R-:W3:Y:S01]  /*141c0*/  LDC R27, c[0x0][0x3b8] ;  /* 0x0000ee00ff1b7b82 */ /* 0x000ee20000000800 */
[----:B------:R-:W-:Y:S01]  /*141d0*/  LOP3.LUT R22, R28, 0x6c, R18, 0xfe, !PT ;  /* 0x0000006c1c167812 */ /* 0x000fe200078efe12 */
[----:B------:R-:W3:Y:S01]  /*141e0*/  LDL.LU R13, [R1+0x6f8] ;  /* 0x0006f800010d7983 */ /* 0x000ee20000300800 */
[----:B-1----:R-:W-:-:S03]  /*141f0*/  IMAD R24, R24, 0x2, R3 ;  /* 0x0000000218187824 */ /* 0x002fc600078e0203 */
[----:B------:R1:W-:Y:S01]  /*14200*/  @P2 STG.E.U16 desc[UR8][R20.64], R23 ;  /* 0x0000001714002986 */ /* 0x0003e2000c101508 */
[----:B------:R-:W-:Y:S01]  /*14210*/  ISETP.LT.AND P5, PT, R22, UR6, !P0 ;  /* 0x0000000616007c0c */ /* 0x000fe2000c7a1270 */
[----:B------:R-:W0:Y:S01]  /*14220*/  LDCU UR6, c[0x0][0x39c] ;  /* 0x00007380ff0677ac */ /* 0x000e220008000800 */
[----:B------:R-:W-:Y:S02]  /*14230*/  PRMT R25, R14, 0x7632, R25 ;  /* 0x000076320e197816 */ /* 0x000fe40000000019 */
[----:B------:R-:W-:Y:S01]  /*14240*/  PRMT R26, R15, 0x7632, R26 ;  /* 0x000076320f1a7816 */ /* 0x000fe2000000001a */
[----:B------:R-:W3:Y:S04]  /*14250*/  LDL.LU R14, [R1+0x6f4] ;  /* 0x0006f400010e7983 */ /* 0x000ee80000300800 */
[----:B------:R-:W3:Y:S01]  /*14260*/  LDL.LU R15, [R1+0x6f0] ;  /* 0x0006f000010f7983 */ /* 0x000ee20000300800 */
[----:B-1----:R-:W-:-:S04]  /*14270*/  LEA R20, P2, R3, R2, 0x1 ;  /* 0x0000000203147211 */ /* 0x002fc800078408ff */
[----:B------:R-:W-:Y:S02]  /*14280*/  LEA.HI.X.SX32 R21, R3, R0, 0x1, P2 ;  /* 0x0000000003157211 */ /* 0x000fe400010f0eff */
[----:B------:R-:W-:Y:S02]  /*14290*/  LEA R22, P2, R24, R2, 0x1 ;  /* 0x0000000218167211 */ /* 0x000fe400078408ff */
[----:B------:R-:W-:Y:S02]  /*142a0*/  LOP3.LUT R3, R28, 0x6e, R18, 0xfe, !PT ;  /* 0x0000006e1c037812 */ /* 0x000fe400078efe12 */
[----:B------:R-:W-:Y:S02]  /*142b0*/  LEA.HI.X.SX32 R23, R24, R0, 0x1, P2 ;  /* 0x0000000018177211 */ /* 0x000fe400010f0eff */
[----:B--2---:R-:W-:Y:S01]  /*142c0*/  ISETP.LT.AND P2, PT, R3, UR4, !P0 ;  /* 0x0000000403007c0c */ /* 0x004fe2000c741270 */
[----:B----4-:R-:W-:Y:S01]  /*142d0*/  IMAD R3, R29, 0x2, R24 ;  /* 0x000000021d037824 */ /* 0x010fe200078e0218 */
[----:B------:R1:W-:Y:S01]  /*142e0*/  @P6 STG.E.U16 desc[UR8][R20.64], R25 ;  /* 0x0000001914006986 */ /* 0x0003e2000c101508 */
[----:B------:R-:W2:Y:S01]  /*142f0*/  LDCU UR4, c[0x0][0x39c] ;  /* 0x00007380ff0477ac */ /* 0x000ea20008000800 */
[----:B------:R-:W4:Y:S02]  /*14300*/  LDC R29, c[0x0][0x3b8] ;  /* 0x0000ee00ff1d7b82 */ /* 0x000f240000000800 */
[----:B------:R3:W-:Y:S01]  /*14310*/  @P4 STG.E.U16 desc[UR8][R22.64], R26 ;  /* 0x0000001a16004986 */ /* 0x0007e2000c101508 */
[----:B-1----:R-:W-:-:S02]  /*14320*/  LOP3.LUT R21, R28, 0x70, R18, 0xfe, !PT ;  /* 0x000000701c157812 */ /* 0x002fc400078efe12 */
[----:B------:R-:W-:Y:S02]  /*14330*/  LEA R20, P6, R3, R2, 0x1 ;  /* 0x0000000203147211 */ /* 0x000fe400078c08ff */
[----:B0-----:R-:W-:Y:S01]  /*14340*/  ISETP.LT.AND P4, PT, R21, UR5, !P0 ;  /* 0x0000000515007c0c */ /* 0x001fe2000c781270 */
[----:B---3--:R-:W-:Y:S01]  /*14350*/  IMAD R23, R27, 0x2, R3 ;  /* 0x000000021b177824 */ /* 0x008fe200078e0203 */
[----:B------:R-:W-:Y:S01]  /*14360*/  LEA.HI.X.SX32 R21, R3, R0, 0x1, P6 ;  /* 0x0000000003157211 */ /* 0x000fe200030f0eff */
[----:B------:R-:W0:Y:S01]  /*14370*/  LDC R27, c[0x0][0x3b8] ;  /* 0x0000ee00ff1b7b82 */ /* 0x000e220000000800 */
[----:B------:R-:W-:Y:S01]  /*14380*/  PRMT R24, R8, 0x7632, R24 ;  /* 0x0000763208187816 */ /* 0x000fe20000000018 */
[----:B------:R-:W1:Y:S01]  /*14390*/  LDCU UR5, c[0x0][0x39c] ;  /* 0x00007380ff0577ac */ /* 0x000e620008000800 */
[--C-:B------:R-:W-:Y:S01]  /*143a0*/  LOP3.LUT R22, R28, 0x72, R18.reuse, 0xfe, !PT ;  /* 0x000000721c167812 */ /* 0x100fe200078efe12 */
[----:B------:R-:W3:Y:S04]  /*143b0*/  LDL.LU R8, [R1+0x6ec] ;  /* 0x0006ec0001087983 */ /* 0x000ee80000300800 */
[----:B------:R-:W0:Y:S01]  /*143c0*/  LDC R3, c[0x0][0x3b8] ;  /* 0x0000ee00ff037b82 */ /* 0x000e220000000800 */
[----:B------:R-:W-:Y:S01]  /*143d0*/  ISETP.LT.AND P6, PT, R22, UR6, !P0 ;  /* 0x0000000616007c0c */ /* 0x000fe2000c7c1270 */
[----:B------:R1:W-:Y:S01]  /*143e0*/  @P3 STG.E.U16 desc[UR8][R20.64], R24 ;  /* 0x0000001814003986 */ /* 0x0003e2000c101508 */
[----:B------:R-:W-:Y:S01]  /*143f0*/  LEA R22, P3, R23, R2, 0x1 ;  /* 0x0000000217167211 */ /* 0x000fe200078608ff */
[----:B------:R-:W0:Y:S01]  /*14400*/  LDCU UR6, c[0x0][0x39c] ;  /* 0x00007380ff0677ac */ /* 0x000e220008000800 */
[----:B-1----:R-:W-:Y:S01]  /*14410*/  LOP3.LUT R24, R28, 0x74, R18, 0xfe, !PT ;  /* 0x000000741c187812 */ /* 0x002fe200078efe12 */
[----:B0-----:R-:W-:Y:S01]  /*14420*/  IMAD R3, R3, 0x2, R23 ;  /* 0x0000000203037824 */ /* 0x001fe200078e0217 */
[----:B------:R-:W-:-:S04]  /*14430*/  LEA.HI.X.SX32 R23, R23, R0, 0x1, P3 ;  /* 0x0000000017177211 */ /* 0x000fc800018f0eff */
[----:B------:R-:W-:-:S04]  /*14440*/  LEA R20, P3, R3, R2, 0x1 ;  /* 0x0000000203147211 */ /* 0x000fc800078608ff */
[----:B------:R-:W-:Y:S02]  /*14450*/  LEA.HI.X.SX32 R21, R3, R0, 0x1, P3 ;  /* 0x0000000003157211 */ /* 0x000fe400018f0eff */
[----:B--2---:R-:W-:Y:S02]  /*14460*/  ISETP.LT.AND P3, PT, R24, UR4, !P0 ;  /* 0x0000000418007c0c */ /* 0x004fe4000c761270 */
[----:B------:R-:W-:Y:S01]  /*14470*/  PRMT R25, R9, 0x7632, R25 ;  /* 0x0000763209197816 */ /* 0x000fe20000000019 */
[----:B------:R-:W0:Y:S01]  /*14480*/  LDC R24, c[0x0][0x3b8] ;  /* 0x0000ee00ff187b82 */ /* 0x000e220000000800 */
[----:B------:R-:W-:Y:S01]  /*14490*/  PRMT R26, R10, 0x7632, R26 ;  /* 0x000076320a1a7816 */ /* 0x000fe2000000001a */
[----:B----4-:R-:W-:Y:S01]  /*144a0*/  IMAD R3, R29, 0x2, R3 ;  /* 0x000000021d037824 */ /* 0x010fe200078e0203 */
[----:B------:R-:W1:Y:S01]  /*144b0*/  LDCU UR4, c[0x0][0x39c] ;  /* 0x00007380ff0477ac */ /* 0x000e620008000800 */
[----:B------:R2:W-:Y:S04]  /*144c0*/  @P5 STG.E.U16 desc[UR8][R22.64], R25 ;  /* 0x0000001916005986 */ /* 0x0005e8000c101508 */
[----:B------:R4:W-:Y:S01]  /*144d0*/  @P2 STG.E.U16 desc[UR8][R20.64], R26 ;  /* 0x0000001a14002986 */ /* 0x0009e2000c101508 */
[----:B------:R-:W1:Y:S03]  /*144e0*/  LDC R29, c[0x0][0x3b8] ;  /* 0x0000ee00ff1d7b82 */ /* 0x000e660000000800 */
[----:B------:R-:W3:Y:S01]  /*144f0*/  LDL.LU R9, [R1+0x6e8] ;  /* 0x0006e80001097983 */ /* 0x000ee20000300800 */
[----:B--2---:R-:W-:-:S03]  /*14500*/  LOP3.LUT R22, R28, 0x78, R18, 0xfe, !PT ;  /* 0x000000781c167812 */ /* 0x004fc600078efe12 */
[----:B------:R-:W2:Y:S01]  /*14510*/  LDL.LU R10, [R1+0x6e4] ;  /* 0x0006e400010a7983 */ /* 0x000ea20000300800 */
[----:B----4-:R-:W-:Y:S02]  /*14520*/  LOP3.LUT R21, R28, 0x76, R18, 0xfe, !PT ;  /* 0x000000761c157812 */ /* 0x010fe400078efe12 */
[----:B------:R-:W-:Y:S02]  /*14530*/  LEA R20, P5, R3, R2, 0x1 ;  /* 0x0000000203147211 */ /* 0x000fe400078a08ff */
[----:B------:R-:W-:Y:S01]  /*14540*/  ISETP.LT.AND P2, PT, R21, UR5, !P0 ;  /* 0x0000000515007c0c */ /* 0x000fe2000c741270 */
[----:B------:R-:W4:Y:S01]  /*14550*/  LDCU UR5, c[0x0][0x39c] ;  /* 0x00007380ff0577ac */ /* 0x000f220008000800 */
[----:B------:R-:W-:Y:S02]  /*14560*/  LEA.HI.X.SX32 R21, R3, R0, 0x1, P5 ;  /* 0x0000000003157211 */ /* 0x000fe400028f0eff */
[----:B------:R-:W-:Y:S02]  /*14570*/  PRMT R23, R11, 0x7632, R23 ;  /* 0x000076320b177816 */ /* 0x000fe40000000017 */
[----:B------:R-:W-:Y:S01]  /*14580*/  ISETP.LT.AND P5, PT, R22, UR6, !P0 ;  /* 0x0000000616007c0c */ /* 0x000fe2000c7a1270 */
[----:B------:R-:W-:Y:S01]  /*14590*/  IMAD R22, R27, 0x2, R3 ;  /* 0x000000021b167824 */ /* 0x000fe200078e0203 */
[----:B------:R-:W-:Y:S01]  /*145a0*/  PRMT R26, R17, 0x7632, R26 ;  /* 0x00007632111a7816 */ /* 0x000fe2000000001a */
[----:B------:R-:W4:Y:S01]  /*145b0*/  LDC R27, c[0x0][0x3b8] ;  /* 0x0000ee00ff1b7b82 */ /* 0x000f220000000800 */
[----:B------:R0:W-:Y:S02]  /*145c0*/  @P4 STG.E.U16 desc[UR8][R20.64], R23 ;  /* 0x0000001714004986 */ /* 0x0001e4000c101508 */
[----:B0-----:R-:W-:Y:S01]  /*145d0*/  IMAD R3, R24, 0x2, R22 ;  /* 0x0000000218037824 */ /* 0x001fe200078e0216 */
[----:B------:R-:W-:Y:S01]  /*145e0*/  PRMT R25, R4, 0x7632, R25 ;  /* 0x0000763204197816 */ /* 0x000fe20000000019 */
[----:B------:R-:W0:Y:S01]  /*145f0*/  LDCU UR6, c[0x0][0x39c] ;  /* 0x00007380ff0677ac */ /* 0x000e220008000800 */
[----:B------:R-:W2:Y:S02]  /*14600*/  LDL.LU R11, [R1+0x6e0] ;  /* 0x0006e000010b7983 */ /* 0x000ea40000300800 */
[----:B------:R-:W0:Y:S01]  /*14610*/  LDC R17, c[0x0][0x3b8] ;  /* 0x0000ee00ff117b82 */ /* 0x000e220000000800 */
[C---:B------:R-:W-:Y:S01]  /*14620*/  LEA R20, P4, R22.reuse, R2, 0x1 ;  /* 0x0000000216147211 */ /* 0x040fe200078808ff */
[----:B------:R-:W2:Y:S03]  /*14630*/  LDL.LU R4, [R1+0x6dc] ;  /* 0x0006dc0001047983 */ /* 0x000ea60000300800 */
[----:B------:R-:W-:-:S02]  /*14640*/  LEA.HI.X.SX32 R21, R22, R0, 0x1, P4 ;  /* 0x0000000016157211 */ /* 0x000fc400020f0eff */
[----:B------:R-:W-:-:S04]  /*14650*/  LEA R22, P4, R3, R2, 0x1 ;  /* 0x0000000203167211 */ /* 0x000fc800078808ff */
[----:B------:R-:W-:Y:S01]  /*14660*/  LEA.HI.X.SX32 R23, R3, R0, 0x1, P4 ;  /* 0x0000000003177211 */ /* 0x000fe200020f0eff */
[----:B-1----:R-:W-:Y:S01]  /*14670*/  IMAD R3, R29, 0x2, R3 ;  /* 0x000000021d037824 */ /* 0x002fe200078e0203 */
[----:B------:R1:W-:Y:S01]  /*14680*/  @P6 STG.E.U16 desc[UR8][R20.64], R25 ;  /* 0x0000001914006986 */ /* 0x0003e2000c101508 */
[--C-:B------:R-:W-:Y:S01]  /*14690*/  LOP3.LUT R24, R28, 0x7a, R18.reuse, 0xfe, !PT ;  /* 0x0000007a1c187812 */ /* 0x100fe200078efe12 */
[----:B------:R-:W0:Y:S02]  /*146a0*/  LDC R29, c[0x0][0x3b8] ;  /* 0x0000ee00ff1d7b82 */ /* 0x000e240000000800 */
[----:B------:R4:W-:Y:S01]  /*146b0*/  @P3 STG.E.U16 desc[UR8][R22.64], R26 ;  /* 0x0000001a16003986 */ /* 0x0009e2000c101508 */
[----:B------:R-:W-:Y:S01]  /*146c0*/  ISETP.LT.AND P4, PT, R24, UR4, !P0 ;  /* 0x0000000418007c0c */ /* 0x000fe2000c781270 */
[----:B------:R-:W0:Y:S01]  /*146d0*/  LDCU UR4, c[0x0][0x39c] ;  /* 0x00007380ff0477ac */ /* 0x000e220008000800 */
[----:B-1----:R-:W-:-:S03]  /*146e0*/  LOP3.LUT R21, R28, 0x7c, R18, 0xfe, !PT ;  /* 0x0000007c1c157812 */ /* 0x002fc600078efe12 */
[----:B------:R-:W1:Y:S01]  /*146f0*/  LDC R25, c[0x0][0x3b8] ;  /* 0x0000ee00ff197b82 */ /* 0x000e620000000800 */
[----:B------:R-:W-:Y:S02]  /*14700*/  LEA R20, P6, R3, R2, 0x1 ;  /* 0x0000000203147211 */ /* 0x000fe400078c08ff */
[----:B----4-:R-:W-:Y:S01]  /*14710*/  ISETP.LT.AND P3, PT, R21, UR5, !P0 ;  /* 0x0000000515007c0c */ /* 0x010fe2000c761270 */
[----:B------:R-:W4:Y:S04]  /*14720*/  LDCU UR5, c[0x0][0x39c] ;  /* 0x00007380ff0577ac */ /* 0x000f280008000800 */
[----:B------:R-:W1:Y:S01]  /*14730*/  LDC R26, c[0x0][0x3b8] ;  /* 0x0000ee00ff1a7b82 */ /* 0x000e620000000800 */
[----:B------:R-:W-:Y:S01]  /*14740*/  LEA.HI.X.SX32 R21, R3, R0, 0x1, P6 ;  /* 0x0000000003157211 */ /* 0x000fe200030f0eff */
[----:B------:R-:W-:Y:S01]  /*14750*/  IMAD R3, R27, 0x2, R3 ;  /* 0x000000021b037824 */ /* 0x000fe200078e0203 */
[----:B------:R-:W-:-:S02]  /*14760*/  PRMT R23, R5, 0x7632, R23 ;  /* 0x0000763205177816 */ /* 0x000fc40000000017 */
[----:B------:R-:W-:Y:S01]  /*14770*/  LOP3.LUT R22, R28, 0x7e, R18, 0xfe, !PT ;  /* 0x0000007e1c167812 */ /* 0x000fe200078efe12 */
[----:B0-----:R-:W-:Y:S01]  /*14780*/  IMAD R24, R17, 0x2, R3 ;  /* 0x0000000211187824 */ /* 0x001fe200078e0203 */
[----:B------:R-:W2:Y:S01]  /*14790*/  LDL.LU R5, [R1+0x6d8] ;  /* 0x0006d80001057983 */ /* 0x000ea20000300800 */
[----:B------:R-:W0:Y:S03]  /*147a0*/  LDC R27, c[0x0][0x3b8] ;  /* 0x0000ee00ff1b7b82 */ /* 0x000e260000000800 */
[----:B------:R4:W-:Y:S01]  /*147b0*/  @P2 STG.E.U16 desc[UR8][R20.64], R23 ;  /* 0x0000001714002986 */ /* 0x0009e2000c101508 */
[----:B------:R-:W-:Y:S01]  /*147c0*/  ISETP.LT.AND P6, PT, R22, UR6, !P0 ;  /* 0x0000000616007c0c */ /* 0x000fe2000c7c1270 */
[----:B------:R-:W0:Y:S01]  /*147d0*/  LDCU UR6, c[0x0][0x39c] ;  /* 0x00007380ff0677ac */ /* 0x000e220008000800 */
[----:B----4-:R-:W-:Y:S02]  /*147e0*/  LEA R20, P2, R3, R2, 0x1 ;  /* 0x0000000203147211 */ /* 0x010fe400078408ff */
[----:B------:R-:W-:-:S02]  /*147f0*/  PRMT R23, R6, 0x7632, R23 ;  /* 0x0000763206177816 */ /* 0x000fc40000000017 */
[----:B------:R-:W-:Y:S01]  /*14800*/  LEA.HI.X.SX32 R21, R3, R0, 0x1, P2 ;  /* 0x0000000003157211 */ /* 0x000fe200010f0eff */
[----:B------:R-:W4:Y:S01]  /*14810*/  LDL.LU R6, [R1+0x6d4] ;  /* 0x0006d40001067983 */ /* 0x000f220000300800 */
[----:B------:R-:W-:Y:S02]  /*14820*/  LEA R22, P2, R24, R2, 0x1 ;  /* 0x0000000218167211 */ /* 0x000fe400078408ff */
[----:B------:R-:W-:Y:S01]  /*14830*/  LOP3.LUT R3, R28, 0x80, R18, 0xfe, !PT ;  /* 0x000000801c037812 */ /* 0x000fe200078efe12 */
[----:B------:R1:W-:Y:S04]  /*14840*/  @P5 STG.E.U16 desc[UR8][R20.64], R23 ;  /* 0x0000001714005986 */ /* 0x0003e8000c101508 */
[----:B------:R-:W2:Y:S01]  /*14850*/  LDL R17, [R1+0x28] ;  /* 0x0000280001117983 */ /* 0x000ea20000100800 */
[----:B-1----:R-:W-:-:S02]  /*14860*/  LEA.HI.X.SX32 R23, R24, R0, 0x1, P2 ;  /* 0x0000000018177211 */ /* 0x002fc400010f0eff */
[----:B------:R-:W-:Y:S02]  /*14870*/  PRMT R20, R7, 0x7632, R20 ;  /* 0x0000763207147816 */ /* 0x000fe40000000014 */
[----:B------:R-:W-:Y:S01]  /*14880*/  ISETP.LT.AND P2, PT, R3, UR4, !P0 ;  /* 0x0000000403007c0c */ /* 0x000fe2000c741270 */
[----:B------:R-:W-:Y:S01]  /*14890*/  IMAD R3, R26, 0x2, R24 ;  /* 0x000000021a037824 */ /* 0x000fe200078e0218 */
[----:B------:R-:W-:Y:S01]  /*148a0*/  LOP3.LUT R21, R28, 0x82, R18, 0xfe, !PT ;  /* 0x000000821c157812 */ /* 0x000fe200078efe12 */
[----:B------:R-:W1:Y:S01]  /*148b0*/  LDC R26, c[0x0][0x3b8] ;  /* 0x0000ee00ff1a7b82 */ /* 0x000e620000000800 */
[----:B------:R0:W-:Y:S01]  /*148c0*/  @P4 STG.E.U16 desc[UR8][R22.64], R20 ;  /* 0x0000001416004986 */ /* 0x0001e2000c101508 */
[----:B------:R-:W1:Y:S01]  /*148d0*/  LDCU UR4, c[0x0][0x39c] ;  /* 0x00007380ff0477ac */ /* 0x000e620008000800 */
[----:B------:R-:W-:Y:S02]  /*148e0*/  ISETP.LT.AND P5, PT, R21, UR5, !P0 ;  /* 0x0000000515007c0c */ /* 0x000fe4000c7a1270 */
[----:B------:R-:W2:Y:S01]  /*148f0*/  LDL.LU R7, [R1+0x6d0] ;  /* 0x0006d00001077983 */ /* 0x000ea20000300800 */
[----:B------:R-:W1:Y:S01]  /*14900*/  LDCU UR5, c[0x0][0x39c] ;  /* 0x00007380ff0577ac */ /* 0x000e620008000800 */
[----:B0-----:R-:W-:-:S02]  /*14910*/  LEA R20, P4, R3, R2, 0x1 ;  /* 0x0000000203147211 */ /* 0x001fc400078808ff */
[----:B------:R-:W-:Y:S02]  /*14920*/  PRMT R23, R19, 0x7632, R23 ;  /* 0x0000763213177816 */ /* 0x000fe40000000017 */
[----:B------:R-:W-:Y:S01]  /*14930*/  LEA.HI.X.SX32 R21, R3, R0, 0x1, P4 ;  /* 0x0000000003157211 */ /* 0x000fe200020f0eff */
[----:B------:R-:W-:Y:S01]  /*14940*/  IMAD R3, R25, 0x2, R3 ;  /* 0x0000000219037824 */ /* 0x000fe200078e0203 */
[----:B------:R-:W-:Y:S01]  /*14950*/  LOP3.LUT R22, R28, 0x84, R18, 0xfe, !PT ;  /* 0x000000841c167812 */ /* 0x000fe200078efe12 */
[----:B------:R-:W0:Y:S02]  /*14960*/  LDC R19, c[0x0][0x3b8] ;  /* 0x0000ee00ff137b82 */ /* 0x000e240000000800 */
[----:B------:R-:W-:Y:S01]  /*14970*/  IMAD R24, R29, 0x2, R3 ;  /* 0x000000021d187824 */ /* 0x000fe200078e0203 */
[----:B------:R1:W-:Y:S04]  /*14980*/  @P3 STG.E.U16 desc[UR8][R20.64], R23 ;  /* 0x0000001714003986 */ /* 0x0003e8000c101508 */
[----:B------:R-:W2:Y:S01]  /*14990*/  LDL R29, [R1+0x20] ;  /* 0x00002000011d7983 */ /* 0x000ea20000100800 */
[----:B------:R-:W-:Y:S01]  /*149a0*/  ISETP.LT.AND P4, PT, R22, UR6, !P0 ;  /* 0x0000000616007c0c */ /* 0x000fe2000c781270 */
[----:B------:R-:W0:Y:S01]  /*149b0*/  LDCU UR6, c[0x0][0x39c] ;  /* 0x00007380ff0677ac */ /* 0x000e220008000800 */
[----:B-1----:R-:W-:-:S04]  /*149c0*/  LEA R20, P3, R3, R2, 0x1 ;  /* 0x0000000203147211 */ /* 0x002fc800078608ff */
[----:B------:R-:W-:Y:S02]  /*149d0*/  LEA.HI.X.SX32 R21, R3, R0, 0x1, P3 ;  /* 0x0000000003157211 */ /* 0x000fe400018f0eff */
[----:B------:R-:W-:Y:S02]  /*149e0*/  PRMT R3, R16, 0x7632, R3 ;  /* 0x0000763210037816 */ /* 0x000fe40000000003 */
[C---:B------:R-:W-:Y:S01]  /*149f0*/  LEA R22, P3, R24.reuse, R2, 0x1 ;  /* 0x0000000218167211 */ /* 0x040fe200078608ff */
[----:B------:R-:W3:Y:S03]  /*14a00*/  LDL R16, [R1+0x2c] ;  /* 0x00002c0001107983 */ /* 0x000ee60000100800 */
[----:B------:R-:W-:Y:S01]  /*14a10*/  LEA.HI.X.SX32 R23, R24, R0, 0x1, P3 ;  /* 0x0000000018177211 */ /* 0x000fe200018f0eff */
[----:B------:R1:W-:Y:S02]  /*14a20*/  @P6 STG.E.U16 desc[UR8][R20.64], R3 ;  /* 0x0000000314006986 */ /* 0x0003e4000c101508 */
[----:B-1----:R-:W-:-:S02]  /*14a30*/  IMAD R20, R26, 0x2, R24 ;  /* 0x000000021a147824 */ /* 0x002fc400078e0218 */
[----:B------:R-:W3:Y:S01]  /*14a40*/  LDL R24, [R1+0x24] ;  /* 0x0000240001187983 */ /* 0x000ee20000100800 */
[C-C-:B------:R-:W-:Y:S01]  /*14a50*/  LOP3.LUT R25, R28.reuse, 0x86, R18.reuse, 0xfe, !PT ;  /* 0x000000861c197812 */ /* 0x140fe200078efe12 */
[----:B------:R-:W1:Y:S03]  /*14a60*/  LDC R26, c[0x0][0x3b8] ;  /* 0x0000ee00ff1a7b82 */ /* 0x000e660000000800 */
[----:B------:R-:W-:Y:S01]  /*14a70*/  ISETP.LT.AND P3, PT, R25, UR4, !P0 ;  /* 0x0000000419007c0c */ /* 0x000fe2000c761270 */
[----:B------:R-:W0:Y:S04]  /*14a80*/  LDCU UR4, c[0x0][0x39c] ;  /* 0x00007380ff0477ac */ /* 0x000e280008000800 */
[----:B------:R-:W0:Y:S01]  /*14a90*/  LDC R25, c[0x0][0x3b8] ;  /* 0x0000ee00ff197b82 */ /* 0x000e220000000800 */
[----:B------:R-:W-:Y:S01]  /*14aa0*/  LOP3.LUT R21, R28, 0x88, R18, 0xfe, !PT ;  /* 0x000000881c157812 */ /* 0x000fe200078efe12 */
[----:B------:R-:W-:-:S06]  /*14ab0*/  IMAD R3, R27, 0x2, R20 ;  /* 0x000000021b037824 */ /* 0x000fcc00078e0214 */
[----:B------:R-:W0:Y:S01]  /*14ac0*/  LDC R27, c[0x0][0x3b8] ;  /* 0x0000ee00ff1b7b82 */ /* 0x000e220000000800 */
[----:B--2---:R2:W-:Y:S07]  /*14ad0*/  @P2 STG.E.U16 desc[UR8][R22.64], R29 ;  /* 0x0000001d16002986 */ /* 0x0045ee000c101508 */
[----:B--2---:R-:W2:Y:S01]  /*14ae0*/  LDC R29, c[0x0][0x3b8] ;  /* 0x0000ee00ff1d7b82 */ /* 0x004ea20000000800 */
[----:B------:R-:W-:-:S04]  /*14af0*/  LEA R22, P2, R20, R2, 0x1 ;  /* 0x0000000214167211 */ /* 0x000fc800078408ff */
[----:B------:R-:W-:Y:S02]  /*14b00*/  LEA.HI.X.SX32 R23, R20, R0, 0x1, P2 ;  /* 0x0000000014177211 */ /* 0x000fe400010f0eff */
[----:B------:R-:W-:Y:S01]  /*14b10*/  ISETP.LT.AND P2, PT, R21, UR5, !P0 ;  /* 0x0000000515007c0c */ /* 0x000fe2000c741270 */
[----:B------:R-:W1:Y:S01]  /*14b20*/  LDCU UR5, c[0x0][0x39c] ;  /* 0x00007380ff0577ac */ /* 0x000e620008000800 */
[----:B------:R-:W-:Y:S02]  /*14b30*/  LOP3.LUT R21, R28, 0x8a, R18, 0xfe, !PT ;  /* 0x0000008a1c157812 */ /* 0x000fe400078efe12 */
[----:B------:R-:W-:Y:S01]  /*14b40*/  LEA R20, P6, R3, R2, 0x1 ;  /* 0x0000000203147211 */ /* 0x000fe200078c08ff */
[----:B---3--:R3:W-:Y:S01]  /*14b50*/  @P5 STG.E.U16 desc[UR8][R22.64], R24 ;  /* 0x0000001816005986 */ /* 0x0087e2000c101508 */
[----:B0-----:R-:W-:Y:S01]  /*14b60*/  ISETP.LT.AND P5, PT, R21, UR6, !P0 ;  /* 0x0000000615007c0c */ /* 0x001fe2000c7a1270 */
[----:B------:R-:W0:Y:S01]  /*14b70*/  LDCU UR6, c[0x0][0x39c] ;  /* 0x00007380ff0677ac */ /* 0x000e220008000800 */
[----:B------:R-:W-:-:S05]  /*14b80*/  LEA.HI.X.SX32 R21, R3, R0, 0x1, P6 ;  /* 0x0000000003157211 */ /* 0x000fca00030f0eff */
[----:B------:R0:W-:Y:S01]  /*14b90*/  @P4 STG.E.U16 desc[UR8][R20.64], R17 ;  /* 0x0000001114004986 */ /* 0x0001e2000c101508 */
[----:B---3--:R-:W-:Y:S01]  /*14ba0*/  IMAD R24, R19, 0x2, R3 ;  /* 0x0000000213187824 */ /* 0x008fe200078e0203 */
[----:B------:R-:W-:Y:S02]  /*14bb0*/  LOP3.LUT R3, R28, 0x8c, R18, 0xfe, !PT ;  /* 0x0000008c1c037812 */ /* 0x000fe400078efe12 */
[----:B------:R-:W3:Y:S02]  /*14bc0*/  LDL R19, [R1+0x48] ;  /* 0x0000480001137983 */ /* 0x000ee40000100800 */
[----:B------:R-:W-:Y:S01]  /*14bd0*/  ISETP.LT.AND P4, PT, R3, UR4, !P0 ;  /* 0x0000000403007c0c */ /* 0x000fe2000c781270 */
[----:B------:R-:W1:Y:S01]  /*14be0*/  LDCU UR4, c[0x0][0x39c] ;  /* 0x00007380ff0477ac */ /* 0x000e620008000800 */
[----:B0-----:R-:W-:Y:S01]  /*14bf0*/  IMAD R21, R25, 0x2, R24 ;  /* 0x0000000219157824 */ /* 0x001fe200078e0218 */
[----:B------:R-:W-:Y:S01]  /*14c00*/  LEA R22, P6, R24, R2, 0x1 ;  /* 0x0000000218167211 */ /* 0x000fe200078c08ff */
[----:B------:R-:W3:Y:S02]  /*14c10*/  LDL R25, [R1+0x34] ;  /* 0x0000340001197983 */ /* 0x000ee40000100800 */
[----:B--2---:R-:W-:-:S02]  /*14c20*/  IMAD R3, R29, 0x2, R21 ;  /* 0x000000021d037824 */ /* 0x004fc400078e0215 */
[----:B------:R-:W2:Y:S01]  /*14c30*/  LDL R29, [R1+0x30] ;  /* 0x00003000011d7983 */ /* 0x000ea20000100800 */
[----:B------:R-:W-:-:S03]  /*14c40*/  LEA.HI.X.SX32 R23, R24, R0, 0x1, P6 ;  /* 0x0000000018177211 */ /* 0x000fc600030f0eff */
[----:B------:R-:W3:Y:S04]  /*14c50*/  LDL R17, [R1+0x3c] ;  /* 0x00003c0001117983 */ /* 0x000ee80000100800 */
[----:B------:R0:W-:Y:S01]  /*14c60*/  @P3 STG.E.U16 desc[UR8][R22.64], R16 ;  /* 0x0000001016003986 */ /* 0x0001e2000c101508 */
[----:B------:R-:W-:-:S04]  /*14c70*/  LEA R20, P3, R21, R2, 0x1 ;  /* 0x0000000215147211 */ /* 0x000fc800078608ff */
[----:B------:R-:W-:Y:S02]  /*14c80*/  LEA.HI.X.SX32 R21, R21, R0, 0x1, P3 ;  /* 0x0000000015157211 */ /* 0x000fe400018f0eff */
[C-C-:B------:R-:W-:Y:S02]  /*14c90*/  LOP3.LUT R24, R28.reuse, 0x90, R18.reuse, 0xfe, !PT ;  /* 0x000000901c187812 */ /* 0x140fe400078efe12 */
[----:B0-----:R-:W-:Y:S01]  /*14ca0*/  LOP3.LUT R23, R28, 0x8e, R18, 0xfe, !PT ;  /* 0x0000008e1c177812 */ /* 0x001fe200078efe12 */
[----:B------:R-:W4:Y:S01]  /*14cb0*/  LDL R16, [R1+0x40] ;  /* 0x0000400001107983 */ /* 0x000f220000100800 */
[----:B------:R-:W-:-:S03]  /*14cc0*/  LEA R22, P6, R3, R2, 0x1 ;  /* 0x0000000203167211 */ /* 0x000fc600078c08ff */
[----:B--2---:R0:W-:Y:S02]  /*14cd0*/  @P2 STG.E.U16 desc[UR8][R20.64], R29 ;  /* 0x0000001d14002986 */ /* 0x0041e4000c101508 */
[----:B0-----:R-:W-:Y:S01]  /*14ce0*/  IMAD R20, R27, 0x2, R3 ;  /* 0x000000021b147824 */ /* 0x001fe200078e0203 */
[----:B-1----:R-:W-:Y:S01]  /*14cf0*/  ISETP.LT.AND P3, PT, R23, UR5, !P0 ;  /* 0x0000000517007c0c */ /* 0x002fe2000c761270 */
[----:B------:R-:W2:Y:S01]  /*14d00*/  LDL R27, [R1+0x38] ;  /* 0x00003800011b7983 */ /* 0x000ea20000100800 */
[----:B------:R-:W-:Y:S01]  /*14d10*/  LEA.HI.X.SX32 R23, R3, R0, 0x1, P6 ;  /* 0x0000000003177211 */ /* 0x000fe200030f0eff */
[----:B------:R-:W0:Y:S01]  /*14d20*/  LDCU UR5, c[0x0][0x39c] ;  /* 0x00007380ff0577ac */ /* 0x000e220008000800 */
[----:B------:R-:W-:Y:S01]  /*14d30*/  ISETP.LT.AND P2, PT, R24, UR4, !P0 ;  /* 0x0000000418007c0c */ /* 0x000fe2000c741270 */
[----:B------:R-:W1:Y:S02]  /*14d40*/  LDC R29, c[0x0][0x3b8] ;  /* 0x0000ee00ff1d7b82 */ /* 0x000e640000000800 */
[----:B---3--:R3:W-:Y:S01]  /*14d50*/  @P5 STG.E.U16 desc[UR8][R22.64], R25 ;  /* 0x0000001916005986 */ /* 0x0087e2000c101508 */
[----:B------:R-:W-:Y:S01]  /*14d60*/  LOP3.LUT R21, R28, 0x92, R18, 0xfe, !PT ;  /* 0x000000921c157812 */ /* 0x000fe200078efe12 */
[----:B------:R-:W-:Y:S01]  /*14d70*/  IMAD R3, R26, 0x2, R20 ;  /* 0x000000021a037824 */ /* 0x000fe200078e0214 */
[----:B------:R-:W0:Y:S03]  /*14d80*/  LDCU UR4, c[0x0][0x39c] ;  /* 0x00007380ff0477ac */ /* 0x000e260008000800 */
[----:B------:R-:W0:Y:S08]  /*14d90*/  LDC R24, c[0x0][0x3b8] ;  /* 0x0000ee00ff187b82 */ /* 0x000e300000000800 */
[----:B---3--:R-:W3:Y:S01]  /*14da0*/  LDC R25, c[0x0][0x3b8] ;  /* 0x0000ee00ff197b82 */ /* 0x008ee20000000800 */
[----:B------:R-:W-:-:S04]  /*14db0*/  LEA R22, P5, R20, R2, 0x1 ;  /* 0x0000000214167211 */ /* 0x000fc800078a08ff */
[----:B------:R-:W-:Y:S02]  /*14dc0*/  LEA.HI.X.SX32 R23, R20, R0, 0x1, P5 ;  /* 0x0000000014177211 */ /* 0x000fe400028f0eff */
[----:B------:R-:W-:Y:S01]  /*14dd0*/  ISETP.LT.AND P5, PT, R21, UR6, !P0 ;  /* 0x0000000615007c0c */ /* 0x000fe2000c7a1270 */
[----:B------:R-:W1:Y:S01]  /*14de0*/  LDC R26, c[0x0][0x3b8] ;  /* 0x0000ee00ff1a7b82 */ /* 0x000e620000000800 */
[----:B------:R-:W-:Y:S01]  /*14df0*/  LOP3.LUT R21, R28, 0x94, R18, 0xfe, !PT ;  /* 0x000000941c157812 */ /* 0x000fe200078efe12 */
[----:B------:R-:W0:Y:S01]  /*14e00*/  LDCU UR6, c[0x0][0x39c] ;  /* 0x00007380ff0677ac */ /* 0x000e220008000800 */
[----:B------:R-:W-:Y:S01]  /*14e10*/  LEA R20, P6, R3, R2, 0x1 ;  /* 0x0000000203147211 */ /* 0x000fe200078c08ff */
[----:B0-----:R-:W-:Y:S01]  /*14e20*/  IMAD R24, R24, 0x2, R3 ;  /* 0x0000000218187824 */ /* 0x001fe200078e0203 */
[----:B--2---:R0:W-:Y:S01]  /*14e30*/  @P4 STG.E.U16 desc[UR8][R22.64], R27 ;  /* 0x0000001b16004986 */ /* 0x0041e2000c101508 */
[----:B------:R-:W-:Y:S01]  /*14e40*/  ISETP.LT.AND P4, PT, R21, UR5, !P0 ;  /* 0x0000000515007c0c */ /* 0x000fe2000c781270 */
[----:B------:R-:W2:Y:S01]  /*14e50*/  LDCU UR5, c[0x0][0x39c] ;  /* 0x00007380ff0577ac */ /* 0x000ea20008000800 */
[----:B------:R-:W-:-:S05]  /*14e60*/  LEA.HI.X.SX32 R21, R3, R0, 0x1, P6 ;  /* 0x0000000003157211 */ /* 0x000fca00030f0eff */
[----:B------:R3:W-:Y:S01]  /*14e70*/  @P3 STG.E.U16 desc[UR8][R20.64], R17 ;  /* 0x0000001114003986 */ /* 0x0007e2000c101508 */
[----:B0-----:R-:W0:Y:S01]  /*14e80*/  LDC R27, c[0x0][0x3b8] ;  /* 0x0000ee00ff1b7b82 */ /* 0x001e220000000800 */
[----:B---3--:R-:W-:Y:S01]  /*14e90*/  IMAD R21, R25, 0x2, R24 ;  /* 0x0000000219157824 */ /* 0x008fe200078e0218 */
[C---:B------:R-:W-:Y:S01]  /*14ea0*/  LEA R22, P6, R24.reuse, R2, 0x1 ;  /* 0x0000000218167211 */ /* 0x040fe200078c08ff */
[----:B------:R-:W3:Y:S03]  /*14eb0*/  LDL R25, [R1+0x44] ;  /* 0x0000440001197983 */ /* 0x000ee60000100800 */
[----:B------:R-:W-:Y:S01]  /*14ec0*/  LEA.HI.X.SX32 R23, R24, R0, 0x1, P6 ;  /* 0x0000000018177211 */ /* 0x000fe200030f0eff */
[----:B------:R-:W3:Y:S01]  /*14ed0*/  LDL R17, [R1+0x4c] ;  /* 0x00004c0001117983 */ /* 0x000ee20000100800 */
[----:B------:R-:W-:-:S03]  /*14ee0*/  LOP3.LUT R3, R28, 0x96, R18, 0xfe, !PT ;  /* 0x000000961c037812 */ /* 0x000fc600078efe12 */
[----:B----4-:R4:W-:Y:S01]  /*14ef0*/  @P2 STG.E.U16 desc[UR8][R22.64], R16 ;  /* 0x0000001016002986 */ /* 0x0109e2000c101508 */
[----:B------:R-:W-:Y:S02]  /*14f00*/  LEA R20, P2, R21, R2, 0x1 ;  /* 0x0000000215147211 */ /* 0x000fe400078408ff */
[----:B------:R-:W-:Y:S01]  /*14f10*/  ISETP.LT.AND P3, PT, R3, UR4, !P0 ;  /* 0x0000000403007c0c */ /* 0x000fe2000c761270 */
[----:B-1----:R-:W-:Y:S01]  /*14f20*/  IMAD R3, R29, 0x2, R21 ;  /* 0x000000021d037824 */ /* 0x002fe200078e0215 */
[----:B------:R-:W-:Y:S01]  /*14f30*/  LEA.HI.X.SX32 R21, R21, R0, 0x1, P2 ;  /* 0x0000000015157211 */ /* 0x000fe200010f0eff */
[----:B------:R-:W1:Y:S01]  /*14f40*/  LDCU UR4, c[0x0][0x39c] ;  /* 0x00007380ff0477ac */ /* 0x000e620008000800 */
[C-C-:B------:R-:W-:Y:S01]  /*14f50*/  LOP3.LUT R24, R28.reuse, 0x9a, R18.reuse, 0xfe, !PT ;  /* 0x0000009a1c187812 */ /* 0x140fe200078efe12 */
[----:B------:R-:W0:Y:S01]  /*14f60*/  LDC R29, c[0x0][0x3b8] ;  /* 0x0000ee00ff1d7b82 */ /* 0x000e220000000800 */
[----:B----4-:R-:W-:Y:S02]  /*14f70*/  LOP3.LUT R23, R28, 0x98, R18, 0xfe, !PT ;  /* 0x000000981c177812 */ /* 0x010fe400078efe12 */
[----:B------:R-:W-:-:S02]  /*14f80*/  LEA R22, P6, R3, R2, 0x1 ;  /* 0x0000000203167211 */ /* 0x000fc400078c08ff */
[----:B--2---:R-:W-:-:S03]  /*14f90*/  ISETP.LT.AND P2, PT, R23, UR5, !P0 ;  /* 0x0000000517007c0c */ /* 0x004fc6000c741270 */
[----:B------:R-:W2:Y:S01]  /*14fa0*/  LDC R16, c[0x0][0x3b8] ;  /* 0x0000ee00ff107b82 */ /* 0x000ea20000000800 */
[----:B------:R-:W-:Y:S01]  /*14fb0*/  LEA.HI.X.SX32 R23, R3, R0, 0x1, P6 ;  /* 0x0000000003177211 */ /* 0x000fe200030f0eff */
[----:B------:R-:W4:Y:S01]  /*14fc0*/  LDCU UR5, c[0x0][0x39c] ;  /* 0x00007380ff0577ac */ /* 0x000f220008000800 */
[----:B---3--:R0:W-:Y:S02]  /*14fd0*/  @P5 STG.E.U16 desc[UR8][R20.64], R25 ;  /* 0x0000001914005986 */ /* 0x0081e4000c101508 */
[----:B0-----:R-:W-:-:S03]  /*14fe0*/  IMAD R20, R27, 0x2, R3 ;  /* 0x000000021b147824 */ /* 0x001fc600078e0203 */
[----:B------:R-:W0:Y:S01]  /*14ff0*/  LDC R25, c[0x0][0x3b8] ;  /* 0x0000ee00ff197b82 */ /* 0x000e220000000800 */
[----:B------:R-:W-:Y:S02]  /*15000*/  IMAD R3, R26, 0x2, R20 ;  /* 0x000000021a037824 */ /* 0x000fe400078e0214 */
[----:B------:R-:W3:Y:S01]  /*15010*/  LDL R26, [R1+0x50] ;  /* 0x00005000011a7983 */ /* 0x000ee20000100800 */
[----:B------:R-:W4:Y:S01]  /*15020*/  S2R R27, SR_TID.X ;  /* 0x00000000001b7919 */ /* 0x000f220000002100 */
[----:B------:R-:W-:Y:S02]  /*15030*/  LOP3.LUT R21, R28, 0x9c, R18, 0xfe, !PT ;  /* 0x0000009c1c157812 */ /* 0x000fe400078efe12 */
[----:B------:R2:W-:Y:S01]  /*15040*/  @P4 STG.E.U16 desc[UR8][R22.64], R19 ;  /* 0x0000001316004986 */ /* 0x0005e2000c101508 */
[----:B-1----:R-:W-:Y:S01]  /*15050*/  ISETP.LT.AND P5, PT, R24, UR4, !P0 ;  /* 0x0000000418007c0c */ /* 0x002fe2000c7a1270 */
[----:B------:R-:W1:Y:S01]  /*15060*/  LDCU UR4, c[0x0][0x39c] ;  /* 0x00007380ff0477ac */ /* 0x000e620008000800 */
[----:B--2---:R-:W-:-:S04]  /*15070*/  LEA R22, P4, R20, R2, 0x1 ;  /* 0x0000000214167211 */ /* 0x004fc800078808ff */
[----:B------:R-:W-:Y:S02]  /*15080*/  LEA.HI.X.SX32 R23, R20, R0, 0x1, P4 ;  /* 0x0000000014177211 */ /* 0x000fe400020f0eff */
[----:B------:R-:W-:Y:S01]  /*15090*/  ISETP.LT.AND P4, PT, R21, UR6, !P0 ;  /* 0x0000000615007c0c */ /* 0x000fe2000c781270 */
[----:B------:R-:W-:Y:S01]  /*150a0*/  IMAD R24, R16, 0x2, R3 ;  /* 0x0000000210187824 */ /* 0x000fe200078e0203 */
[C---:B------:R-:W-:Y:S02]  /*150b0*/  LOP3.LUT R21, R28.reuse, 0x9e, R18, 0xfe, !PT ;  /* 0x0000009e1c157812 */ /* 0x040fe400078efe12 */
[----:B------:R-:W-:Y:S01]  /*150c0*/  LEA R20, P6, R3, R2, 0x1 ;  /* 0x0000000203147211 */ /* 0x000fe200078c08ff */
[----:B------:R2:W-:Y:S01]  /*150d0*/  @P3 STG.E.U16 desc[UR8][R22.64], R17 ;  /* 0x0000001116003986 */ /* 0x0005e2000c101508 */
[----:B----4-:R-:W-:Y:S01]  /*150e0*/  ISETP.LT.AND P3, PT, R21, UR5, !P0 ;  /* 0x0000000515007c0c */ /* 0x010fe2000c761270 */
[----:B------:R-:W4:Y:S01]  /*150f0*/  LDCU UR5, c[0x0][0x39c] ;  /* 0x00007380ff0577ac */ /* 0x000f220008000800 */
[----:B------:R-:W-:Y:S01]  /*15100*/  LEA.HI.X.SX32 R21, R3, R0, 0x1, P6 ;  /* 0x0000000003157211 */ /* 0x000fe200030f0eff */
[----:B------:R-:W4:Y:S01]  /*15110*/  LDL.LU R16, [R1+0x60] ;  /* 0x0000600001107983 */ /* 0x000f220000300800 */
[----:B------:R-:W-:Y:S01]  /*15120*/  SHF.R.U32.HI R3, RZ, 0x8, R27 ;  /* 0x00000008ff037819 */ /* 0x000fe2000001161b */
[----:B------:R-:W0:Y:S01]  /*15130*/  LDCU UR6, c[0x0][0x39c] ;  /* 0x00007380ff0677ac */ /* 0x000e220008000800 */
[----:B------:R-:W0:Y:S02]  /*15140*/  LDC R27, c[0x0][0x3b8] ;  /* 0x0000ee00ff1b7b82 */ /* 0x000e240000000800 */
[----:B------:R-:W-:Y:S01]  /*15150*/  SGXT.U32 R3, R3, 0x1 ;  /* 0x000000010303781a */ /* 0x000fe20000000000 */
[----:B--2---:R-:W2:Y:S03]  /*15160*/  LDL.LU R17, [R1+0x64] ;  /* 0x0000640001117983 */ /* 0x004ea60000300800 */
[----:B------:R-:W-:Y:S01]  /*15170*/  LOP3.LUT R3, R28, 0xa0, R3, 0xfe, !PT ;  /* 0x000000a01c037812 */ /* 0x000fe200078efe03 */
[----:B------:R-:W2:Y:S04]  /*15180*/  LDL.LU R18, [R1+0x68] ;  /* 0x0000680001127983 */ /* 0x000ea80000300800 */
[----:B------:R-:W2:Y:S04]  /*15190*/  LDL.LU R19, [R1+0x6c] ;  /* 0x00006c0001137983 */ /* 0x000ea80000300800 */
[----:B---3--:R0:W-:Y:S01]  /*151a0*/  @P2 STG.E.U16 desc[UR8][R20.64], R26 ;  /* 0x0000001a14002986 */ /* 0x0081e2000c101508 */
[----:B-1----:R-:W-:Y:S01]  /*151b0*/  ISETP.LT.AND P2, PT, R3, UR4, !P0 ;  /* 0x0000000403007c0c */ /* 0x002fe2000c741270 */
[----:B------:R-:W1:Y:S02]  /*151c0*/  LDCU UR4, c[0x0][0x39c] ;  /* 0x00007380ff0477ac */ /* 0x000e640008000800 */
[----:B------:R-:W3:Y:S01]  /*151d0*/  LDL R3, [R1+0x54] ;  /* 0x0000540001037983 */ /* 0x000ee20000100800 */
[----:B------:R-:W-:-:S04]  /*151e0*/  LEA R22, P6, R24, R2, 0x1 ;  /* 0x0000000218167211 */ /* 0x000fc800078c08ff */
[----:B------:R-:W-:Y:S01]  /*151f0*/  LEA.HI.X.SX32 R23, R24, R0, 0x1, P6 ;  /* 0x0000000018177211 */ /* 0x000fe200030f0eff */
[----:B0-----:R-:W-:Y:S01]  /*15200*/  IMAD R21, R25, 0x2, R24 ;  /* 0x0000000219157824 */ /* 0x001fe200078e0218 */
[----:B------:R-:W0:Y:S01]  /*15210*/  LDC R26, c[0x0][0x3b8] ;  /* 0x0000ee00ff1a7b82 */ /* 0x000e220000000800 */
[----:B------:R-:W2:Y:S01]  /*15220*/  LDL R25, [R1+0x5c] ;  /* 0x00005c0001197983 */ /* 0x000ea20000100800 */
[----:B------:R-:W0:Y:S03]  /*15230*/  S2R R20, SR_TID.X ;  /* 0x0000000000147919 */ /* 0x000e260000002100 */
[----:B---3--:R3:W-:Y:S02]  /*15240*/  @P5 STG.E.U16 desc[UR8][R22.64], R3 ;  /* 0x0000000316005986 */ /* 0x0087e4000c101508 */
[----:B---3--:R-:W-:Y:S02]  /*15250*/  IMAD R3, R29, 0x2, R21 ;  /* 0x000000021d037824 */ /* 0x008fe400078e0215 */
[----:B------:R-:W3:Y:S01]  /*15260*/  LDL R29, [R1+0x58] ;  /* 0x00005800011d7983 */ /* 0x000ee20000100800 */
[----:B0-----:R-:W-:-:S02]  /*15270*/  SHF.R.U32.HI R24, RZ, 0x8, R20 ;  /* 0x00000008ff187819 */ /* 0x001fc40000011614 */
[----:B------:R-:W-:-:S04]  /*15280*/  LEA R20, P5, R21, R2, 0x1 ;  /* 0x0000000215147211 */ /* 0x000fc800078a08ff */
[----:B------:R-:W-:Y:S02]  /*15290*/  LEA.HI.X.SX32 R21, R21, R0, 0x1, P5 ;  /* 0x0000000015157211 */ /* 0x000fe400028f0eff */
[----:B------:R-:W-:-:S04]  /*152a0*/  SGXT.U32 R24, R24, 0x1 ;  /* 0x000000011818781a */ /* 0x000fc80000000000 */
[C-C-:B------:R-:W-:Y:S02]  /*152b0*/  LOP3.LUT R23, R28.reuse, 0xa2, R24.reuse, 0xfe, !PT ;  /* 0x000000a21c177812 */ /* 0x140fe400078efe18 */
[----:B------:R-:W-:Y:S02]  /*152c0*/  LOP3.LUT R24, R28, 0xa4, R24, 0xfe, !PT ;  /* 0x000000a41c187812 */ /* 0x000fe400078efe18 */
[----:B------:R-:W-:Y:S02]  /*152d0*/  LEA R22, P6, R3, R2, 0x1 ;  /* 0x0000000203167211 */ /* 0x000fe400078c08ff */
[----:B----4-:R-:W-:Y:S01]  /*152e0*/  ISETP.LT.AND P5, PT, R23, UR5, !P0 ;  /* 0x0000000517007c0c */ /* 0x010fe2000c7a1270 */
[----:B------:R-:W0:Y:S01]  /*152f0*/  LDCU UR5, c[0x0][0x39c] ;  /* 0x00007380ff0577ac */ /* 0x000e220008000800 */
[----:B------:R-:W-:Y:S01]  /*15300*/  LEA.HI.X.SX32 R23, R3, R0, 0x1, P6 ;  /* 0x0000000003177211 */ /* 0x000fe200030f0eff */
[----:B---3--:R3:W-:Y:S02]  /*15310*/  @P4 STG.E.U16 desc[UR8][R20.64], R29 ;  /* 0x0000001d14004986 */ /* 0x0087e4000c101508 */
[----:B---3--:R-:W3:Y:S01]  /*15320*/  S2R R29, SR_TID.X ;  /* 0x00000000001d7919 */ /* 0x008ee20000002100 */
[----:B------:R-:W-:Y:S01]  /*15330*/  IMAD R20, R27, 0x2, R3 ;  /* 0x000000021b147824 */ /* 0x000fe200078e0203 */
[----:B-1----:R-:W-:Y:S01]  /*15340*/  ISETP.LT.AND P4, PT, R24, UR4, !P0 ;  /* 0x0000000418007c0c */ /* 0x002fe2000c781270 */
[----:B------:R-:W1:Y:S01]  /*15350*/  LDCU UR4, c[0x0][0x39c] ;  /* 0x00007380ff0477ac */ /* 0x000e620008000800 */
[----:B------:R-:W4:Y:S01]  /*15360*/  LDC R24, c[0x0][0x3b8] ;  /* 0x0000ee00ff187b82 */ /* 0x000f220000000800 */
[----:B------:R-:W-:Y:S01]  /*15370*/  IMAD R3, R26, 0x2, R20 ;  /* 0x000000021a037824 */ /* 0x000fe200078e0214 */
[----:B--2---:R2:W-:Y:S06]  /*15380*/  @P3 STG.E.U16 desc[UR8][R22.64], R25 ;  /* 0x0000001916003986 */ /* 0x0045ec000c101508 */
[----:B------:R-:W1:Y:S01]  /*15390*/  LDC R27, c[0x0][0x3b8] ;  /* 0x0000ee00ff1b7b82 */ /* 0x000e620000000800 */
[----:B--2---:R-:W-:-:S07]  /*153a0*/  LEA R22, P3, R20, R2, 0x1 ;  /* 0x0000000214167211 */ /* 0x004fce00078608ff */
[----:B------:R-:W2:Y:S01]  /*153b0*/  LDC R25, c[0x0][0x3b8] ;  /* 0x0000ee00ff197b82 */ /* 0x000ea20000000800 */
[--C-:B---3--:R-:W-:Y:S02]  /*153c0*/  SHF.R.U32.HI R21, RZ, 0x8, R29.reuse ;  /* 0x00000008ff157819 */ /* 0x108fe4000001161d */
[----:B------:R-:W-:Y:S02]  /*153d0*/  SHF.R.U32.HI R26, RZ, 0x8, R29 ;  /* 0x00000008ff1a7819 */ /* 0x000fe4000001161d */
[----:B------:R-:W-:-:S03]  /*153e0*/  SGXT.U32 R21, R21, 0x1 ;  /* 0x000000011515781a */ /* 0x000fc60000000000 */
[----:B------:R-:W3:Y:S01]  /*153f0*/  LDC R29, c[0x0][0x3b8] ;  /* 0x0000ee00ff1d7b82 */ /* 0x000ee20000000800 */
[----:B------:R-:W-:Y:S02]  /*15400*/  SGXT.U32 R26, R26, 0x1 ;  /* 0x000000011a1a781a */ /* 0x000fe40000000000 */
[----:B------:R-:W-:Y:S02]  /*15410*/  LOP3.LUT R21, R28, 0xa6, R21, 0xfe, !PT ;  /* 0x000000a61c157812 */ /* 0x000fe400078efe15 */
[----:B------:R-:W-:Y:S02]  /*15420*/  LEA.HI.X.SX32 R23, R20, R0, 0x1, P3 ;  /* 0x0000000014177211 */ /* 0x000fe400018f0eff */
[----:B------:R-:W-:Y:S01]  /*15430*/  ISETP.LT.AND P3, PT, R21, UR6, !P0 ;  /* 0x0000000615007c0c */ /* 0x000fe2000c761270 */
[----:B----4-:R-:W-:Y:S01]  /*15440*/  IMAD R24, R24, 0x2, R3 ;  /* 0x0000000218187824 */ /* 0x010fe200078e0203 */
[C-C-:B------:R-:W-:Y:S02]  /*15450*/  LOP3.LUT R21, R28.reuse, 0xa8, R26.reuse, 0xfe, !PT ;  /* 0x000000a81c157812 */ /* 0x140fe400078efe1a */
[----:B------:R-:W-:Y:S01]  /*15460*/  LEA R20, P6, R3, R2, 0x1 ;  /* 0x0000000203147211 */ /* 0x000fe200078c08ff */
[----:B------:R4:W-:Y:S01]  /*15470*/  @P2 STG.E.U16 desc[UR8][R22.64], R16 ;  /* 0x0000001016002986 */ /* 0x0009e2000c101508 */
[----:B0-----:R-:W-:Y:S01]  /*15480*/  ISETP.LT.AND P2, PT, R21, UR5, !P0 ;  /* 0x0000000515007c0c */ /* 0x001fe2000c741270 */
[----:B------:R-:W0:Y:S01]  /*15490*/  LDCU UR5, c[0x0][0x39c] ;  /* 0x00007380ff0577ac */ /* 0x000e220008000800 */
[----:B------:R-:W-:Y:S01]  /*154a0*/  LEA.HI.X.SX32 R21, R3, R0, 0x1, P6 ;  /* 0x0000000003157211 */ /* 0x000fe200030f0eff */
[----:B------:R-:W0:Y:S04]  /*154b0*/  LDCU UR6, c[0x0][0x39c] ;  /* 0x00007380ff0677ac */ /* 0x000e280008000800 */
[----:B------:R1:W-:Y:S01]  /*154c0*/  @P5 STG.E.U16 desc[UR8][R20.64], R17 ;  /* 0x0000001114005986 */ /* 0x0003e2000c101508 */
[----:B------:R-:W-:-:S02]  /*154d0*/  LOP3.LUT R3, R28, 0xaa, R26, 0xfe, !PT ;  /* 0x000000aa1c037812 */ /* 0x000fc400078efe1a */
[----:B------:R-:W0:Y:S01]  /*154e0*/  LDC R26, c[0x0][0x3b8] ;  /* 0x0000ee00ff1a7b82 */ /* 0x000e220000000800 */
[C---:B----4-:R-:W-:Y:S01]  /*154f0*/  LEA R22, P6, R24.reuse, R2, 0x1 ;  /* 0x0000000218167211 */ /* 0x050fe200078c08ff */
[----:B-1----:R-:W1:Y:S01]  /*15500*/  S2R R20, SR_TID.X ;  /* 0x0000000000147919 */ /* 0x002e620000002100 */
[----:B--2---:R-:W-:Y:S02]  /*15510*/  IMAD R21, R25, 0x2, R24 ;  /* 0x0000000219157824 */ /* 0x004fe400078e0218 */
[----:B------:R-:W-:-:S03]  /*15520*/  LEA.HI.X.SX32 R23, R24, R0, 0x1, P6 ;  /* 0x0000000018177211 */ /* 0x000fc600030f0eff */
[----:B------:R-:W2:Y:S01]  /*15530*/  LDC R25, c[0x0][0x3b8] ;  /* 0x0000ee00ff197b82 */ /* 0x000ea20000000800 */
[----:B------:R-:W-:Y:S01]  /*15540*/  ISETP.LT.AND P6, PT, R3, UR4, !P0 ;  /* 0x0000000403007c0c */ /* 0x000fe2000c7c1270 */
[----:B---3--:R-:W-:Y:S01]  /*15550*/  IMAD R3, R29, 0x2, R21 ;  /* 0x000000021d037824 */ /* 0x008fe200078e0215 */
[----:B------:R-:W3:Y:S01]  /*15560*/  LDCU UR4, c[0x0][0x39c] ;  /* 0x00007380ff0477ac */ /* 0x000ee20008000800 */
[----:B------:R-:W4:Y:S01]  /*15570*/  S2R R29, SR_TID.X ;  /* 0x00000000001d7919 */ /* 0x000f220000002100 */
[----:B------:R0:W-:Y:S01]  /*15580*/  @P4 STG.E.U16 desc[UR8][R22.64], R18 ;  /* 0x0000001216004986 */ /* 0x0001e2000c101508 */
[----:B-1----:R-:W-:Y:S02]  /*15590*/  SHF.R.U32.HI R24, RZ, 0x8, R20 ;  /* 0x00000008ff187819 */ /* 0x002fe40000011614 */
[----:B------:R-:W-:Y:S02]  /*155a0*/  LEA R20, P4, R21, R2, 0x1 ;  /* 0x0000000215147211 */ /* 0x000fe400078808ff */
[----:B------:R-:W-:-:S02]  /*155b0*/  SGXT.U32 R24, R24, 0x1 ;  /* 0x000000011818781a */ /* 0x000fc40000000000 */
[----:B------:R-:W-:Y:S02]  /*155c0*/  LEA.HI.X.SX32 R21, R21, R0, 0x1, P4 ;  /* 0x0000000015157211 */ /* 0x000fe400020f0eff */
[----:B0-----:R-:W-:Y:S02]  /*155d0*/  LOP3.LUT R23, R28, 0xac, R24, 0xfe, !PT ;  /* 0x000000ac1c177812 */ /* 0x001fe400078efe18 */
[----:B------:R-:W-:Y:S01]  /*155e0*/  LEA R22, P5, R3, R2, 0x1 ;  /* 0x0000000203167211 */ /* 0x000fe200078a08ff */
[----:B------:R0:W-:Y:S01]  /*155f0*/  @P3 STG.E.U16 desc[UR8][R20.64], R19 ;  /* 0x0000001314003986 */ /* 0x0001e2000c101508 */
[----:B------:R-:W-:Y:S01]  /*15600*/  ISETP.LT.AND P4, PT, R23, UR5, !P0 ;  /* 0x0000000517007c0c */ /* 0x000fe2000c781270 */
[----:B------:R-:W1:Y:S01]  /*15610*/  LDCU UR5, c[0x0][0x39c] ;  /* 0x00007380ff0577ac */ /* 0x000e620008000800 */
[----:B------:R-:W-:Y:S01]  /*15620*/  LEA.HI.X.SX32 R23, R3, R0, 0x1, P5 ;  /* 0x0000000003177211 */ /* 0x000fe200028f0eff */
[----:B0-----:R-:W-:Y:S01]  /*15630*/  IMAD R20, R27, 0x2, R3 ;  /* 0x000000021b147824 */ /* 0x001fe200078e0203 */
[----:B----4-:R-:W-:-:S03]  /*15640*/  SHF.R.U32.HI R21, RZ, 0x8, R29 ;  /* 0x00000008ff157819 */ /* 0x010fc6000001161d */
[----:B------:R0:W-:Y:S01]  /*15650*/  @P2 STG.E.U16 desc[UR8][R22.64], R4 ;  /* 0x0000000416002986 */ /* 0x0001e2000c101508 */
[----:B------:R-:W-:Y:S01]  /*15660*/  LOP3.LUT R24, R28, 0xae, R24, 0xfe, !PT ;  /* 0x000000ae1c187812 */ /* 0x000fe200078efe18 */
[----:B------:R-:W-:Y:S01]  /*15670*/  IMAD R3, R26, 0x2, R20 ;  /* 0x000000021a037824 */ /* 0x000fe200078e0214 */
[----:B------:R-:W-:Y:S01]  /*15680*/  SGXT.U32 R21, R21, 0x1 ;  /* 0x000000011515781a */ /* 0x000fe20000000000 */
[----:B------:R-:W4:Y:S01]  /*15690*/  LDC R27, c[0x0][0x3b8] ;  /* 0x0000ee00ff1b7b82 */ /* 0x000f220000000800 */
[----:B------:R-:W-:Y:S02]  /*156a0*/  SHF.R.U32.HI R26, RZ, 0x8, R29 ;  /* 0x00000008ff1a7819 */ /* 0x000fe4000001161d */
[----:B------:R-:W-:Y:S02]  /*156b0*/  LOP3.LUT R21, R28, 0xb0, R21, 0xfe, !PT ;  /* 0x000000b01c157812 */ /* 0x000fe400078efe15 */
[----:B------:R-:W-:Y:S02]  /*156c0*/  SGXT.U32 R26, R26, 0x1 ;  /* 0x000000011a1a781a */ /* 0x000fe40000000000 */
[C---:B0-----:R-:W-:Y:S01]  /*156d0*/  LEA R22, P2, R20.reuse, R2, 0x1 ;  /* 0x0000000214167211 */ /* 0x041fe200078408ff */
[----:B------:R-:W0:Y:S03]  /*156e0*/  LDC R29, c[0x0][0x3b8] ;  /* 0x0000ee00ff1d7b82 */ /* 0x000e260000000800 */
[----:B------:R-:W-:-:S02]  /*156f0*/  LEA.HI.X.SX32 R23, R20, R0, 0x1, P2 ;  /* 0x0000000014177211 */ /* 0x000fc400010f0eff */
[----:B------:R-:W-:Y:S01]  /*15700*/  ISETP.LT.AND P2, PT, R21, UR6, !P0 ;  /* 0x0000000615007c0c */ /* 0x000fe2000c741270 */
[----:B------:R-:W0:Y:S01]  /*15710*/  LDCU UR6, c[0x0][0x39c] ;  /* 0x00007380ff0677ac */ /* 0x000e220008000800 */
[--C-:B------:R-:W-:Y:S02]  /*15720*/  LOP3.LUT R21, R28, 0xb2, R26.reuse, 0xfe, !PT ;  /* 0x000000b21c157812 */ /* 0x100fe400078efe1a */
[----:B------:R-:W-:Y:S01]  /*15730*/  LEA R20, P5, R3, R2, 0x1 ;  /* 0x0000000203147211 */ /* 0x000fe200078a08ff */
[----:B------:R-:W-:Y:S01]  /*15740*/  @P6 STG.E.U16 desc[UR8][R22.64], R5 ;  /* 0x0000000516006986 */ /* 0x000fe2000c101508 */
[----:B-1----:R-:W-:Y:S01]  /*15750*/  ISETP.LT.AND P6, PT, R21, UR5, !P0 ;  /* 0x0000000515007c0c */ /* 0x002fe2000c7c1270 */
[----:B------:R-:W1:Y:S01]  /*15760*/  LDCU UR5, c[0x0][0x39c] ;  /* 0x00007380ff0577ac */ /* 0x000e620008000800 */
[----:B------:R-:W-:Y:S02]  /*15770*/  LEA.HI.X.SX32 R21, R3, R0, 0x1, P5 ;  /* 0x0000000003157211 */ /* 0x000fe400028f0eff */
[----:B---3--:R-:W-:Y:S01]  /*15780*/  ISETP.LT.AND P3, PT, R24, UR4, !P0 ;  /* 0x0000000418007c0c */ /* 0x008fe2000c761270 */
[----:B------:R-:W3:Y:S01]  /*15790*/  LDCU UR4, c[0x0][0x39c] ;  /* 0x00007380ff0477ac */ /* 0x000ee20008000800 */
[----:B------:R-:W0:Y:S01]  /*157a0*/  LDC R24, c[0x0][0x3b8] ;  /* 0x0000ee00ff187b82 */ /* 0x000e220000000800 */
[----:B------:R1:W-:Y:S02]  /*157b0*/  @P4 STG.E.U16 desc[UR8][R20.64], R6 ;  /* 0x0000000614004986 */ /* 0x0003e4000c101508 */
[----:B-1----:R-:W1:Y:S01]  /*157c0*/  S2R R20, SR_TID.X ;  /* 0x0000000000147919 */ /* 0x002e620000002100 */
[----:B0-----:R-:W-:Y:S01]  /*157d0*/  IMAD R24, R24, 0x2, R3 ;  /* 0x0000000218187824 */ /* 0x001fe200078e0203 */
[----:B------:R-:W-:-:S03]  /*157e0*/  LOP3.LUT R3, R28, 0xb4, R26, 0xfe, !PT ;  /* 0x000000b41c037812 */ /* 0x000fc600078efe1a */
[----:B------:R-:W0:Y:S01]  /*157f0*/  LDC R26, c[0x0][0x3b8] ;  /* 0x0000ee00ff1a7b82 */ /* 0x000e220000000800 */
[C---:B------:R-:W-:Y:S02]  /*15800*/  LEA R22, P5, R24.reuse, R2, 0x1 ;  /* 0x0000000218167211 */ /* 0x040fe400078a08ff */
[----:B---3--:R-:W-:Y:S01]  /*15810*/  ISETP.LT.AND P4, PT, R3, UR4, !P0 ;  /* 0x0000000403007c0c */ /* 0x008fe2000c781270 */
[----:B------:R-:W3:Y:S01]  /*15820*/  LDCU UR4, c[0x0][0x39c] ;  /* 0x00007380ff0477ac */ /* 0x000ee20008000800 */
[----:B------:R-:W-:Y:S01]  /*15830*/  LEA.HI.X.SX32 R23, R24, R0, 0x1, P5 ;  /* 0x0000000018177211 */ /* 0x000fe200028f0eff */
[----:B--2---:R-:W-:Y:S02]  /*15840*/  IMAD R21, R25, 0x2, R24 ;  /* 0x0000000219157824 */ /* 0x004fe400078e0218 */
[----:B------:R-:W2:Y:S02]  /*15850*/  S2R R25, SR_TID.X ;  /* 0x0000000000197919 */ /* 0x000ea40000002100 */
[----:B------:R3:W-:Y:S01]  /*15860*/  @P3 STG.E.U16 desc[UR8][R22.64], R7 ;  /* 0x0000000716003986 */ /* 0x0007e2000c101508 */
[----:B-1----:R-:W-:-:S02]  /*15870*/  SHF.R.U32.HI R24, RZ, 0x8, R20 ;  /* 0x00000008ff187819 */ /* 0x002fc40000011614 */
[----:B------:R-:W-:Y:S02]  /*15880*/  LEA R20, P3, R21, R2, 0x1 ;  /* 0x0000000215147211 */ /* 0x000fe400078608ff */
[----:B------:R-:W-:Y:S01]  /*15890*/  SGXT.U32 R24, R24, 0x1 ;  /* 0x000000011818781a */ /* 0x000fe20000000000 */
[----:B------:R-:W-:Y:S01]  /*158a0*/  IMAD R3, R29, 0x2, R21 ;  /* 0x000000021d037824 */ /* 0x000fe200078e0215 */
[----:B------:R-:W-:Y:S01]  /*158b0*/  LEA.HI.X.SX32 R21, R21, R0, 0x1, P3 ;  /* 0x0000000015157211 */ /* 0x000fe200018f0eff */
[----:B------:R-:W1:Y:S01]  /*158c0*/  LDC R29, c[0x0][0x3b8] ;  /* 0x0000ee00ff1d7b82 */ /* 0x000e620000000800 */
[C-C-:B---3--:R-:W-:Y:S02]  /*158d0*/  LOP3.LUT R23, R28.reuse, 0xb6, R24.reuse, 0xfe, !PT ;  /* 0x000000b61c177812 */ /* 0x148fe400078efe18 */
[----:B------:R-:W-:Y:S01]  /*158e0*/  LOP3.LUT R24, R28, 0xb8, R24, 0xfe, !PT ;  /* 0x000000b81c187812 */ /* 0x000fe200078efe18 */
[----:B------:R4:W-:Y:S03]  /*158f0*/  @P2 STG.E.U16 desc[UR8][R20.64], R8 ;  /* 0x0000000814002986 */ /* 0x0009e6000c101508 */
[----:B------:R-:W-:Y:S01]  /*15900*/  ISETP.LT.AND P2, PT, R24, UR4, !P0 ;  /* 0x0000000418007c0c */ /* 0x000fe2000c741270 */
[----:B------:R-:W3:Y:S01]  /*15910*/  LDCU UR4, c[0x0][0x39c] ;  /* 0x00007380ff0477ac */ /* 0x000ee20008000800 */
[----:B------:R-:W3:Y:S01]  /*15920*/  S2R R24, SR_TID.X ;  /* 0x0000000000187919 */ /* 0x000ee20000002100 */
[----:B------:R-:W-:-:S02]  /*15930*/  LEA R22, P5, R3, R2, 0x1 ;  /* 0x0000000203167211 */ /* 0x000fc400078a08ff */
[----:B------:R-:W-:Y:S01]  /*15940*/  ISETP.LT.AND P3, PT, R23, UR5, !P0 ;  /* 0x0000000517007c0c */ /* 0x000fe2000c761270 */
[----:B------:R-:W0:Y:S01]  /*15950*/  LDCU UR5, c[0x0][0x39c] ;  /* 0x00007380ff0577ac */ /* 0x000e220008000800 */
[----:B------:R-:W-:Y:S01]  /*15960*/  LEA.HI.X.SX32 R23, R3, R0, 0x1, P5 ;  /* 0x0000000003177211 */ /* 0x000fe200028f0eff */
[----:B----4-:R-:W-:Y:S01]  /*15970*/  IMAD R21, R27, 0x2, R3 ;  /* 0x000000021b157824 */ /* 0x010fe200078e0203 */
[----:B--2---:R-:W-:Y:S01]  /*15980*/  SHF.R.U32.HI R3, RZ, 0x8, R25 ;  /* 0x00000008ff037819 */ /* 0x004fe20000011619 */
[----:B------:R-:W2:Y:S03]  /*15990*/  LDC R27, c[0x0][0x3b8] ;  /* 0x0000ee00ff1b7b82 */ /* 0x000ea60000000800 */
[----:B------:R-:W-:Y:S01]  /*159a0*/  SGXT.U32 R3, R3, 0x1 ;  /* 0x000000010303781a */ /* 0x000fe20000000000 */
[----:B------:R4:W-:Y:S01]  /*159b0*/  @P6 STG.E.U16 desc[UR8][R22.64], R9 ;  /* 0x0000000916006986 */ /* 0x0009e2000c101508 */
[----:B------:R-:W-:-:S03]  /*159c0*/  LEA R20, P5, R21, R2, 0x1 ;  /* 0x0000000215147211 */ /* 0x000fc600078a08ff */
[----:B------:R-:W2:Y:S01]  /*159d0*/  LDC R25, c[0x0][0x3b8] ;  /* 0x0000ee00ff197b82 */ /* 0x000ea20000000800 */
[----:B----4-:R-:W-:Y:S01]  /*159e0*/  LOP3.LUT R22, R28, 0xba, R3, 0xfe, !PT ;  /* 0x000000ba1c167812 */ /* 0x010fe200078efe03 */
[----:B0-----:R-:W-:Y:S01]  /*159f0*/  IMAD R3, R26, 0x2, R21 ;  /* 0x000000021a037824 */ /* 0x001fe200078e0215 */
[----:B---3--:R-:W-:Y:S02]  /*15a00*/  SHF.R.U32.HI R26, RZ, 0x8, R24 ;  /* 0x00000008ff1a7819 */ /* 0x008fe40000011618 */
[----:B------:R-:W-:Y:S02]  /*15a10*/  LEA.HI.X.SX32 R21, R21, R0, 0x1, P5 ;  /* 0x0000000015157211 */ /* 0x000fe400028f0eff */
[----:B------:R-:W-:Y:S02]  /*15a20*/  SGXT.U32 R26, R26, 0x1 ;  /* 0x000000011a1a781a */ /* 0x000fe40000000000 */
[----:B------:R-:W-:Y:S01]  /*15a30*/  ISETP.LT.AND P5, PT, R22, UR6, !P0 ;  /* 0x0000000616007c0c */ /* 0x000fe2000c7a1270 */
[----:B------:R0:W-:Y:S01]  /*15a40*/  @P4 STG.E.U16 desc[UR8][R20.64], R10 ;  /* 0x0000000a14004986 */ /* 0x0001e2000c101508 */
[----:B------:R-:W-:Y:S01]  /*15a50*/  LOP3.LUT R23, R28, 0xbc, R26, 0xfe, !PT ;  /* 0x000000bc1c177812 */ /* 0x000fe200078efe1a */
[----:B-1----:R-:W-:Y:S01]  /*15a60*/  IMAD R24, R29, 0x2, R3 ;  /* 0x000000021d187824 */ /* 0x002fe200078e0203 */
[----:B------:R-:W-:Y:S01]  /*15a70*/  LEA R22, P6, R3, R2, 0x1 ;  /* 0x0000000203167211 */ /* 0x000fe200078c08ff */
[----:B------:R-:W1:Y:S01]  /*15a80*/  LDC R29, c[0x0][0x3b8] ;  /* 0x0000ee00ff1d7b82 */ /* 0x000e620000000800 */
[----:B------:R-:W-:Y:S01]  /*15a90*/  ISETP.LT.AND P4, PT, R23, UR5, !P0 ;  /* 0x0000000517007c0c */ /* 0x000fe2000c781270 */
[----:B------:R-:W3:Y:S01]  /*15aa0*/  LDCU UR5, c[0x0][0x39c] ;  /* 0x00007380ff0577ac */ /* 0x000ee20008000800 */
[----:B------:R-:W-:-:S02]  /*15ab0*/  LEA.HI.X.SX32 R23, R3, R0, 0x1, P6 ;  /* 0x0000000003177211 */ /* 0x000fc400030f0eff */
[----:B------:R-:W-:Y:S01]  /*15ac0*/  LOP3.LUT R3, R28, 0xbe, R26, 0xfe, !PT ;  /* 0x000000be1c037812 */ /* 0x000fe200078efe1a */
[----:B------:R-:W4:Y:S01]  /*15ad0*/  LDCU UR6, c[0x0][0x39c] ;  /* 0x00007380ff0677ac */ /* 0x000f220008000800 */
[----:B------:R-:W3:Y:S01]  /*15ae0*/  S2R R26, SR_TID.X ;  /* 0x00000000001a7919 */ /* 0x000ee20000002100 */
[C---:B0-----:R-:W-:Y:S01]  /*15af0*/  LEA R20, P6, R24.reuse, R2, 0x1 ;  /* 0x0000000218147211 */ /* 0x041fe200078c08ff */
[----:B------:R0:W-:Y:S03]  /*15b00*/  @P3 STG.E.U16 desc[UR8][R22.64], R11 ;  /* 0x0000000b16003986 */ /* 0x0001e6000c101508 */
[----:B------:R-:W-:Y:S02]  /*15b10*/  LEA.HI.X.SX32 R21, R24, R0, 0x1, P6 ;  /* 0x0000000018157211 */ /* 0x000fe400030f0eff */
[----:B------:R-:W-:Y:S01]  /*15b20*/  ISETP.LT.AND P3, PT, R3, UR4, !P0 ;  /* 0x0000000403007c0c */ /* 0x000fe2000c761270 */
[----:B--2---:R-:W-:Y:S01]  /*15b30*/  IMAD R3, R25, 0x2, R24 ;  /* 0x0000000219037824 */ /* 0x004fe200078e0218 */
[----:B------:R-:W2:Y:S01]  /*15b40*/  LDCU UR4, c[0x0][0x39c] ;  /* 0x00007380ff0477ac */ /* 0x000ea20008000800 */
[----:B------:R4:W-:Y:S03]  /*15b50*/  @P2 STG.E.U16 desc[UR8][R20.64], R12 ;  /* 0x0000000c14002986 */ /* 0x0009e6000c101508 */
[----:B0-----:R-:W-:-:S04]  /*15b60*/  LEA R22, P2, R3, R2, 0x1 ;  /* 0x0000000203167211 */ /* 0x001fc800078408ff */
[----:B------:R-:W-:Y:S01]  /*15b70*/  LEA.HI.X.SX32 R23, R3, R0, 0x1, P2 ;  /* 0x0000000003177211 */ /* 0x000fe200010f0eff */
[----:B----4-:R-:W-:Y:S02]  /*15b80*/  IMAD R21, R27, 0x2, R3 ;  /* 0x000000021b157824 */ /* 0x010fe400078e0203 */
[----:B------:R-:W0:Y:S01]  /*15b90*/  LDC R27, c[0x0][0x3b8] ;  /* 0x0000ee00ff1b7b82 */ /* 0x000e220000000800 */
[----:B---3--:R-:W-:Y:S01]  /*15ba0*/  SHF.R.U32.HI R25, RZ, 0x8, R26 ;  /* 0x00000008ff197819 */ /* 0x008fe2000001161a */
[----:B------:R3:W-:Y:S06]  /*15bb0*/  @P5 STG.E.U16 desc[UR8][R22.64], R13 ;  /* 0x0000000d16005986 */ /* 0x0007ec000c101508 */
[----:B------:R-:W4:Y:S01]  /*15bc0*/  LDC R26, c[0x0][0x3b8] ;  /* 0x0000ee00ff1a7b82 */ /* 0x000f220000000800 */
[----:B------:R-:W-:-:S04]  /*15bd0*/  SGXT.U32 R25, R25, 0x1 ;  /* 0x000000011919781a */ /* 0x000fc80000000000 */
[C-C-:B------:R-:W-:Y:S02]  /*15be0*/  LOP3.LUT R20, R28.reuse, 0xc0, R25.reuse, 0xfe, !PT ;  /* 0x000000c01c147812 */ /* 0x140fe400078efe19 */
[----:B------:R-:W-:Y:S02]  /*15bf0*/  LOP3.LUT R3, R28, 0xc2, R25, 0xfe, !PT ;  /* 0x000000c21c037812 */ /* 0x000fe400078efe19 */
[----:B------:R-:W-:Y:S01]  /*15c00*/  ISETP.LT.AND P2, PT, R20, UR5, !P0 ;  /* 0x0000000514007c0c */ /* 0x000fe2000c741270 */
[----:B------:R-:W0:Y:S01]  /*15c10*/  LDCU UR5, c[0x0][0x39c] ;  /* 0x00007380ff0577ac */ /* 0x000e220008000800 */
[----:B------:R-:W-:Y:S01]  /*15c20*/  ISETP.LT.AND P5, PT, R3, UR6, !P0 ;  /* 0x0000000603007c0c */ /* 0x000fe2000c7a1270 */
[----:B-1----:R-:W-:Y:S01]  /*15c30*/  IMAD R3, R29, 0x2, R21 ;  /* 0x000000021d037824 */ /* 0x002fe200078e0215 */
[C---:B------:R-:W-:Y:S01]  /*15c40*/  LEA R20, P6, R21.reuse, R2, 0x1 ;  /* 0x0000000215147211 */ /* 0x040fe200078c08ff */
[----:B------:R-:W1:Y:S01]  /*15c50*/  LDC R29, c[0x0][0x3b8] ;  /* 0x0000ee00ff1d7b82 */ /* 0x000e620000000800 */
[----:B------:R-:W-:Y:S01]  /*15c60*/  LOP3.LUT R24, R28, 0xc4, R25, 0xfe, !PT ;  /* 0x000000c41c187812 */ /* 0x000fe200078efe19 */
[----:B------:R-:W0:Y:S01]  /*15c70*/  LDCU UR6, c[0x0][0x39c] ;  /* 0x00007380ff0677ac */ /* 0x000e220008000800 */
[----:B------:R-:W-:-:S02]  /*15c80*/  LEA.HI.X.SX32 R21, R21, R0, 0x1, P6 ;  /* 0x0000000015157211 */ /* 0x000fc400030f0eff */
[----:B---3--:R-:W-:-:S04]  /*15c90*/  LEA R22, P6, R3, R2, 0x1 ;  /* 0x0000000203167211 */ /* 0x008fc800078c08ff */
[----:B------:R-:W-:Y:S01]  /*15ca0*/  LEA.HI.X.SX32 R23, R3, R0, 0x1, P6 ;  /* 0x0000000003177211 */ /* 0x000fe200030f0eff */
[----:B------:R-:W-:Y:S04]  /*15cb0*/  @P4 STG.E.U16 desc[UR8][R20.64], R14 ;  /* 0x0000000e14004986 */ /* 0x000fe8000c101508 */
[----:B------:R3:W-:Y:S04]  /*15cc0*/  @P3 STG.E.U16 desc[UR8][R22.64], R15 ;  /* 0x0000000f16003986 */ /* 0x0007e8000c101508 */
[----:B---3--:R-:W3:Y:S01]  /*15cd0*/  LDL.LU R23, [R1+0x20] ;  /* 0x0000200001177983 */ /* 0x008ee20000300800 */
[----:B----4-:R-:W-:-:S02]  /*15ce0*/  IMAD R3, R26, 0x2, R3 ;  /* 0x000000021a037824 */ /* 0x010fc400078e0203 */
[----:B------:R-:W4:Y:S01]  /*15cf0*/  S2R R26, SR_TID.X ;  /* 0x00000000001a7919 */ /* 0x000f220000002100 */
[----:B--2---:R-:W-:Y:S01]  /*15d00*/  ISETP.LT.AND P6, PT, R24, UR4, !P0 ;  /* 0x0000000418007c0c */ /* 0x004fe2000c7c1270 */
[----:B0-----:R-:W-:Y:S01]  /*15d10*/  IMAD R24, R27, 0x2, R3 ;  /* 0x000000021b187824 */ /* 0x001fe200078e0203 */
[----:B------:R-:W0:Y:S01]  /*15d20*/  LDCU UR4, c[0x0][0x39c] ;  /* 0x00007380ff0477ac */ /* 0x000e220008000800 */
[----:B------:R-:W2:Y:S01]  /*15d30*/  LDL.LU R27, [R1+0x24] ;  /* 0x00002400011b7983 */ /* 0x000ea20000300800 */
[----:B------:R-:W-:-:S04]  /*15d40*/  LEA R20, P3, R3, R2, 0x1 ;  /* 0x0000000203147211 */ /* 0x000fc800078608ff */
[----:B------:R-:W-:Y:S02]  /*15d50*/  LEA.HI.X.SX32 R21, R3, R0, 0x1, P3 ;  /* 0x0000000003157211 */ /* 0x000fe400018f0eff */
[----:B------:R-:W-:Y:S02]  /*15d60*/  LEA R22, P3, R24, R2, 0x1 ;  /* 0x0000000218167211 */ /* 0x000fe400078608ff */
[----:B----4-:R-:W-:-:S04]  /*15d70*/  SHF.R.U32.HI R26, RZ, 0x8, R26 ;  /* 0x00000008ff1a7819 */ /* 0x010fc8000001161a */
[----:B------:R-:W-:-:S04]  /*15d80*/  SGXT.U32 R26, R26, 0x1 ;  /* 0x000000011a1a781a */ /* 0x000fc80000000000 */
[----:B------:R-:W-:Y:S02]  /*15d90*/  LOP3.LUT R3, R28, 0xc8, R26, 0xfe, !PT ;  /* 0x000000c81c037812 */ /* 0x000fe400078efe1a */
[----:B---3--:R-:W-:Y:S02]  /*15da0*/  PRMT R4, R23, 0x7632, R4 ;  /* 0x0000763217047816 */ /* 0x008fe40000000004 */
[----:B------:R-:W-:-:S03]  /*15db0*/  LEA.HI.X.SX32 R23, R24, R0, 0x1, P3 ;  /* 0x0000000018177211 */ /* 0x000fc600018f0eff */
[----:B------:R3:W-:Y:S01]  /*15dc0*/  @P2 STG.E.U16 desc[UR8][R20.64], R4 ;  /* 0x0000000414002986 */ /* 0x0007e2000c101508 */
[----:B0-----:R-:W-:Y:S01]  /*15dd0*/  ISETP.LT.AND P2, PT, R3, UR4, !P0 ;  /* 0x0000000403007c0c */ /* 0x001fe2000c741270 */
[----:B-1----:R-:W-:Y:S01]  /*15de0*/  IMAD R3, R29, 0x2, R24 ;  /* 0x000000021d037824 */ /* 0x002fe200078e0218 */
[----:B------:R-:W-:Y:S01]  /*15df0*/  LOP3.LUT R25, R28, 0xc6, R25, 0xfe, !PT ;  /* 0x000000c61c197812 */ /* 0x000fe200078efe19 */
[----:B------:R-:W4:Y:S01]  /*15e00*/  LDL.LU R24, [R1+0x28] ;  /* 0x0000280001187983 */ /* 0x000f220000300800 */
[----:B--2---:R-:W-:Y:S01]  /*15e10*/  PRMT R5, R27, 0x7632, R5 ;  /* 0x000076321b057816 */ /* 0x004fe20000000005 */
[----:B------:R-:W0:Y:S01]  /*15e20*/  LDCU UR4, c[0x0][0x39c] ;  /* 0x00007380ff0477ac */ /* 0x000e220008000800 */
[----:B------:R-:W1:Y:S01]  /*15e30*/  S2R R26, SR_TID.X ;  /* 0x00000000001a7919 */ /* 0x000e620000002100 */
[----:B------:R-:W-:Y:S01]  /*15e40*/  ISETP.LT.AND P4, PT, R25, UR7, !P0 ;  /* 0x0000000719007c0c */ /* 0x000fe2000c781270 */
[----:B------:R-:W2:Y:S01]  /*15e50*/  LDC R27, c[0x0][0x3b8] ;  /* 0x0000ee00ff1b7b82 */ /* 0x000ea20000000800 */
[----:B------:R-:W-:Y:S01]  /*15e60*/  PRMT R8, R6, 0x7632, R8 ;  /* 0x0000763206087816 */ /* 0x000fe20000000008 */
[----:B------:R0:W-:Y:S06]  /*15e70*/  @P5 STG.E.U16 desc[UR8][R22.64], R5 ;  /* 0x0000000516005986 */ /* 0x0001ec000c101508 */
[----:B------:R-:W2:Y:S01]  /*15e80*/  LDC R25, c[0x0][0x3b8] ;  /* 0x0000ee00ff197b82 */ /* 0x000ea20000000800 */
[----:B---3--:R-:W-:Y:S01]  /*15e90*/  LEA R20, P5, R3, R2, 0x1 ;  /* 0x0000000203147211 */ /* 0x008fe200078a08ff */
[----:B------:R-:W3:Y:S01]  /*15ea0*/  LDCU UR7, c[0x0][0x39c] ;  /* 0x00007380ff0777ac */ /* 0x000ee20008000800 */
[----:B0-----:R-:W3:Y:S01]  /*15eb0*/  LDL.LU R23, [R1+0x2c] ;  /* 0x00002c0001177983 */ /* 0x001ee20000300800 */
[----:B-1----:R-:W-:-:S04]  /*15ec0*/  SHF.R.U32.HI R29, RZ, 0x8, R26 ;  /* 0x00000008ff1d7819 */ /* 0x002fc8000001161a */
[----:B------:R-:W0:Y:S01]  /*15ed0*/  LDC R26, c[0x0][0x3b8] ;  /* 0x0000ee00ff1a7b82 */ /* 0x000e220000000800 */
[----:B------:R-:W-:-:S04]  /*15ee0*/  SGXT.U32 R29, R29, 0x1 ;  /* 0x000000011d1d781a */ /* 0x000fc80000000000 */
[----:B------:R-:W-:-:S04]  /*15ef0*/  LOP3.LUT R21, R28, 0xca, R29, 0xfe, !PT ;  /* 0x000000ca1c157812 */ /* 0x000fc800078efe1d */
[----:B------:R-:W-:Y:S01]  /*15f00*/  ISETP.LT.AND P3, PT, R21, UR5, !P0 ;  /* 0x0000000515007c0c */ /* 0x000fe2000c761270 */
[----:B------:R-:W1:Y:S01]  /*15f10*/  LDCU UR5, c[0x0][0x39c] ;  /* 0x00007380ff0577ac */ /* 0x000e620008000800 */
[----:B------:R-:W-:Y:S01]  /*15f20*/  LEA.HI.X.SX32 R21, R3, R0, 0x1, P5 ;  /* 0x0000000003157211 */ /* 0x000fe200028f0eff */
[----:B--2---:R-:W-:Y:S01]  /*15f30*/  IMAD R3, R25, 0x2, R3 ;  /* 0x0000000219037824 */ /* 0x004fe200078e0203 */
[----:B----4-:R-:W-:-:S03]  /*15f40*/  PRMT R4, R24, 0x7632, R4 ;  /* 0x0000763218047816 */ /* 0x010fc60000000004 */
[----:B------:R-:W-:Y:S01]  /*15f50*/  IMAD R24, R27, 0x2, R3 ;  /* 0x000000021b187824 */ /* 0x000fe200078e0203 */
[----:B------:R-:W-:Y:S01]  /*15f60*/  LOP3.LUT R22, R28, 0xcc, R29, 0xfe, !PT ;  /* 0x000000cc1c167812 */ /* 0x000fe200078efe1d */
[----:B------:R-:W2:Y:S01]  /*15f70*/  LDL.LU R27, [R1+0x30] ;  /* 0x00003000011b7983 */ /* 0x000ea20000300800 */
[----:B------:R-:W4:Y:S03]  /*15f80*/  LDC R25, c[0x0][0x3b8] ;  /* 0x0000ee00ff197b82 */ /* 0x000f260000000800 */
[----:B------:R0:W-:Y:S01]  /*15f90*/  @P6 STG.E.U16 desc[UR8][R20.64], R4 ;  /* 0x0000000414006986 */ /* 0x0001e2000c101508 */
[----:B------:R-:W-:Y:S01]  /*15fa0*/  ISETP.LT.AND P5, PT, R22, UR6, !P0 ;  /* 0x0000000616007c0c */ /* 0x000fe2000c7a1270 */
[----:B------:R-:W1:Y:S01]  /*15fb0*/  LDCU UR6, c[0x0][0x39c] ;  /* 0x00007380ff0677ac */ /* 0x000e620008000800 */
[----:B0-----:R-:W-:Y:S02]  /*15fc0*/  LEA R20, P6, R3, R2, 0x1 ;  /* 0x0000000203147211 */ /* 0x001fe400078c08ff */
[----:B---3--:R-:W-:-:S02]  /*15fd0*/  PRMT R4, R23, 0x7632, R4 ;  /* 0x0000763217047816 */ /* 0x008fc40000000004 */
[----:B------:R-:W-:Y:S02]  /*15fe0*/  LEA.HI.X.SX32 R21, R3, R0, 0x1, P6 ;  /* 0x0000000003157211 */ /* 0x000fe400030f0eff */
[----:B------:R-:W-:Y:S02]  /*15ff0*/  LEA R22, P6, R24, R2, 0x1 ;  /* 0x0000000218167211 */ /* 0x000fe400078c08ff */
[----:B------:R-:W-:Y:S02]  /*16000*/  LOP3.LUT R3, R28, 0xce, R29, 0xfe, !PT ;  /* 0x000000ce1c037812 */ /* 0x000fe400078efe1d */
[----:B------:R-:W-:Y:S01]  /*16010*/  LEA.HI.X.SX32 R23, R24, R0, 0x1, P6 ;  /* 0x0000000018177211 */ /* 0x000fe200030f0eff */
[----:B------:R0:W-:Y:S01]  /*16020*/  @P4 STG.E.U16 desc[UR8][R20.64], R4 ;  /* 0x0000000414004986 */ /* 0x0001e2000c101508 */
[----:B------:R-:W-:Y:S01]  /*16030*/  ISETP.LT.AND P4, PT, R3, UR4, !P0 ;  /* 0x0000000403007c0c */ /* 0x000fe2000c781270 */
[----:B------:R-:W-:Y:S01]  /*16040*/  IMAD R3, R26, 0x2, R24 ;  /* 0x000000021a037824 */ /* 0x000fe200078e0218 */
[----:B------:R-:W3:Y:S01]  /*16050*/  LDCU UR4, c[0x0][0x39c] ;  /* 0x00007380ff0477ac */ /* 0x000ee20008000800 */
[----:B------:R-:W3:Y:S01]  /*16060*/  LDL.LU R24, [R1+0x3c] ;  /* 0x00003c0001187983 */ /* 0x000ee20000300800 */
[----:B------:R-:W0:Y:S01]  /*16070*/  LDC R26, c[0x0][0x3b8] ;  /* 0x0000ee00ff1a7b82 */ /* 0x000e220000000800 */
[----:B--2---:R-:W-:-:S02]  /*16080*/  PRMT R5, R27, 0x7632, R5 ;  /* 0x000076321b057816 */ /* 0x004fc40000000005 */
[----:B0-----:R-:W-:-:S05]  /*16090*/  LOP3.LUT R21, R28, 0xd0, R29, 0xfe, !PT ;  /* 0x000000d01c157812 */ /* 0x001fca00078efe1d */
[----:B------:R-:W0:Y:S01]  /*160a0*/  LDC R27, c[0x0][0x3b8] ;  /* 0x0000ee00ff1b7b82 */ /* 0x000e220000000800 */
[----:B------:R2:W-:Y:S04]  /*160b0*/  @P2 STG.E.U16 desc[UR8][R22.64], R5 ;  /* 0x0000000516002986 */ /* 0x0005e8000c101508 */
[----:B--2---:R-:W2:Y:S01]  /*160c0*/  LDL.LU R23, [R1+0x34] ;  /* 0x0000340001177983 */ /* 0x004ea20000300800 */
[----:B------:R-:W-:Y:S02]  /*160d0*/  LEA R20, P2, R3, R2, 0x1 ;  /* 0x0000000203147211 */ /* 0x000fe400078408ff */
[----:B-1----:R-:W-:Y:S01]  /*160e0*/  ISETP.LT.AND P6, PT, R21, UR5, !P0 ;  /* 0x0000000515007c0c */ /* 0x002fe2000c7c1270 */
[----:B------:R-:W1:Y:S01]  /*160f0*/  LDCU UR5, c[0x0][0x39c] ;  /* 0x00007380ff0577ac */ /* 0x000e620008000800 */
[----:B------:R-:W-:-:S02]  /*16100*/  LEA.HI.X.SX32 R21, R3, R0, 0x1, P2 ;  /* 0x0000000003157211 */ /* 0x000fc400010f0eff */
[----:B--2---:R-:W-:Y:S01]  /*16110*/  PRMT R4, R23, 0x7632, R4 ;  /* 0x0000763217047816 */ /* 0x004fe20000000004 */
[----:B----4-:R-:W-:Y:S02]  /*16120*/  IMAD R23, R25, 0x2, R3 ;  /* 0x0000000219177824 */ /* 0x010fe400078e0203 */
[----:B------:R-:W2:Y:S04]  /*16130*/  LDL.LU R25, [R1+0x40] ;  /* 0x0000400001197983 */ /* 0x000ea80000300800 */
[----:B------:R4:W-:Y:S04]  /*16140*/  @P3 STG.E.U16 desc[UR8][R20.64], R4 ;  /* 0x0000000414003986 */ /* 0x0009e8000c101508 */
[----:B----4-:R-:W4:Y:S01]  /*16150*/  LDL.LU R21, [R1+0x38] ;  /* 0x0000380001157983 */ /* 0x010f220000300800 */
[----:B------:R-:W-:Y:S01]  /*16160*/  LOP3.LUT R22, R28, 0xd2, R29, 0xfe, !PT ;  /* 0x000000d21c167812 */ /* 0x000fe200078efe1d */
[----:B0-----:R-:W-:Y:S01]  /*16170*/  IMAD R3, R27, 0x2, R23 ;  /* 0x000000021b037824 */ /* 0x001fe200078e0217 */
[----:B---3--:R-:W-:Y:S01]  /*16180*/  PRMT R5, R24, 0x7632, R5 ;  /* 0x0000763218057816 */ /* 0x008fe20000000005 */
[----:B------:R-:W0:Y:S01]  /*16190*/  LDC R27, c[0x0][0x3b8] ;  /* 0x0000ee00ff1b7b82 */ /* 0x000e220000000800 */
[----:B------:R-:W-:Y:S01]  /*161a0*/  ISETP.LT.AND P2, PT, R22, UR6, !P0 ;  /* 0x0000000616007c0c */ /* 0x000fe2000c741270 */
[----:B------:R-:W3:Y:S01]  /*161b0*/  LDCU UR6, c[0x0][0x39c] ;  /* 0x00007380ff0677ac */ /* 0x000ee20008000800 */
[----:B------:R-:W-:-:S02]  /*161c0*/  LEA R22, P3, R23, R2, 0x1 ;  /* 0x0000000217167211 */ /* 0x000fc400078608ff */
[----:B------:R-:W-:Y:S02]  /*161d0*/  LOP3.LUT R24, R28, 0xd4, R29, 0xfe, !PT ;  /* 0x000000d41c187812 */ /* 0x000fe400078efe1d */
[----:B------:R-:W-:Y:S02]  /*161e0*/  LEA.HI.X.SX32 R23, R23, R0, 0x1, P3 ;  /* 0x0000000017177211 */ /* 0x000fe400018f0eff */
[----:B------:R-:W-:Y:S02]  /*161f0*/  LEA R20, P3, R3, R2, 0x1 ;  /* 0x0000000203147211 */ /* 0x000fe400078608ff */
[----:B----4-:R-:W-:Y:S02]  /*16200*/  PRMT R4, R21, 0x7632, R4 ;  /* 0x0000763215047816 */ /* 0x010fe40000000004 */
[----:B------:R-:W-:Y:S02]  /*16210*/  LEA.HI.X.SX32 R21, R3, R0, 0x1, P3 ;  /* 0x0000000003157211 */ /* 0x000fe400018f0eff */
[----:B------:R-:W-:Y:S01]  /*16220*/  ISETP.LT.AND P3, PT, R24, UR4, !P0 ;  /* 0x0000000418007c0c */ /* 0x000fe2000c761270 */
[----:B------:R4:W-:Y:S01]  /*16230*/  @P5 STG.E.U16 desc[UR8][R22.64], R4 ;  /* 0x0000000416005986 */ /* 0x0009e2000c101508 */
[----:B------:R-:W-:Y:S01]  /*16240*/  IMAD R3, R26, 0x2, R3 ;  /* 0x000000021a037824 */ /* 0x000fe200078e0203 */
[----:B------:R-:W0:Y:S01]  /*16250*/  LDCU UR4, c[0x0][0x39c] ;  /* 0x00007380ff0477ac */ /* 0x000e220008000800 */
[----:B------:R-:W0:Y:S01]  /*16260*/  LDC R26, c[0x0][0x3b8] ;  /* 0x0000ee00ff1a7b82 */ /* 0x000e220000000800 */
[----:B----4-:R-:W4:Y:S04]  /*16270*/  LDL.LU R23, [R1+0x44] ;  /* 0x0000440001177983 */ /* 0x010f280000300800 */
[----:B------:R-:W4:Y:S01]  /*16280*/  LDL.LU R24, [R1+0x48] ;  /* 0x0000480001187983 */ /* 0x000f220000300800 */
[----:B--2---:R-:W-:-:S02]  /*16290*/  PRMT R4, R25, 0x7632, R4 ;  /* 0x0000763219047816 */ /* 0x004fc40000000004 */
[----:B------:R-:W2:Y:S01]  /*162a0*/  LDC R25, c[0x0][0x3b8] ;  /* 0x0000ee00ff197b82 */ /* 0x000ea20000000800 */
[----:B------:R1:W-:Y:S01]  /*162b0*/  @P4 STG.E.U16 desc[UR8][R20.64], R5 ;  /* 0x0000000514004986 */ /* 0x0003e2000c101508 */
[C-C-:B------:R-:W-:Y:S02]  /*162c0*/  LOP3.LUT R22, R28.reuse, 0xd8, R29.reuse, 0xfe, !PT ;  /* 0x000000d81c167812 */ /* 0x140fe400078efe1d */
[----:B-1----:R-:W-:Y:S02]  /*162d0*/  LOP3.LUT R21, R28, 0xd6, R29, 0xfe, !PT ;  /* 0x000000d61c157812 */ /* 0x002fe400078efe1d */
[----:B------:R-:W-:Y:S02]  /*162e0*/  LEA R20, P5, R3, R2, 0x1 ;  /* 0x0000000203147211 */ /* 0x000fe400078a08ff */
[----:B------:R-:W-:Y:S01]  /*162f0*/  ISETP.LT.AND P4, PT, R21, UR5, !P0 ;  /* 0x0000000515007c0c */ /* 0x000fe2000c781270 */
[----:B------:R-:W1:Y:S01]  /*16300*/  LDCU UR5, c[0x0][0x39c] ;  /* 0x00007380ff0577ac */ /* 0x000e620008000800 */
[----:B------:R-:W-:-:S02]  /*16310*/  LEA.HI.X.SX32 R21, R3, R0, 0x1, P5 ;  /* 0x0000000003157211 */ /* 0x000fc400028f0eff */
[----:B---3--:R-:W-:Y:S01]  /*16320*/  ISETP.LT.AND P5, PT, R22, UR6, !P0 ;  /* 0x0000000616007c0c */ /* 0x008fe2000c7a1270 */
[----:B------:R-:W3:Y:S01]  /*16330*/  LDCU UR6, c[0x0][0x39c] ;  /* 0x00007380ff0677ac */ /* 0x000ee20008000800 */
[----:B--2---:R-:W-:Y:S01]  /*16340*/  IMAD R22, R25, 0x2, R3 ;  /* 0x0000000219167824 */ /* 0x004fe200078e0203 */
[----:B------:R2:W-:Y:S01]  /*16350*/  @P6 STG.E.U16 desc[UR8][R20.64], R4 ;  /* 0x0000000414006986 */ /* 0x0005e2000c101508 */
[----:B------:R-:W0:Y:S03]  /*16360*/  LDC R25, c[0x0][0x3b8] ;  /* 0x0000ee00ff197b82 */ /* 0x000e260000000800 */
[----:B--2---:R-:W-:-:S04]  /*16370*/  LEA R20, P6, R22, R2, 0x1 ;  /* 0x0000000216147211 */ /* 0x004fc800078c08ff */
[----:B------:R-:W-:Y:S02]  /*16380*/  LEA.HI.X.SX32 R21, R22, R0, 0x1, P6 ;  /* 0x0000000016157211 */ /* 0x000fe400030f0eff */
[----:B----4-:R-:W-:Y:S02]  /*16390*/  PRMT R4, R23, 0x7632, R4 ;  /* 0x0000763217047816 */ /* 0x010fe40000000004 */
[----:B------:R-:W-:Y:S02]  /*163a0*/  PRMT R5, R24, 0x7632, R5 ;  /* 0x0000763218057816 */ /* 0x000fe40000000005 */
[----:B------:R-:W-:Y:S01]  /*163b0*/  LOP3.LUT R24, R28, 0xda, R29, 0xfe, !PT ;  /* 0x000000da1c187812 */ /* 0x000fe200078efe1d */
[----:B------:R2:W-:Y:S03]  /*163c0*/  @P2 STG.E.U16 desc[UR8][R20.64], R4 ;  /* 0x0000000414002986 */ /* 0x0005e6000c101508 */
[----:B0-----:R-:W-:Y:S01]  /*163d0*/  ISETP.LT.AND P2, PT, R24, UR4, !P0 ;  /* 0x0000000418007c0c */ /* 0x001fe2000c741270 */
[----:B------:R-:W-:Y:S01]  /*163e0*/  IMAD R3, R27, 0x2, R22 ;  /* 0x000000021b037824 */ /* 0x000fe200078e0216 */
[----:B------:R-:W4:Y:S01]  /*163f0*/  LDL.LU R24, [R1+0x4c] ;  /* 0x00004c0001187983 */ /* 0x000f220000300800 */
[----:B------:R-:W0:Y:S01]  /*16400*/  LDC R27, c[0x0][0x3b8] ;  /* 0x0000ee00ff1b7b82 */ /* 0x000e220000000800 */
[----:B------:R-:W0:Y:S02]  /*16410*/  LDCU UR4, c[0x0][0x39c] ;  /* 0x00007380ff0477ac */ /* 0x000e240008000800 */
[----:B------:R-:W-:-:S04]  /*16420*/  LEA R22, P6, R3, R2, 0x1 ;  /* 0x0000000203167211 */ /* 0x000fc800078c08ff */
[----:B------:R-:W-:Y:S01]  /*16430*/  LEA.HI.X.SX32 R23, R3, R0, 0x1, P6 ;  /* 0x0000000003177211 */ /* 0x000fe200030f0eff */
[----:B------:R-:W-:Y:S01]  /*16440*/  IMAD R3, R26, 0x2, R3 ;  /* 0x000000021a037824 */ /* 0x000fe200078e0203 */
[----:B--2---:R-:W-:Y:S01]  /*16450*/  LOP3.LUT R21, R28, 0xdc, R29, 0xfe, !PT ;  /* 0x000000dc1c157812 */ /* 0x004fe200078efe1d */
[----:B------:R-:W2:Y:S02]  /*16460*/  LDC R26, c[0x0][0x3b8] ;  /* 0x0000ee00ff1a7b82 */ /* 0x000ea40000000800 */
[----:B------:R3:W-:Y:S01]  /*16470*/  @P3 STG.E.U16 desc[UR8][R22.64], R5 ;  /* 0x0000000516003986 */ /* 0x0007e2000c101508 */
[----:B------:R-:W-:Y:S02]  /*16480*/  LEA R20, P3, R3, R2, 0x1 ;  /* 0x0000000203147211 */ /* 0x000fe400078608ff */
[----:B-1----:R-:W-:Y:S01]  /*16490*/  ISETP.LT.AND P6, PT, R21, UR5, !P0 ;  /* 0x0000000515007c0c */ /* 0x002fe2000c7c1270 */
[----:B------:R-:W1:Y:S01]  /*164a0*/  LDCU UR5, c[0x0][0x39c] ;  /* 0x00007380ff0577ac */ /* 0x000e620008000800 */
[----:B------:R-:W-:Y:S01]  /*164b0*/  LEA.HI.X.SX32 R21, R3, R0, 0x1, P3 ;  /* 0x0000000003157211 */ /* 0x000fe200018f0eff */
[----:B------:R-:W-:-:S02]  /*164c0*/  IMAD R3, R25, 0x2, R3 ;  /* 0x0000000219037824 */ /* 0x000fc400078e0203 */
[----:B------:R-:W0:Y:S01]  /*164d0*/  LDC R25, c[0x0][0x3b8] ;  /* 0x0000ee00ff197b82 */ /* 0x000e220000000800 */
[----:B---3--:R-:W3:Y:S01]  /*164e0*/  LDL.LU R23, [R1+0x50] ;  /* 0x0000500001177983 */ /* 0x008ee20000300800 */
[----:B----4-:R-:W-:Y:S01]  /*164f0*/  PRMT R4, R24, 0x7632, R4 ;  /* 0x0000763218047816 */ /* 0x010fe20000000004 */
[----:B0-----:R-:W-:Y:S02]  /*16500*/  IMAD R24, R27, 0x2, R3 ;  /* 0x000000021b187824 */ /* 0x001fe400078e0203 */
[----:B------:R-:W4:Y:S01]  /*16510*/  LDL.LU R27, [R1+0x54] ;  /* 0x00005400011b7983 */ /* 0x000f220000300800 */
[----:B------:R-:W-:-:S03]  /*16520*/  LOP3.LUT R22, R28, 0xde, R29, 0xfe, !PT ;  /* 0x000000de1c167812 */ /* 0x000fc600078efe1d */
[----:B------:R0:W-:Y:S01]  /*16530*/  @P4 STG.E.U16 desc[UR8][R20.64], R4 ;  /* 0x0000000414004986 */ /* 0x0001e2000c101508 */
[----:B------:R-:W-:Y:S01]  /*16540*/  ISETP.LT.AND P3, PT, R22, UR6, !P0 ;  /* 0x0000000616007c0c */ /* 0x000fe2000c761270 */
[----:B------:R-:W1:Y:S01]  /*16550*/  LDCU UR6, c[0x0][0x39c] ;  /* 0x00007380ff0677ac */ /* 0x000e620008000800 */
[----:B0-----:R-:W-:-:S04]  /*16560*/  LEA R20, P4, R3, R2, 0x1 ;  /* 0x0000000203147211 */ /* 0x001fc800078808ff */
[----:B------:R-:W-:Y:S02]  /*16570*/  LEA.HI.X.SX32 R21, R3, R0, 0x1, P4 ;  /* 0x0000000003157211 */ /* 0x000fe400020f0eff */
[----:B------:R-:W-:Y:S02]  /*16580*/  LEA R22, P4, R24, R2, 0x1 ;  /* 0x0000000218167211 */ /* 0x000fe400078808ff */
[----:B------:R-:W-:Y:S02]  /*16590*/  LOP3.LUT R3, R28, 0xe0, R29, 0xfe, !PT ;  /* 0x000000e01c037812 */ /* 0x000fe400078efe1d */
[----:B---3--:R-:W-:Y:S02]  /*165a0*/  PRMT R4, R23, 0x7632, R4 ;  /* 0x0000763217047816 */ /* 0x008fe40000000004 */
[----:B------:R-:W-:Y:S02]  /*165b0*/  LEA.HI.X.SX32 R23, R24, R0, 0x1, P4 ;  /* 0x0000000018177211 */ /* 0x000fe400020f0eff */
[----:B------:R-:W-:Y:S01]  /*165c0*/  ISETP.LT.AND P4, PT, R3, UR4, !P0 ;  /* 0x0000000403007c0c */ /* 0x000fe2000c781270 */
[----:B--2---:R-:W-:Y:S01]  /*165d0*/  IMAD R3, R26, 0x2, R24 ;  /* 0x000000021a037824 */ /* 0x004fe200078e0218 */
[----:B------:R-:W-:Y:S01]  /*165e0*/  @P5 STG.E.U16 desc[UR8][R20.64], R4 ;  /* 0x0000000414005986 */ /* 0x000fe2000c101508 */
[----:B------:R-:W0:Y:S01]  /*165f0*/  LDC R26, c[0x0][0x3b8] ;  /* 0x0000ee00ff1a7b82 */ /* 0x000e220000000800 */
[----:B------:R-:W2:Y:S02]  /*16600*/  LDCU UR4, c[0x0][0x39c] ;  /* 0x00007380ff0477ac */ /* 0x000ea40008000800 */
[----:B------:R-:W3:Y:S01]  /*16610*/  LDL.LU R24, [R1+0x58] ;  /* 0x0000580001187983 */ /* 0x000ee20000300800 */
[----:B----4-:R-:W-:-:S04]  /*16620*/  PRMT R5, R27, 0x7632, R5 ;  /* 0x000076321b057816 */ /* 0x010fc80000000005 */
[----:B------:R-:W4:Y:S01]  /*16630*/  LDC R27, c[0x0][0x3b8] ;  /* 0x0000ee00ff1b7b82 */ /* 0x000f220000000800 */
[----:B------:R0:W-:Y:S04]  /*16640*/  @P2 STG.E.U16 desc[UR8][R22.64], R5 ;  /* 0x0000000516002986 */ /* 0x0001e8000c101508 */
[----:B0-----:R-:W2:Y:S01]  /*16650*/  LDL.LU R23, [R1+0x5c] ;  /* 0x00005c0001177983 */ /* 0x001ea20000300800 */
[C---:B------:R-:W-:Y:S02]  /*16660*/  LOP3.LUT R21, R28.reuse, 0xe2, R29, 0xfe, !PT ;  /* 0x000000e21c157812 */ /* 0x040fe400078efe1d */
[----:B------:R-:W-:Y:S02]  /*16670*/  LEA R20, P5, R3, R2, 0x1 ;  /* 0x0000000203147211 */ /* 0x000fe400078a08ff */
[----:B-1----:R-:W-:Y:S01]  /*16680*/  ISETP.LT.AND P2, PT, R21, UR5, !P0 ;  /* 0x0000000515007c0c */ /* 0x002fe2000c741270 */
[----:B------:R-:W0:Y:S01]  /*16690*/  LDCU UR5, c[0x0][0x39c] ;  /* 0x00007380ff0577ac */ /* 0x000e220008000800 */
[----:B------:R-:W-:Y:S01]  /*166a0*/  LEA.HI.X.SX32 R21, R3, R0, 0x1, P5 ;  /* 0x0000000003157211 */ /* 0x000fe200028f0eff */
[----:B------:R-:W-:Y:S01]  /*166b0*/  IMAD R3, R25, 0x2, R3 ;  /* 0x0000000219037824 */ /* 0x000fe200078e0203 */
[----:B------:R-:W-:Y:S01]  /*166c0*/  LOP3.LUT R22, R28, 0xe4, R29, 0xfe, !PT ;  /* 0x000000e41c167812 */ /* 0x000fe200078efe1d */
[----:B------:R-:W1:Y:S01]  /*166d0*/  LDC R25, c[0x0][0x3b8] ;  /* 0x0000ee00ff197b82 */ /* 0x000e620000000800 */
[----:B---3--:R-:W-:Y:S01]  /*166e0*/  PRMT R4, R24, 0x7632, R4 ;  /* 0x0000763218047816 */ /* 0x008fe20000000004 */
[----:B----4-:R-:W-:Y:S01]  /*166f0*/  IMAD R24, R27, 0x2, R3 ;  /* 0x000000021b187824 */ /* 0x010fe200078e0203 */
[----:B------:R-:W-:-:S05]  /*16700*/  ISETP.LT.AND P5, PT, R22, UR6, !P0 ;  /* 0x0000000616007c0c */ /* 0x000fca000c7a1270 */
[----:B------:R-:W3:Y:S01]  /*16710*/  LDC R27, c[0x0][0x3b8] ;  /* 0x0000ee00ff1b7b82 */ /* 0x000ee20000000800 */
[----:B------:R-:W-:Y:S01]  /*16720*/  PRMT R5, R16, 0x7632, R5 ;  /* 0x0000763210057816 */ /* 0x000fe20000000005 */
[----:B------:R4:W-:Y:S01]  /*16730*/  @P6 STG.E.U16 desc[UR8][R20.64], R4 ;  /* 0x0000000414006986 */ /* 0x0009e2000c101508 */
[----:B------:R-:W0:Y:S03]  /*16740*/  LDCU UR6, c[0x0][0x39c] ;  /* 0x00007380ff0677ac */ /* 0x000e260008000800 */
[----:B------:R-:W3:Y:S01]  /*16750*/  LDL.LU R16, [R1+0x6cc] ;  /* 0x0006cc0001107983 */ /* 0x000ee20000300800 */
[----:B----4-:R-:W-:-:S04]  /*16760*/  LEA R20, P6, R3, R2, 0x1 ;  /* 0x0000000203147211 */ /* 0x010fc800078c08ff */
[----:B------:R-:W-:Y:S02]  /*16770*/  LEA.HI.X.SX32 R21, R3, R0, 0x1, P6 ;  /* 0x0000000003157211 */ /* 0x000fe400030f0eff */
[----:B------:R-:W-:Y:S02]  /*16780*/  LEA R22, P6, R24, R2, 0x1 ;  /* 0x0000000218167211 */ /* 0x000fe400078c08ff */
[----:B------:R-:W-:Y:S02]  /*16790*/  LOP3.LUT R3, R28, 0xe6, R29, 0xfe, !PT ;  /* 0x000000e61c037812 */ /* 0x000fe400078efe1d */
[----:B--2---:R-:W-:Y:S02]  /*167a0*/  PRMT R4, R23, 0x7632, R4 ;  /* 0x0000763217047816 */ /* 0x004fe40000000004 */
[----:B------:R-:W-:-:S03]  /*167b0*/  LEA.HI.X.SX32 R23, R24, R0, 0x1, P6 ;  /* 0x0000000018177211 */ /* 0x000fc600030f0eff */
[----:B------:R2:W-:Y:S01]  /*167c0*/  @P3 STG.E.U16 desc[UR8][R20.64], R4 ;  /* 0x0000000414003986 */ /* 0x0005e2000c101508 */
[----:B------:R-:W-:Y:S01]  /*167d0*/  ISETP.LT.AND P3, PT, R3, UR4, !P0 ;  /* 0x0000000403007c0c */ /* 0x000fe2000c761270 */
[----:B------:R-:W-:Y:S01]  /*167e0*/  IMAD R3, R26, 0x2, R24 ;  /* 0x000000021a037824 */ /* 0x000fe200078e0218 */
[C-C-:B------:R-:W-:Y:S01]  /*167f0*/  LOP3.LUT R24, R28.reuse, 0xec, R29.reuse, 0xfe, !PT ;  /* 0x000000ec1c187812 */ /* 0x140fe200078efe1d */
[----:B------:R4:W-:Y:S01]  /*16800*/  @P4 STG.E.U16 desc[UR8][R22.64], R5 ;  /* 0x0000000516004986 */ /* 0x0009e2000c101508 */
[----:B------:R-:W3:Y:S01]  /*16810*/  LDC R26, c[0x0][0x3b8] ;  /* 0x0000ee00ff1a7b82 */ /* 0x000ee20000000800 */
[----:B------:R-:W3:Y:S01]  /*16820*/  LDCU UR4, c[0x0][0x39c] ;  /* 0x00007380ff0477ac */ /* 0x000ee20008000800 */
[C-C-:B--2---:R-:W-:Y:S02]  /*16830*/  LOP3.LUT R21, R28.reuse, 0xe8, R29.reuse, 0xfe, !PT ;  /* 0x000000e81c157812 */ /* 0x144fe400078efe1d */
[----:B----4-:R-:W-:Y:S02]  /*16840*/  LOP3.LUT R22, R28, 0xea, R29, 0xfe, !PT ;  /* 0x000000ea1c167812 */ /* 0x010fe400078efe1d */
[----:B------:R-:W2:Y:S01]  /*16850*/  S2R R29, SR_TID.X ;  /* 0x00000000001d7919 */ /* 0x000ea20000002100 */
[----:B------:R-:W-:-:S02]  /*16860*/  LEA R20, P4, R3, R2, 0x1 ;  /* 0x0000000203147211 */ /* 0x000fc400078808ff */
[----:B0-----:R-:W-:Y:S01]  /*16870*/  ISETP.LT.AND P6, PT, R21, UR5, !P0 ;  /* 0x0000000515007c0c */ /* 0x001fe2000c7c1270 */
[----:B-1----:R-:W-:Y:S01]  /*16880*/  IMAD R23, R25, 0x2, R3 ;  /* 0x0000000219177824 */ /* 0x002fe200078e0203 */
[----:B------:R-:W-:Y:S01]  /*16890*/  LEA.HI.X.SX32 R21, R3, R0, 0x1, P4 ;  /* 0x0000000003157211 */ /* 0x000fe200020f0eff */
[----:B------:R-:W0:Y:S01]  /*168a0*/  LDC R25, c[0x0][0x3b8] ;  /* 0x0000ee00ff197b82 */ /* 0x000e220000000800 */
[----:B------:R-:W-:Y:S01]  /*168b0*/  PRMT R4, R17, 0x7632, R4 ;  /* 0x0000763211047816 */ /* 0x000fe20000000004 */
[----:B---3--:R-:W-:Y:S01]  /*168c0*/  IMAD R3, R27, 0x2, R23 ;  /* 0x000000021b037824 */ /* 0x008fe200078e0217 */
[----:B------:R-:W-:Y:S01]  /*168d0*/  ISETP.LT.AND P4, PT, R22, UR6, !P0 ;  /* 0x0000000616007c0c */ /* 0x000fe2000c781270 */
[----:B------:R-:W1:Y:S01]  /*168e0*/  LDCU UR5, c[0x0][0x39c] ;  /* 0x00007380ff0577ac */ /* 0x000e620008000800 */
[----:B------:R-:W-:Y:S01]  /*168f0*/  PRMT R5, R19, 0x7632, R5 ;  /* 0x0000763213057816 */ /* 0x000fe20000000005 */
[----:B------:R3:W-:Y:S01]  /*16900*/  @P2 STG.E.U16 desc[UR8][R20.64], R4 ;  /* 0x0000000414002986 */ /* 0x0007e2000c101508 */
[C---:B------:R-:W-:Y:S01]  /*16910*/  LEA R22, P2, R23.reuse, R2, 0x1 ;  /* 0x0000000217167211 */ /* 0x040fe200078408ff */
[----:B------:R-:W4:Y:S01]  /*16920*/  LDCU UR6, c[0x0][0x39c] ;  /* 0x00007380ff0677ac */ /* 0x000f220008000800 */
[----:B------:R-:W0:Y:S01]  /*16930*/  LDC R27, c[0x0][0x3b8] ;  /* 0x0000ee00ff1b7b82 */ /* 0x000e220000000800 */
[----:B------:R-:W4:Y:S01]  /*16940*/  LDL.LU R17, [R1+0x6c8] ;  /* 0x0006c80001117983 */ /* 0x000f220000300800 */
[----:B------:R-:W-:-:S02]  /*16950*/  LEA.HI.X.SX32 R23, R23, R0, 0x1, P2 ;  /* 0x0000000017177211 */ /* 0x000fc400010f0eff */
[----:B---3--:R-:W-:-:S04]  /*16960*/  LEA R20, P2, R3, R2, 0x1 ;  /* 0x0000000203147211 */ /* 0x008fc800078408ff */
[----:B------:R-:W-:Y:S01]  /*16970*/  LEA.HI.X.SX32 R21, R3, R0, 0x1, P2 ;  /* 0x0000000003157211 */ /* 0x000fe200010f0eff */
[----:B------:R-:W-:Y:S01]  /*16980*/  IMAD R3, R26, 0x2, R3 ;  /* 0x000000021a037824 */ /* 0x000fe200078e0203 */
[----:B------:R-:W-:Y:S02]  /*16990*/  PRMT R4, R18, 0x7632, R4 ;  /* 0x0000763212047816 */ /* 0x000fe40000000004 */
[----:B--2---:R-:W-:Y:S01]  /*169a0*/  SHF.R.U32.HI R26, RZ, 0x8, R29 ;  /* 0x00000008ff1a7819 */ /* 0x004fe2000001161d */
[----:B------:R-:W2:Y:S01]  /*169b0*/  LDL.LU R18, [R1+0x6c4] ;  /* 0x0006c40001127983 */ /* 0x000ea20000300800 */
[----:B------:R-:W-:Y:S01]  /*169c0*/  ISETP.LT.AND P2, PT, R24, UR4, !P0 ;  /* 0x0000000418007c0c */ /* 0x000fe2000c741270 */
[----:B------:R-:W3:Y:S01]  /*169d0*/  LDCU UR4, c[0x0][0x39c] ;  /* 0x00007380ff0477ac */ /* 0x000ee20008000800 */
[----:B------:R-:W-:Y:S01]  /*169e0*/  SGXT.U32 R26, R26, 0x1 ;  /* 0x000000011a1a781a */ /* 0x000fe20000000000 */
[----:B------:R1:W-:Y:S01]  /*169f0*/  @P5 STG.E.U16 desc[UR8][R22.64], R4 ;  /* 0x0000000416005986 */ /* 0x0003e2000c101508 */
[----:B------:R-:W3:Y:S03]  /*16a00*/  LDC R24, c[0x0][0x3b8] ;  /* 0x0000ee00ff187b82 */ /* 0x000ee60000000800 */
[----:B------:R0:W-:Y:S01]  /*16a10*/  @P3 STG.E.U16 desc[UR8][R20.64], R5 ;  /* 0x0000000514003986 */ /* 0x0001e2000c101508 */
[----:B------:R-:W-:-:S03]  /*16a20*/  PRMT R7, R5, 0x7632, R7 ;  /* 0x0000763205077816 */ /* 0x000fc60000000007 */
[----:B------:R-:W2:Y:S01]  /*16a30*/  LDL.LU R19, [R1+0x6c0] ;  /* 0x0006c00001137983 */ /* 0x000ea20000300800 */
[----:B-1----:R-:W-:Y:S01]  /*16a40*/  LOP3.LUT R22, R28, 0xf0, R26, 0xfe, !PT ;  /* 0x000000f01c167812 */ /* 0x002fe200078efe1a */
[----:B------:R-:W1:Y:S01]  /*16a50*/  LDC R23, c[0x0][0x3b8] ;  /* 0x0000ee00ff177b82 */ /* 0x000e620000000800 */
[----:B------:R-:W-:Y:S01]  /*16a60*/  PRMT R4, R4, 0x7632, R4 ;  /* 0x0000763204047816 */ /* 0x000fe20000000004 */
[----:B------:R-:W2:Y:S01]  /*16a70*/  LDL R29, [R1+0x7c] ;  /* 0x00007c00011d7983 */ /* 0x000ea20000100800 */
[----:B0-----:R-:W-:Y:S02]  /*16a80*/  LOP3.LUT R21, R28, 0xee, R26, 0xfe, !PT ;  /* 0x000000ee1c157812 */ /* 0x001fe400078efe1a */
[----:B------:R-:W-:Y:S02]  /*16a90*/  LEA R20, P5, R3, R2, 0x1 ;  /* 0x0000000203147211 */ /* 0x000fe400078a08ff */
[----:B------:R-:W-:Y:S01]  /*16aa0*/  ISETP.LT.AND P3, PT, R21, UR5, !P0 ;  /* 0x0000000515007c0c */ /* 0x000fe2000c761270 */
[----:B------:R-:W0:Y:S01]  /*16ab0*/  LDCU UR5, c[0x0][0x39c] ;  /* 0x00007380ff0577ac */ /* 0x000e220008000800 */
[----:B------:R-:W-:-:S02]  /*16ac0*/  LEA.HI.X.SX32 R21, R3, R0, 0x1, P5 ;  /* 0x0000000003157211 */ /* 0x000fc400028f0eff */
[----:B----4-:R-:W-:Y:S01]  /*16ad0*/  ISETP.LT.AND P5, PT, R22, UR6, !P0 ;  /* 0x0000000616007c0c */ /* 0x010fe2000c7a1270 */
[----:B------:R-:W-:Y:S01]  /*16ae0*/  IMAD R22, R25, 0x2, R3 ;  /* 0x0000000219167824 */ /* 0x000fe200078e0203 */
[----:B------:R-:W4:Y:S01]  /*16af0*/  LDCU UR6, c[0x0][0x39c] ;  /* 0x00007380ff0677ac */ /* 0x000f220008000800 */
[----:B------:R0:W-:Y:S01]  /*16b00*/  @P6 STG.E.U16 desc[UR8][R20.64], R4 ;  /* 0x0000000414006986 */ /* 0x0001e2000c101508 */
[----:B------:R-:W1:Y:S01]  /*16b10*/  LDC R25, c[0x0][0x3b8] ;  /* 0x0000ee00ff197b82 */ /* 0x000e620000000800 */
[----:B------:R-:W-:Y:S02]  /*16b20*/  IMAD R3, R27, 0x2, R22 ;  /* 0x000000021b037824 */ /* 0x000fe400078e0216 */
[----:B------:R-:W2:Y:S01]  /*16b30*/  LDL R27, [R1+0x78] ;  /* 0x00007800011b7983 */ /* 0x000ea20000100800 */
[----:B0-----:R-:W-:-:S04]  /*16b40*/  LEA R4, P6, R22, R2, 0x1 ;  /* 0x0000000216047211 */ /* 0x001fc800078c08ff */
[----:B------:R-:W-:Y:S02]  /*16b50*/  LEA.HI.X.SX32 R5, R22, R0, 0x1, P6 ;  /* 0x0000000016057211 */ /* 0x000fe400030f0eff */
[C---:B------:R-:W-:Y:S01]  /*16b60*/  LEA R20, P6, R3.reuse, R2, 0x1 ;  /* 0x0000000203147211 */ /* 0x040fe200078c08ff */
[----:B------:R-:W0:Y:S03]  /*16b70*/  LDC R22, c[0x0][0x3b8] ;  /* 0x0000ee00ff167b82 */ /* 0x000e260000000800 */
[----:B------:R-:W-:Y:S01]  /*16b80*/  LEA.HI.X.SX32 R21, R3, R0, 0x1, P6 ;  /* 0x0000000003157211 */ /* 0x000fe200030f0eff */
[----:B---3--:R-:W-:Y:S01]  /*16b90*/  IMAD R3, R24, 0x2, R3 ;  /* 0x0000000218037824 */ /* 0x008fe200078e0203 */
[----:B------:R3:W-:Y:S04]  /*16ba0*/  @P4 STG.E.U16 desc[UR8][R4.64], R7 ;  /* 0x0000000704004986 */ /* 0x0007e8000c101508 */
[----:B------:R1:W-:Y:S04]  /*16bb0*/  @P2 STG.E.U16 desc[UR8][R20.64], R8 ;  /* 0x0000000814002986 */ /* 0x0003e8000c101508 */
[----:B------:R-:W2:Y:S01]  /*16bc0*/  LDL R24, [R1+0x74] ;  /* 0x0000740001187983 */ /* 0x000ea20000100800 */
[----:B---3--:R-:W-:-:S02]  /*16bd0*/  LOP3.LUT R5, R28, 0xf4, R26, 0xfe, !PT ;  /* 0x000000f41c057812 */ /* 0x008fc400078efe1a */
[----:B------:R-:W-:Y:S02]  /*16be0*/  LEA R4, P2, R3, R2, 0x1 ;  /* 0x0000000203047211 */ /* 0x000fe400078408ff */
[----:B------:R-:W-:Y:S01]  /*16bf0*/  ISETP.LT.AND P6, PT, R5, UR5, !P0 ;  /* 0x0000000505007c0c */ /* 0x000fe2000c7c1270 */
[----:B-1----:R-:W1:Y:S01]  /*16c00*/  LDC R21, c[0x0][0x3b8] ;  /* 0x0000ee00ff157b82 */ /* 0x002e620000000800 */
[----:B------:R-:W-:Y:S01]  /*16c10*/  LEA.HI.X.SX32 R5, R3, R0, 0x1, P2 ;  /* 0x0000000003057211 */ /* 0x000fe200010f0eff */
[----:B------:R-:W-:Y:S01]  /*16c20*/  IMAD R3, R23, 0x2, R3 ;  /* 0x0000000217037824 */ /* 0x000fe200078e0203 */
[--C-:B------:R-:W-:Y:S01]  /*16c30*/  LOP3.LUT R6, R28, 0xf2, R26.reuse, 0xfe, !PT ;  /* 0x000000f21c067812 */ /* 0x100fe200078efe1a */
[----:B------:R-:W3:Y:S02]  /*16c40*/  LDCU UR5, c[0x0][0x39c] ;  /* 0x00007380ff0577ac */ /* 0x000ee40008000800 */
[----:B------:R-:W-:Y:S02]  /*16c50*/  IMAD R20, R25, 0x2, R3 ;  /* 0x0000000219147824 */ /* 0x000fe400078e0203 */
[----:B------:R-:W2:Y:S01]  /*16c60*/  LDL R25, [R1+0x70] ;  /* 0x0000700001197983 */ /* 0x000ea20000100800 */
[----:B------:R-:W-:Y:S01]  /*16c70*/  ISETP.LT.AND P4, PT, R6, UR4, !P0 ;  /* 0x0000000406007c0c */ /* 0x000fe2000c781270 */
[----:B------:R-:W0:Y:S01]  /*16c80*/  LDCU UR4, c[0x0][0x39c] ;  /* 0x00007380ff0477ac */ /* 0x000e220008000800 */
[----:B------:R-:W-:Y:S01]  /*16c90*/  PRMT R7, R7, 0x7632, R7 ;  /* 0x0000763207077816 */ /* 0x000fe20000000007 */
[----:B------:R-:W1:Y:S01]  /*16ca0*/  LDC R23, c[0x0][0x3b8] ;  /* 0x0000ee00ff177b82 */ /* 0x000e620000000800 */
[----:B------:R-:W-:-:S03]  /*16cb0*/  LOP3.LUT R6, R28, 0xf6, R26, 0xfe, !PT ;  /* 0x000000f61c067812 */ /* 0x000fc600078efe1a */
[----:B------:R0:W-:Y:S01]  /*16cc0*/  @P3 STG.E.U16 desc[UR8][R4.64], R7 ;  /* 0x0000000704003986 */ /* 0x0001e2000c101508 */
[----:B----4-:R-:W-:Y:S01]  /*16cd0*/  ISETP.LT.AND P2, PT, R6, UR6, !P0 ;  /* 0x0000000606007c0c */ /* 0x010fe2000c741270 */
[----:B------:R-:W4:Y:S01]  /*16ce0*/  LDCU UR6, c[0x0][0x39c] ;  /* 0x00007380ff0677ac */ /* 0x000f220008000800 */
[----:B------:R-:W-:Y:S02]  /*16cf0*/  PRMT R8, R8, 0x7632, R8 ;  /* 0x0000763208087816 */ /* 0x000fe40000000008 */
[----:B0-----:R-:W-:-:S04]  /*16d00*/  LEA R4, P3, R3, R2, 0x1 ;  /* 0x0000000203047211 */ /* 0x001fc800078608ff */
[----:B------:R-:W-:Y:S02]  /*16d10*/  LEA.HI.X.SX32 R5, R3, R0, 0x1, P3 ;  /* 0x0000000003057211 */ /* 0x000fe400018f0eff */
[----:B------:R-:W-:Y:S02]  /*16d20*/  LEA R6, P3, R20, R2, 0x1 ;  /* 0x0000000214067211 */ /* 0x000fe400078608ff */
[----:B------:R-:W-:Y:S02]  /*16d30*/  LOP3.LUT R3, R28, 0xf8, R26, 0xfe, !PT ;  /* 0x000000f81c037812 */ /* 0x000fe400078efe1a */
[----:B------:R-:W-:Y:S02]  /*16d40*/  LEA.HI.X.SX32 R7, R20, R0, 0x1, P3 ;  /* 0x0000000014077211 */ /* 0x000fe400018f0eff */
[----:B------:R-:W-:Y:S01]  /*16d50*/  ISETP.LT.AND P3, PT, R3, UR4, !P0 ;  /* 0x0000000403007c0c */ /* 0x000fe2000c761270 */
[----:B------:R-:W-:Y:S01]  /*16d60*/  IMAD R3, R22, 0x2, R20 ;  /* 0x0000000216037824 */ /* 0x000fe200078e0214 */
[----:B------:R-:W-:Y:S01]  /*16d70*/  PRMT R9, R9, 0x7632, R9 ;  /* 0x0000763209097816 */ /* 0x000fe20000000009 */
[----:B------:R-:W0:Y:S01]  /*16d80*/  LDC R20, c[0x0][0x3b8] ;  /* 0x0000ee00ff147b82 */ /* 0x000e220000000800 */
[----:B------:R3:W-:Y:S01]  /*16d90*/  @P5 STG.E.U16 desc[UR8][R4.64], R8 ;  /* 0x0000000804005986 */ /* 0x0007e2000c101508 */
[----:B------:R-:W0:Y:S03]  /*16da0*/  LDCU UR4, c[0x0][0x39c] ;  /* 0x00007380ff0477ac */ /* 0x000e260008000800 */
[----:B------:R1:W-:Y:S01]  /*16db0*/  @P4 STG.E.U16 desc[UR8][R6.64], R9 ;  /* 0x0000000906004986 */ /* 0x0003e2000c101508 */
[----:B------:R-:W-:-:S03]  /*16dc0*/  PRMT R11, R11, 0x7632, R11 ;  /* 0x000076320b0b7816 */ /* 0x000fc6000000000b */
[----:B------:R-:W2:Y:S01]  /*16dd0*/  LDL R22, [R1+0xa8] ;  /* 0x0000a80001167983 */ /* 0x000ea20000100800 */
[--C-:B---3--:R-:W-:Y:S02]  /*16de0*/  LOP3.LUT R5, R28, 0xfa, R26.reuse, 0xfe, !PT ;  /* 0x000000fa1c057812 */ /* 0x108fe400078efe1a */
[----:B------:R-:W-:Y:S02]  /*16df0*/  LEA R4, P5, R3, R2, 0x1 ;  /* 0x0000000203047211 */ /* 0x000fe400078a08ff */
[----:B------:R-:W-:Y:S01]  /*16e00*/  ISETP.LT.AND P4, PT, R5, UR5, !P0 ;  /* 0x0000000505007c0c */ /* 0x000fe2000c781270 */
[----:B------:R-:W3:Y:S01]  /*16e10*/  LDCU UR5, c[0x0][0x39c] ;  /* 0x00007380ff0577ac */ /* 0x000ee20008000800 */
[----:B------:R-:W-:Y:S01]  /*16e20*/  LEA.HI.X.SX32 R5, R3, R0, 0x1, P5 ;  /* 0x0000000003057211 */ /* 0x000fe200028f0eff */
[----:B-1----:R-:W-:Y:S01]  /*16e30*/  IMAD R3, R21, 0x2, R3 ;  /* 0x0000000215037824 */ /* 0x002fe200078e0203 */
[----:B------:R-:W-:Y:S01]  /*16e40*/  PRMT R7, R10, 0x7632, R7 ;  /* 0x000076320a077816 */ /* 0x000fe20000000007 */
[----:B------:R-:W1:Y:S01]  /*16e50*/  LDC R21, c[0x0][0x3b8] ;  /* 0x0000ee00ff157b82 */ /* 0x000e620000000800 */
[----:B------:R-:W-:Y:S01]  /*16e60*/  LOP3.LUT R6, R28, 0xfc, R26, 0xfe, !PT ;  /* 0x000000fc1c067812 */ /* 0x000fe200078efe1a */
[----:B------:R-:W-:-:S02]  /*16e70*/  IMAD R8, R23, 0x2, R3 ;  /* 0x0000000217087824 */ /* 0x000fc400078e0203 */
[----:B------:R3:W-:Y:S01]  /*16e80*/  @P6 STG.E.U16 desc[UR8][R4.64], R7 ;  /* 0x0000000704006986 */ /* 0x0007e2000c101508 */
[----:B----4-:R-:W-:Y:S01]  /*16e90*/  ISETP.LT.AND P5, PT, R6, UR6, !P0 ;  /* 0x0000000606007c0c */ /* 0x010fe2000c7a1270 */
[----:B------:R-:W4:Y:S02]  /*16ea0*/  LDCU UR6, c[0x0][0x39c] ;  /* 0x00007380ff0677ac */ /* 0x000f240008000800 */
[----:B------:R-:W1:Y:S01]  /*16eb0*/  LDC R10, c[0x0][0x3b8] ;  /* 0x0000ee00ff0a7b82 */ /* 0x000e620000000800 */
[----:B------:R-:W-:Y:S01]  /*16ec0*/  PRMT R9, R12, 0x7632, R9 ;  /* 0x000076320c097816 */ /* 0x000fe20000000009 */
[----:B------:R-:W2:Y:S01]  /*16ed0*/  LDL R23, [R1+0xa4] ;  /* 0x0000a40001177983 */ /* 0x000ea20000100800 */
[----:B---3--:R-:W-:-:S05]  /*16ee0*/  LEA R4, P6, R3, R2, 0x1 ;  /* 0x0000000203047211 */ /* 0x008fca00078c08ff */
[----:B------:R-:W3:Y:S01]  /*16ef0*/  LDC R12, c[0x0][0x3b8] ;  /* 0x0000ee00ff0c7b82 */ /* 0x000ee20000000800 */
[----:B------:R-:W-:Y:S02]  /*16f00*/  LEA.HI.X.SX32 R5, R3, R0, 0x1, P6 ;  /* 0x0000000003057211 */ /* 0x000fe400030f0eff */
[----:B------:R-:W-:Y:S02]  /*16f10*/  LEA R6, P6, R8, R2, 0x1 ;  /* 0x0000000208067211 */ /* 0x000fe400078c08ff */
[----:B------:R-:W-:Y:S01]  /*16f20*/  LOP3.LUT R3, R28, 0xfe, R26, 0xfe, !PT ;  /* 0x000000fe1c037812 */ /* 0x000fe200078efe1a */
[----:B------:R0:W-:Y:S01]  /*16f30*/  @P2 STG.E.U16 desc[UR8][R4.64], R11 ;  /* 0x0000000b04002986 */ /* 0x0001e2000c101508 */
[----:B------:R-:W-:Y:S02]  /*16f40*/  LEA.HI.X.SX32 R7, R8, R0, 0x1, P6 ;  /* 0x0000000008077211 */ /* 0x000fe400030f0eff */
[----:B0-----:R-:W-:Y:S01]  /*16f50*/  ISETP.LT.AND P2, PT, R3, UR4, !P0 ;  /* 0x0000000403007c0c */ /* 0x001fe2000c741270 */
[----:B------:R-:W-:Y:S01]  /*16f60*/  IMAD R3, R20, 0x2, R8 ;  /* 0x0000000214037824 */ /* 0x000fe200078e0208 */
[----:B------:R-:W0:Y:S01]  /*16f70*/  LDCU UR4, c[0x0][0x39c] ;  /* 0x00007380ff0477ac */ /* 0x000e220008000800 */
[----:B------:R4:W-:Y:S04]  /*16f80*/  @P3 STG.E.U16 desc[UR8][R6.64], R9 ;  /* 0x0000000906003986 */ /* 0x0009e8000c101508 */
[----:B------:R-:W2:Y:S01]  /*16f90*/  LDL R20, [R1+0xa0] ;  /* 0x0000a00001147983 */ /* 0x000ea20000100800 */
[----:B------:R-:W-:Y:S01]  /*16fa0*/  LOP3.LUT R5, R28, 0x100, R26, 0xfe, !PT ;  /* 0x000001001c057812 */ /* 0x000fe200078efe1a */
[----:B------:R-:W0:Y:S01]  /*16fb0*/  LDC R11, c[0x0][0x3b8] ;  /* 0x0000ee00ff0b7b82 */ /* 0x000e220000000800 */
[----:B------:R-:W-:-:S02]  /*16fc0*/  LEA R4, P3, R3, R2, 0x1 ;  /* 0x0000000203047211 */ /* 0x000fc400078608ff */
[----:B------:R-:W-:Y:S01]  /*16fd0*/  ISETP.LT.AND P6, PT, R5, UR5, !P0 ;  /* 0x0000000505007c0c */ /* 0x000fe2000c7c1270 */
[----:B------:R-:W0:Y:S01]  /*16fe0*/  LDCU UR5, c[0x0][0x39c] ;  /* 0x00007380ff0577ac */ /* 0x000e220008000800 */
[----:B----4-:R-:W-:Y:S02]  /*16ff0*/  LOP3.LUT R6, R28, 0x102, R26, 0xfe, !PT ;  /* 0x000001021c067812 */ /* 0x010fe400078efe1a */
[----:B------:R-:W-:Y:S02]  /*17000*/  LEA.HI.X.SX32 R5, R3, R0, 0x1, P3 ;  /* 0x0000000003057211 */ /* 0x000fe400018f0eff */
[----:B------:R-:W-:Y:S01]  /*17010*/  ISETP.LT.AND P3, PT, R6, UR6, !P0 ;  /* 0x0000000606007c0c */ /* 0x000fe2000c761270 */
[----:B-1----:R-:W-:Y:S01]  /*17020*/  IMAD R3, R10, 0x2, R3 ;  /* 0x000000020a037824 */ /* 0x002fe200078e0203 */
[----:B------:R-:W-:Y:S01]  /*17030*/  PRMT R6, R13, 0x7632, R6 ;  /* 0x000076320d067816 */ /* 0x000fe20000000006 */
[----:B------:R-:W1:Y:S01]  /*17040*/  LDCU UR6, c[0x0][0x39c] ;  /* 0x00007380ff0677ac */ /* 0x000e620008000800 */
[----:B------:R-:W4:Y:S01]  /*17050*/  LDC R13, c[0x0][0x3b8] ;  /* 0x0000ee00ff0d7b82 */ /* 0x000f220000000800 */
[----:B------:R-:W-:-:S02]  /*17060*/  IMAD R8, R21, 0x2, R3 ;  /* 0x0000000215087824 */ /* 0x000fc400078e0203 */
[----:B------:R3:W-:Y:S01]  /*17070*/  @P4 STG.E.U16 desc[UR8][R4.64], R6 ;  /* 0x0000000604004986 */ /* 0x0007e2000c101508 */
[----:B------:R-:W-:Y:S02]  /*17080*/  PRMT R9, R14, 0x7632, R9 ;  /* 0x000076320e097816 */ /* 0x000fe40000000009 */
[----:B---3--:R-:W-:-:S04]  /*17090*/  LEA R4, P4, R3, R2, 0x1 ;  /* 0x0000000203047211 */ /* 0x008fc800078808ff */
[----:B------:R-:W-:Y:S02]  /*170a0*/  LEA.HI.X.SX32 R5, R3, R0, 0x1, P4 ;  /* 0x0000000003057211 */ /* 0x000fe400020f0eff */
[C---:B------:R-:W-:Y:S02]  /*170b0*/  LEA R6, P4, R8.reuse, R2, 0x1 ;  /* 0x0000000208067211 */ /* 0x040fe400078808ff */
[----:B------:R-:W-:Y:S01]  /*170c0*/  PRMT R3, R15, 0x7632, R3 ;  /* 0x000076320f037816 */ /* 0x000fe20000000003 */
[----:B------:R0:W-:Y:S01]  /*170d0*/  @P5 STG.E.U16 desc[UR8][R4.64], R9 ;  /* 0x0000000904005986 */ /* 0x0001e2000c101508 */
[----:B------:R-:W-:Y:S02]  /*170e0*/  LEA.HI.X.SX32 R7, R8, R0, 0x1, P4 ;  /* 0x0000000008077211 */ /* 0x000fe400020f0eff */
[----:B------:R-:W-:-:S03]  /*170f0*/  LOP3.LUT R10, R28, 0x104, R26, 0xfe, !PT ;  /* 0x000001041c0a7812 */ /* 0x000fc600078efe1a */
[----:B------:R3:W-:Y:S01]  /*17100*/  @P2 STG.E.U16 desc[UR8][R6.64], R3 ;  /* 0x0000000306002986 */ /* 0x0007e2000c101508 */
[----:B0-----:R-:W-:Y:S01]  /*17110*/  IMAD R4, R11, 0x2, R8 ;  /* 0x000000020b047824 */ /* 0x001fe200078e0208 */
[----:B------:R-:W0:Y:S01]  /*17120*/  LDC R9, c[0x0][0x3b8] ;  /* 0x0000ee00ff097b82 */ /* 0x000e220000000800 */
[----:B------:R-:W-:Y:S02]  /*17130*/  LOP3.LUT R5, R28, 0x106, R26, 0xfe, !PT ;  /* 0x000001061c057812 */ /* 0x000fe400078efe1a */
[----:B---3--:R-:W-:Y:S01]  /*17140*/  IMAD R3, R12, 0x2, R4 ;  /* 0x000000020c037824 */ /* 0x008fe200078e0204 */
[----:B------:R-:W-:-:S04]  /*17150*/  LEA R6, P2, R4, R2, 0x1 ;  /* 0x0000000204067211 */ /* 0x000fc800078408ff */
[----:B------:R-:W3:Y:S01]  /*17160*/  LDC R12, c[0x0][0x3b8] ;  /* 0x0000ee00ff0c7b82 */ /* 0x000ee20000000800 */
[----:B------:R-:W-:Y:S01]  /*17170*/  ISETP.LT.AND P4, PT, R10, UR4, !P0 ;  /* 0x000000040a007c0c */ /* 0x000fe2000c781270 */
[----:B------:R-:W4:Y:S01]  /*17180*/  LDCU UR4, c[0x0][0x39c] ;  /* 0x00007380ff0477ac */ /* 0x000f220008000800 */
[----:B------:R-:W-:Y:S02]  /*17190*/  LEA.HI.X.SX32 R7, R4, R0, 0x1, P2 ;  /* 0x0000000004077211 */ /* 0x000fe400010f0eff */
[----:B------:R-:W-:Y:S01]  /*171a0*/  ISETP.LT.AND P2, PT, R5, UR5, !P0 ;  /* 0x0000000505007c0c */ /* 0x000fe2000c741270 */
[----:B----4-:R-:W-:Y:S01]  /*171b0*/  IMAD R8, R13, 0x2, R3 ;  /* 0x000000020d087824 */ /* 0x010fe200078e0203 */
[----:B------:R-:W-:Y:S01]  /*171c0*/  LOP3.LUT R5, R28, 0x108, R26, 0xfe, !PT ;  /* 0x000001081c057812 */ /* 0x000fe200078efe1a */
[----:B------:R-:W4:Y:S01]  /*171d0*/  LDC R11, c[0x0][0x3b8] ;  /* 0x0000ee00ff0b7b82 */ /* 0x000f220000000800 */
[----:B------:R-:W-:Y:S01]  /*171e0*/  LEA R4, P5, R3, R2, 0x1 ;  /* 0x0000000203047211 */ /* 0x000fe200078a08ff */
[----:B------:R1:W-:Y:S02]  /*171f0*/  @P6 STG.E.U16 desc[UR8][R6.64], R16 ;  /* 0x0000001006006986 */ /* 0x0003e4000c101508 */
[----:B-1----:R-:W-:Y:S01]  /*17200*/  ISETP.LT.AND P6, PT, R5, UR6, !P0 ;  /* 0x0000000605007c0c */ /* 0x002fe2000c7c1270 */
[----:B------:R-:W1:Y:S01]  /*17210*/  LDCU UR5, c[0x0][0x39c] ;  /* 0x00007380ff0577ac */ /* 0x000e620008000800 */
[----:B------:R-:W-:-:S02]  /*17220*/  LEA.HI.X.SX32 R5, R3, R0, 0x1, P5 ;  /* 0x0000000003057211 */ /* 0x000fc400028f0eff */
[----:B------:R-:W1:Y:S01]  /*17230*/  LDC R10, c[0x0][0x3b8] ;  /* 0x0000ee00ff0a7b82 */ /* 0x000e620000000800 */
[----:B------:R-:W-:Y:S01]  /*17240*/  LOP3.LUT R3, R28, 0x10a, R26, 0xfe, !PT ;  /* 0x0000010a1c037812 */ /* 0x000fe200078efe1a */
[----:B------:R-:W0:Y:S01]  /*17250*/  LDCU UR6, c[0x0][0x39c] ;  /* 0x00007380ff0677ac */ /* 0x000e220008000800 */
[----:B------:R-:W-:-:S05]  /*17260*/  LEA R6, P5, R8, R2, 0x1 ;  /* 0x0000000208067211 */ /* 0x000fca00078a08ff */
[----:B------:R-:W2:Y:S01]  /*17270*/  LDC R13, c[0x0][0x3b8] ;  /* 0x0000ee00ff0d7b82 */ /* 0x000ea20000000800 */
[----:B------:R-:W-:Y:S01]  /*17280*/  LEA.HI.X.SX32 R7, R8, R0, 0x1, P5 ;  /* 0x0000000008077211 */ /* 0x000fe200028f0eff */
[----:B------:R0:W-:Y:S01]  /*17290*/  @P3 STG.E.U16 desc[UR8][R4.64], R17 ;  /* 0x0000001104003986 */ /* 0x0001e2000c101508 */
[----:B------:R-:W-:Y:S01]  /*172a0*/  ISETP.LT.AND P3, PT, R3, UR4, !P0 ;  /* 0x0000000403007c0c */ /* 0x000fe2000c761270 */
[----:B------:R-:W1:Y:S01]  /*172b0*/  LDCU UR4, c[0x0][0x39c] ;  /* 0x00007380ff0477ac */ /* 0x000e620008000800 */
[----:B0-----:R-:W-:-:S03]  /*172c0*/  IMAD R5, R9, 0x2, R8 ;  /* 0x0000000209057824 */ /* 0x001fc600078e0208 */
[----:B------:R-:W0:Y:S01]  /*172d0*/  LDC R9, c[0x0][0x3b8] ;  /* 0x0000ee00ff097b82 */ /* 0x000e220000000800 */
[----:B---3--:R-:W-:Y:S01]  /*172e0*/  IMAD R3, R12, 0x2, R5 ;  /* 0x000000020c037824 */ /* 0x008fe200078e0205 */
[----:B--2---:R2:W-:Y:S01]  /*172f0*/  @P4 STG.E.U16 desc[UR8][R6.64], R18 ;  /* 0x0000001206004986 */ /* 0x0045e2000c101508 */
[----:B------:R-:W-:-:S04]  /*17300*/  LEA R4, P4, R5, R2, 0x1 ;  /* 0x0000000205047211 */ /* 0x000fc800078808ff */
[----:B------:R-:W-:Y:S01]  /*17310*/  LEA.HI.X.SX32 R5, R5, R0, 0x1, P4 ;  /* 0x0000000005057211 */ /* 0x000fe200020f0eff */
[----:B------:R-:W3:Y:S01]  /*17320*/  LDC R12, c[0x0][0x3b8] ;  /* 0x0000ee00ff0c7b82 */ /* 0x000ee20000000800 */
[C-C-:B--2---:R-:W-:Y:S02]  /*17330*/  LOP3.LUT R7, R28.reuse, 0x10c, R26.reuse, 0xfe, !PT ;  /* 0x0000010c1c077812 */ /* 0x144fe400078efe1a */
[----:B------:R-:W-:Y:S02]  /*17340*/  LEA R6, P5, R3, R2, 0x1 ;  /* 0x0000000203067211 */ /* 0x000fe400078a08ff */
[----:B-1----:R-:W-:Y:S01]  /*17350*/  ISETP.LT.AND P4, PT, R7, UR5, !P0 ;  /* 0x0000000507007c0c */ /* 0x002fe2000c781270 */
[----:B------:R-:W1:Y:S01]  /*17360*/  LDCU UR5, c[0x0][0x39c] ;  /* 0x00007380ff0577ac */ /* 0x000e620008000800 */
[----:B------:R-:W-:Y:S01]  /*17370*/  LEA.HI.X.SX32 R7, R3, R0, 0x1, P5 ;  /* 0x0000000003077211 */ /* 0x000fe200028f0eff */
[----:B------:R4:W-:Y:S01]  /*17380*/  @P2 STG.E.U16 desc[UR8][R4.64], R19 ;  /* 0x0000001304002986 */ /* 0x0009e2000c101508 */
[C-C-:B------:R-:W-:Y:S01]  /*17390*/  LOP3.LUT R8, R28.reuse, 0x10e, R26.reuse, 0xfe, !PT ;  /* 0x0000010e1c087812 */ /* 0x140fe200078efe1a */
[----:B----4-:R-:W-:Y:S01]  /*173a0*/  IMAD R4, R11, 0x2, R3 ;  /* 0x000000020b047824 */ /* 0x010fe200078e0203 */
[----:B------:R-:W-:Y:S01]  /*173b0*/  LOP3.LUT R5, R28, 0x110, R26, 0xfe, !PT ;  /* 0x000001101c057812 */ /* 0x000fe200078efe1a */
[----:B------:R-:W2:Y:S02]  /*173c0*/  LDC R11, c[0x0][0x3b8] ;  /* 0x0000ee00ff0b7b82 */ /* 0x000ea40000000800 */
[----:B------:R-:W-:Y:S01]  /*173d0*/  IMAD R3, R10, 0x2, R4 ;  /* 0x000000020a037824 */ /* 0x000fe200078e0204 */
[----:B------:R-:W-:Y:S01]  /*173e0*/  ISETP.LT.AND P2, PT, R8, UR4, !P0 ;  /* 0x0000000408007c0c */ /* 0x000fe2000c741270 */
[----:B------:R-:W4:Y:S02]  /*173f0*/  LDCU UR4, c[0x0][0x39c] ;  /* 0x00007380ff0477ac */ /* 0x000f240008000800 */
[----:B------:R-:W-:-:S02]  /*17400*/  IMAD R8, R13, 0x2, R3 ;  /* 0x000000020d087824 */ /* 0x000fc400078e0203 */
[----:B------:R-:W0:Y:S08]  /*17410*/  LDC R10, c[0x0][0x3b8] ;  /* 0x0000ee00ff0a7b82 */ /* 0x000e300000000800 */
[----:B------:R-:W0:Y:S01]  /*17420*/  LDC R13, c[0x0][0x3b8] ;  /* 0x0000ee00ff0d7b82 */ /* 0x000e220000000800 */
[----:B------:R1:W-:Y:S02]  /*17430*/  @P6 STG.E.U16 desc[UR8][R6.64], R25 ;  /* 0x0000001906006986 */ /* 0x0003e4000c101508 */
[----:B-1----:R-:W-:-:S02]  /*17440*/  LEA R6, P5, R4, R2, 0x1 ;  /* 0x0000000204067211 */ /* 0x002fc400078a08ff */
[----:B------:R-:W2:Y:S02]  /*17450*/  LDL R25, [R1+0xb0] ;  /* 0x0000b00001197983 */ /* 0x000ea40000100800 */
[----:B------:R-:W-:Y:S02]  /*17460*/  LEA.HI.X.SX32 R7, R4, R0, 0x1, P5 ;  /* 0x0000000004077211 */ /* 0x000fe400028f0eff */
[----:B------:R-:W-:Y:S01]  /*17470*/  ISETP.LT.AND P5, PT, R5, UR6, !P0 ;  /* 0x0000000605007c0c */ /* 0x000fe2000c7a1270 */
[----:B------:R-:W1:Y:S01]  /*17480*/  LDCU UR6, c[0x0][0x39c] ;  /* 0x00007380ff0677ac */ /* 0x000e620008000800 */
[----:B------:R-:W-:Y:S02]  /*17490*/  LOP3.LUT R5, R28, 0x112, R26, 0xfe, !PT ;  /* 0x000001121c057812 */ /* 0x000fe400078efe1a */
[----:B------:R-:W-:Y:S01]  /*174a0*/  LEA R4, P6, R3, R2, 0x1 ;  /* 0x0000000203047211 */ /* 0x000fe200078c08ff */
[----:B------:R0:W-:Y:S01]  /*174b0*/  @P3 STG.E.U16 desc[UR8][R6.64], R24 ;  /* 0x0000001806003986 */ /* 0x0001e2000c101508 */
[----:B------:R-:W-:Y:S01]  /*174c0*/  ISETP.LT.AND P3, PT, R5, UR5, !P0 ;  /* 0x0000000505007c0c */ /* 0x000fe2000c761270 */
[----:B------:R-:W1:Y:S01]  /*174d0*/  LDCU UR5, c[0x0][0x39c] ;  /* 0x00007380ff0577ac */ /* 0x000e620008000800 */
[----:B------:R-:W-:-:S02]  /*174e0*/  LEA.HI.X.SX32 R5, R3, R0, 0x1, P6 ;  /* 0x0000000003057211 */ /* 0x000fc400030f0eff */
[C---:B0-----:R-:W-:Y:S01]  /*174f0*/  LEA R6, P6, R8.reuse, R2, 0x1 ;  /* 0x0000000208067211 */ /* 0x041fe200078c08ff */
[----:B------:R-:W2:Y:S03]  /*17500*/  LDL R24, [R1+0xb4] ;  /* 0x0000b40001187983 */ /* 0x000ea60000100800 */
[----:B------:R-:W-:Y:S01]  /*17510*/  LEA.HI.X.SX32 R7, R8, R0, 0x1, P6 ;  /* 0x0000000008077211 */ /* 0x000fe200030f0eff */
[----:B------:R0:W-:Y:S04]  /*17520*/  @P4 STG.E.U16 desc[UR8][R4.64], R27 ;  /* 0x0000001b04004986 */ /* 0x0001e8000c101508 */
[----:B------:R1:W-:Y:S01]  /*17530*/  @P2 STG.E.U16 desc[UR8][R6.64], R29 ;  /* 0x0000001d06002986 */ /* 0x0003e2000c101508 */
[----:B------:R-:W-:-:S03]  /*17540*/  LOP3.LUT R3, R28, 0x114, R26, 0xfe, !PT ;  /* 0x000001141c037812 */ /* 0x000fc600078efe1a */
[----:B0-----:R-:W2:Y:S04]  /*17550*/  LDL R27, [R1+0xb8] ;  /* 0x0000b800011b7983 */ /* 0x001ea80000100800 */
[----:B-1----:R-:W2:Y:S01]  /*17560*/  LDL R29, [R1+0xac] ;  /* 0x0000ac00011d7983 */ /* 0x002ea20000100800 */
[----:B------:R-:W-:Y:S01]  /*17570*/  IMAD R5, R9, 0x2, R8 ;  /* 0x0000000209057824 */ /* 0x000fe200078e0208 */
[----:B----4-:R-:W-:Y:S01]  /*17580*/  ISETP.LT.AND P4, PT, R3, UR4, !P0 ;  /* 0x0000000403007c0c */ /* 0x010fe2000c781270 */
[----:B------:R-:W0:Y:S01]  /*17590*/  LDCU UR4, c[0x0][0x39c] ;  /* 0x00007380ff0477ac */ /* 0x000e220008000800 */
[----:B------:R-:W-:Y:S01]  /*175a0*/  LOP3.LUT R7, R28, 0x116, R26, 0xfe, !PT ;  /* 0x000001161c077812 */ /* 0x000fe200078efe1a */
[----:B---3--:R-:W-:Y:S01]  /*175b0*/  IMAD R3, R12, 0x2, R5 ;  /* 0x000000020c037824 */ /* 0x008fe200078e0205 */
[C---:B------:R-:W-:Y:S01]  /*175c0*/  LEA R4, P2, R5.reuse, R2, 0x1 ;  /* 0x0000000205047211 */ /* 0x040fe200078408ff */
[----:B------:R-:W1:Y:S03]  /*175d0*/  LDC R9, c[0x0][0x3b8] ;  /* 0x0000ee00ff097b82 */ /* 0x000e660000000800 */
[----:B------:R-:W-:-:S02]  /*175e0*/  LEA.HI.X.SX32 R5, R5, R0, 0x1, P2 ;  /* 0x0000000005057211 */ /* 0x000fc400010f0eff */
[----:B------:R-:W-:Y:S02]  /*175f0*/  LEA R6, P6, R3, R2, 0x1 ;  /* 0x0000000203067211 */ /* 0x000fe400078c08ff */
[----:B------:R-:W-:Y:S01]  /*17600*/  ISETP.LT.AND P2, PT, R7, UR5, !P0 ;  /* 0x0000000507007c0c */ /* 0x000fe2000c741270 */
[----:B------:R-:W3:Y:S01]  /*17610*/  LDCU UR5, c[0x0][0x39c] ;  /* 0x00007380ff0577ac */ /* 0x000ee20008000800 */
[----:B------:R-:W-:Y:S01]  /*17620*/  LEA.HI.X.SX32 R7, R3, R0, 0x1, P6 ;  /* 0x0000000003077211 */ /* 0x000fe200030f0eff */
[----:B------:R-:W4:Y:S01]  /*17630*/  LDC R12, c[0x0][0x3b8] ;  /* 0x0000ee00ff0c7b82 */ /* 0x000f220000000800 */
[----:B------:R2:W-:Y:S04]  /*17640*/  @P5 STG.E.U16 desc[UR8][R4.64], R20 ;  /* 0x0000001404005986 */ /* 0x0005e8000c101508 */
[----:B------:R0:W-:Y:S01]  /*17650*/  @P3 STG.E.U16 desc[UR8][R6.64], R23 ;  /* 0x0000001706003986 */ /* 0x0001e2000c101508 */
[----:B--2---:R-:W-:Y:S01]  /*17660*/  IMAD R4, R11, 0x2, R3 ;  /* 0x000000020b047824 */ /* 0x004fe200078e0203 */
[C-C-:B------:R-:W-:Y:S01]  /*17670*/  LOP3.LUT R5, R28.reuse, 0x11a, R26.reuse, 0xfe, !PT ;  /* 0x0000011a1c057812 */ /* 0x140fe200078efe1a */
[----:B------:R-:W2:Y:S01]  /*17680*/  LDC R11, c[0x0][0x3b8] ;  /* 0x0000ee00ff0b7b82 */ /* 0x000ea20000000800 */
[----:B------:R-:W-:Y:S01]  /*17690*/  LOP3.LUT R8, R28, 0x118, R26, 0xfe, !PT ;  /* 0x000001181c087812 */ /* 0x000fe200078efe1a */
[----:B------:R-:W2:Y:S01]  /*176a0*/  LDL R20, [R1+0xc0] ;  /* 0x0000c00001147983 */ /* 0x000ea20000100800 */
[----:B0-----:R-:W-:Y:S01]  /*176b0*/  LEA R6, P3, R4, R2, 0x1 ;  /* 0x0000000204067211 */ /* 0x001fe200078608ff */
[----:B------:R-:W-:-:S02]  /*176c0*/  IMAD R3, R10, 0x2, R4 ;  /* 0x000000020a037824 */ /* 0x000fc400078e0204 */
[----:B------:R-:W2:Y:S01]  /*176d0*/  LDL R23, [R1+0xc4] ;  /* 0x0000c40001177983 */ /* 0x000ea20000100800 */
[----:B------:R-:W-:Y:S01]  /*176e0*/  LEA.HI.X.SX32 R7, R4, R0, 0x1, P3 ;  /* 0x0000000004077211 */ /* 0x000fe200018f0eff */
[----:B------:R-:W0:Y:S01]  /*176f0*/  LDC R10, c[0x0][0x3b8] ;  /* 0x0000ee00ff0a7b82 */ /* 0x000e220000000800 */
[----:B------:R-:W-:Y:S01]  /*17700*/  ISETP.LT.AND P3, PT, R5, UR6, !P0 ;  /* 0x0000000605007c0c */ /* 0x000fe2000c761270 */
[----:B------:R-:W0:Y:S01]  /*17710*/  LDCU UR6, c[0x0][0x39c] ;  /* 0x00007380ff0677ac */ /* 0x000e220008000800 */
[----:B------:R-:W-:Y:S02]  /*17720*/  LOP3.LUT R5, R28, 0x11c, R26, 0xfe, !PT ;  /* 0x0000011c1c057812 */ /* 0x000fe400078efe1a */
[----:B------:R-:W-:Y:S01]  /*17730*/  LEA R4, P6, R3, R2, 0x1 ;  /* 0x0000000203047211 */ /* 0x000fe200078c08ff */
[----:B------:R1:W-:Y:S01]  /*17740*/  @P4 STG.E.U16 desc[UR8][R6.64], R22 ;  /* 0x0000001606004986 */ /* 0x0003e2000c101508 */
[----:B---3--:R-:W-:Y:S01]  /*17750*/  ISETP.LT.AND P4, PT, R5, UR5, !P0 ;  /* 0x0000000505007c0c */ /* 0x008fe2000c781270 */
[----:B------:R-:W3:Y:S01]  /*17760*/  LDCU UR5, c[0x0][0x39c] ;  /* 0x00007380ff0577ac */ /* 0x000ee20008000800 */
[----:B------:R-:W-:-:S02]  /*17770*/  LEA.HI.X.SX32 R5, R3, R0, 0x1, P6 ;  /* 0x0000000003057211 */ /* 0x000fc400030f0eff */
[----:B------:R-:W-:Y:S01]  /*17780*/  ISETP.LT.AND P5, PT, R8, UR4, !P0 ;  /* 0x0000000408007c0c */ /* 0x000fe2000c7a1270 */
[----:B------:R-:W0:Y:S01]  /*17790*/  LDCU UR4, c[0x0][0x39c] ;  /* 0x00007380ff0477ac */ /* 0x000e220008000800 */
[----:B-1----:R-:W2:Y:S04]  /*177a0*/  LDL R22, [R1+0xc8] ;  /* 0x0000c80001167983 */ /* 0x002ea80000100800 */
[----:B------:R1:W-:Y:S04]  /*177b0*/  @P2 STG.E.U16 desc[UR8][R4.64], R29 ;  /* 0x0000001d04002986 */ /* 0x0003e8000c101508 */
[----:B-1----:R-:W2:Y:S01]  /*177c0*/  LDL R29, [R1+0xbc] ;  /* 0x0000bc00011d7983 */ /* 0x002ea20000100800 */
[----:B------:R-:W-:-:S02]  /*177d0*/  IMAD R8, R13, 0x2, R3 ;  /* 0x000000020d087824 */ /* 0x000fc400078e0203 */
[----:B------:R-:W1:Y:S03]  /*177e0*/  LDC R13, c[0x0][0x3b8] ;  /* 0x0000ee00ff0d7b82 */ /* 0x000e660000000800 */
[----:B------:R-:W-:Y:S01]  /*177f0*/  LEA R6, P6, R8, R2, 0x1 ;  /* 0x0000000208067211 */ /* 0x000fe200078c08ff */
[----:B------:R-:W-:Y:S01]  /*17800*/  IMAD R5, R9, 0x2, R8 ;  /* 0x0000000209057824 */ /* 0x000fe200078e0208 */
[----:B------:R-:W-:Y:S02]  /*17810*/  LOP3.LUT R3, R28, 0x11e, R26, 0xfe, !PT ;  /* 0x0000011e1c037812 */ /* 0x000fe400078efe1a */
[----:B------:R-:W-:Y:S01]  /*17820*/  LEA.HI.X.SX32 R7, R8, R0, 0x1, P6 ;  /* 0x0000000008077211 */ /* 0x000fe200030f0eff */
[----:B------:R-:W1:Y:S01]  /*17830*/  LDC R9, c[0x0][0x3b8] ;  /* 0x0000ee00ff097b82 */ /* 0x000e620000000800 */
[----:B0-----:R-:W-:Y:S01]  /*17840*/  ISETP.LT.AND P2, PT, R3, UR4, !P0 ;  /* 0x0000000403007c0c */ /* 0x001fe2000c741270 */
[----:B----4-:R-:W-:Y:S01]  /*17850*/  IMAD R3, R12, 0x2, R5 ;  /* 0x000000020c037824 */ /* 0x010fe200078e0205 */
[----:B------:R-:W0:Y:S01]  /*17860*/  LDCU UR4, c[0x0][0x39c] ;  /* 0x00007380ff0477ac */ /* 0x000e220008000800 */
[----:B------:R4:W-:Y:S01]  /*17870*/  @P5 STG.E.U16 desc[UR8][R6.64], R25 ;  /* 0x0000001906005986 */ /* 0x0009e2000c101508 */
[----:B------:R-:W-:-:S02]  /*17880*/  LEA R4, P5, R5, R2, 0x1 ;  /* 0x0000000205047211 */ /* 0x000fc400078a08ff */
[C-C-:B------:R-:W-:Y:S01]  /*17890*/  LOP3.LUT R8, R28.reuse, 0x122, R26.reuse, 0xfe, !PT ;  /* 0x000001221c087812 */ /* 0x140fe200078efe1a */
[----:B------:R-:W1:Y:S01]  /*178a0*/  LDC R12, c[0x0][0x3b8] ;  /* 0x0000ee00ff0c7b82 */ /* 0x000e620000000800 */
[----:B------:R-:W-:Y:S02]  /*178b0*/  LEA.HI.X.SX32 R5, R5, R0, 0x1, P5 ;  /* 0x0000000005057211 */ /* 0x000fe400028f0eff */
[--C-:B----4-:R-:W-:Y:S01]  /*178c0*/  LOP3.LUT R7, R28, 0x120, R26.reuse, 0xfe, !PT ;  /* 0x000001201c077812 */ /* 0x110fe200078efe1a */
[----:B------:R-:W4:Y:S01]  /*178d0*/  LDL R25, [R1+0x110] ;  /* 0x0001100001197983 */ /* 0x000f220000100800 */
[----:B------:R-:W-:Y:S02]  /*178e0*/  LEA R6, P6, R3, R2, 0x1 ;  /* 0x0000000203067211 */ /* 0x000fe400078c08ff */
[----:B---3--:R-:W-:Y:S01]  /*178f0*/  ISETP.LT.AND P5, PT, R7, UR5, !P0 ;  /* 0x0000000507007c0c */ /* 0x008fe2000c7a1270 */
[----:B------:R2:W-:Y:S01]  /*17900*/  @P3 STG.E.U16 desc[UR8][R4.64], R24 ;  /* 0x0000001804003986 */ /* 0x0005e2000c101508 */
[----:B------:R-:W-:Y:S01]  /*17910*/  LEA.HI.X.SX32 R7, R3, R0, 0x1, P6 ;  /* 0x0000000003077211 */ /* 0x000fe200030f0eff */
[----:B------:R-:W3:Y:S04]  /*17920*/  LDCU UR5, c[0x0][0x39c] ;  /* 0x00007380ff0577ac */ /* 0x000ee80008000800 */
[----:B------:R2:W-:Y:S02]  /*17930*/  @P4 STG.E.U16 desc[UR8][R6.64], R27 ;  /* 0x0000001b06004986 */ /* 0x0005e4000c101508 */
[----:B--2---:R-:W-:Y:S01]  /*17940*/  IMAD R4, R11, 0x2, R3 ;  /* 0x000000020b047824 */ /* 0x004fe200078e0203 */
[----:B0-----:R-:W-:Y:S01]  /*17950*/  ISETP.LT.AND P3, PT, R8, UR4, !P0 ;  /* 0x0000000408007c0c */ /* 0x001fe2000c761270 */
[----:B------:R-:W0:Y:S01]  /*17960*/  LDCU UR4, c[0x0][0x39c] ;  /* 0x00007380ff0477ac */ /* 0x000e220008000800 */
[----:B------:R-:W-:Y:S01]  /*17970*/  LOP3.LUT R5, R28, 0x124, R26, 0xfe, !PT ;  /* 0x000001241c057812 */ /* 0x000fe200078efe1a */
[----:B------:R-:W2:Y:S01]  /*17980*/  LDL R24, [R1+0x114] ;  /* 0x0001140001187983 */ /* 0x000ea20000100800 */
[----:B------:R-:W0:Y:S01]  /*17990*/  LDC R11, c[0x0][0x3b8] ;  /* 0x0000ee00ff0b7b82 */ /* 0x000e220000000800 */
[----:B------:R-:W-:-:S02]  /*179a0*/  LEA R6, P4, R4, R2, 0x1 ;  /* 0x0000000204067211 */ /* 0x000fc400078808ff */
[----:B------:R-:W2:Y:S02]  /*179b0*/  LDL R27, [R1+0x118] ;  /* 0x00011800011b7983 */ /* 0x000ea40000100800 */
[----:B------:R-:W-:-:S05]  /*179c0*/  LEA.HI.X.SX32 R7, R4, R0, 0x1, P4 ;  /* 0x0000000004077211 */ /* 0x000fca00020f0eff */
[----:B------:R0:W-:Y:S04]  /*179d0*/  @P2 STG.E.U16 desc[UR8][R6.64], R29 ;  /* 0x0000001d06002986 */ /* 0x0001e8000c101508 */
[----:B0-----:R-:W2:Y:S01]  /*179e0*/  LDL R29, [R1+0xcc] ;  /* 0x0000cc00011d7983 */ /* 0x001ea20000100800 */
[----:B------:R-:W-:Y:S01]  /*179f0*/  IMAD R3, R10, 0x2, R4 ;  /* 0x000000020a037824 */ /* 0x000fe200078e0204 */
[----:B------:R-:W-:Y:S01]  /*17a00*/  ISETP.LT.AND P4, PT, R5, UR6, !P0 ;  /* 0x0000000605007c0c */ /* 0x000fe2000c781270 */
[----:B------:R-:W0:Y:S01]  /*17a10*/  LDC R10, c[0x0][0x3b8] ;  /* 0x0000ee00ff0a7b82 */ /* 0x000e220000000800 */
[----:B------:R-:W-:Y:S01]  /*17a20*/  LOP3.LUT R5, R28, 0x126, R26, 0xfe, !PT ;  /* 0x000001261c057812 */ /* 0x000fe200078efe1a */
[----:B-1----:R-:W-:Y:S01]  /*17a30*/  IMAD R8, R13, 0x2, R3 ;  /* 0x000000020d087824 */ /* 0x002fe200078e0203 */
[----:B------:R-:W-:Y:S01]  /*17a40*/  LEA R4, P6, R3, R2, 0x1 ;  /* 0x0000000203047211 */ /* 0x000fe200078c08ff */
[----:B------:R-:W1:Y:S01]  /*17a50*/  LDCU UR6, c[0x0][0x39c] ;  /* 0x00007380ff0677ac */ /* 0x000e620008000800 */
[----:B---3--:R-:W-:-:S02]  /*17a60*/  ISETP.LT.AND P2, PT, R5, UR5, !P0 ;  /* 0x0000000505007c0c */ /* 0x008fc4000c741270 */
[----:B------:R-:W-:Y:S01]  /*17a70*/  LEA.HI.X.SX32 R5, R3, R0, 0x1, P6 ;  /* 0x0000000003057211 */ /* 0x000fe200030f0eff */
[----:B------:R-:W3:Y:S01]  /*17a80*/  LDCU UR5, c[0x0][0x39c] ;  /* 0x00007380ff0577ac */ /* 0x000ee20008000800 */
[----:B------:R-:W-:Y:S01]  /*17a90*/  LEA R6, P6, R8, R2, 0x1 ;  /* 0x0000000208067211 */ /* 0x000fe200078c08ff */
[----:B------:R-:W0:Y:S01]  /*17aa0*/  LDC R13, c[0x0][0x3b8] ;  /* 0x0000ee00ff0d7b82 */ /* 0x000e220000000800 */
[----:B------:R-:W-:Y:S01]  /*17ab0*/  LOP3.LUT R3, R28, 0x128, R26, 0xfe, !PT ;  /* 0x000001281c037812 */ /* 0x000fe200078efe1a */
[----:B------:R1:W-:Y:S01]  /*17ac0*/  @P5 STG.E.U16 desc[UR8][R4.64], R20 ;  /* 0x0000001404005986 */ /* 0x0003e2000c101508 */
[----:B------:R-:W-:Y:S02]  /*17ad0*/  LEA.HI.X.SX32 R7, R8, R0, 0x1, P6 ;  /* 0x0000000008077211 */ /* 0x000fe400030f0eff */
[----:B------:R-:W-:Y:S01]  /*17ae0*/  ISETP.LT.AND P5, PT, R3, UR4, !P0 ;  /* 0x0000000403007c0c */ /* 0x000fe2000c7a1270 */
[----:B------:R-:W0:Y:S02]  /*17af0*/  LDCU UR4, c[0x0][0x39c] ;  /* 0x00007380ff0477ac */ /* 0x000e240008000800 */
[----:B------:R3:W-:Y:S01]  /*17b00*/  @P3 STG.E.U16 desc[UR8][R6.64], R23 ;  /* 0x0000001706003986 */ /* 0x0007e2000c101508 */
[----:B-1----:R-:W-:-:S03]  /*17b10*/  IMAD R5, R9, 0x2, R8 ;  /* 0x0000000209057824 */ /* 0x002fc600078e0208 */
[----:B------:R-:W4:Y:S01]  /*17b20*/  LDL R20, [R1+0x120] ;  /* 0x0001200001147983 */ /* 0x000f220000100800 */
[----:B------:R-:W1:Y:S01]  /*17b30*/  LDC R9, c[0x0][0x3b8] ;  /* 0x0000ee00ff097b82 */ /* 0x000e620000000800 */
[----:B------:R-:W-:Y:S01]  /*17b40*/  IMAD R3, R12, 0x2, R5 ;  /* 0x000000020c037824 */ /* 0x000fe200078e0205 */
[-C--:B------:R-:W-:Y:S01]  /*17b50*/  LEA R4, P3, R5, R2.reuse, 0x1 ;  /* 0x0000000205047211 */ /* 0x080fe200078608ff */
[----:B---3--:R-:W3:Y:S01]  /*17b60*/  LDL R23, [R1+0x124] ;  /* 0x0001240001177983 */ /* 0x008ee20000100800 */
[----:B------:R-:W-:Y:S02]  /*17b70*/  LOP3.LUT R7, R28, 0x12a, R26, 0xfe, !PT ;  /* 0x0000012a1c077812 */ /* 0x000fe400078efe1a */
[----:B------:R-:W-:Y:S02]  /*17b80*/  LEA R6, P6, R3, R2, 0x1 ;  /* 0x0000000203067211 */ /* 0x000fe400078c08ff */
[----:B------:R-:W0:Y:S01]  /*17b90*/  LDC R12, c[0x0][0x3b8] ;  /* 0x0000ee00ff0c7b82 */ /* 0x000e220000000800 */
[----:B------:R-:W-:-:S02]  /*17ba0*/  LEA.HI.X.SX32 R5, R5, R0, 0x1, P3 ;  /* 0x0000000005057211 */ /* 0x000fc400018f0eff */
[----:B------:R-:W-:Y:S01]  /*17bb0*/  ISETP.LT.AND P3, PT, R7, UR5, !P0 ;  /* 0x0000000507007c0c */ /* 0x000fe2000c761270 */
[----:B------:R-:W0:Y:S01]  /*17bc0*/  LDCU UR5, c[0x0][0x39c] ;  /* 0x00007380ff0577ac */ /* 0x000e220008000800 */
[----:B------:R-:W-:Y:S01]  /*17bd0*/  LEA.HI.X.SX32 R7, R3, R0, 0x1, P6 ;  /* 0x0000000003077211 */ /* 0x000fe200030f0eff */
[----:B------:R1:W-:Y:S01]  /*17be0*/  @P4 STG.E.U16 desc[UR8][R4.64], R22 ;  /* 0x0000001604004986 */ /* 0x0003e2000c101508 */
[----:B------:R-:W-:-:S03]  /*17bf0*/  LOP3.LUT R8, R28, 0x12c, R26, 0xfe, !PT ;  /* 0x0000012c1c087812 */ /* 0x000fc600078efe1a */
[----:B-1----:R-:W3:Y:S04]  /*17c00*/  LDL R22, [R1+0x128] ;  /* 0x0001280001167983 */ /* 0x002ee80000100800 */
[----:B--2---:R1:W-:Y:S04]  /*17c10*/  @P2 STG.E.U16 desc[UR8][R6.64], R29 ;  /* 0x0000001d06002986 */ /* 0x0043e8000c101508 */
[----:B-1----:R-:W2:Y:S01]  /*17c20*/  LDL R29, [R1+0x11c] ;  /* 0x00011c00011d7983 */ /* 0x002ea20000100800 */
[----:B------:R-:W-:Y:S01]  /*17c30*/  IMAD R4, R11, 0x2, R3 ;  /* 0x000000020b047824 */ /* 0x000fe200078e0203 */
[----:B------:R-:W-:Y:S01]  /*17c40*/  LOP3.LUT R5, R28, 0x12e, R26, 0xfe, !PT ;  /* 0x0000012e1c057812 */ /* 0x000fe200078efe1a */
[----:B------:R-:W1:Y:S03]  /*17c50*/  LDC R11, c[0x0][0x3b8] ;  /* 0x0000ee00ff0b7b82 */ /* 0x000e660000000800 */
[----:B------:R-:W-:Y:S01]  /*17c60*/  LEA R6, P2, R4, R2, 0x1 ;  /* 0x0000000204067211 */ /* 0x000fe200078408ff */
[----:B0-----:R-:W-:Y:S01]  /*17c70*/  IMAD R3, R10, 0x2, R4 ;  /* 0x000000020a037824 */ /* 0x001fe200078e0204 */
[----:B------:R-:W-:Y:S01]  /*17c80*/  ISETP.LT.AND P4, PT, R8, UR4, !P0 ;  /* 0x0000000408007c0c */ /* 0x000fe2000c781270 */
[----:B------:R-:W0:Y:S01]  /*17c90*/  LDCU UR4, c[0x0][0x39c] ;  /* 0x00007380ff0477ac */ /* 0x000e220008000800 */
[----:B------:R-:W-:Y:S01]  /*17ca0*/  LEA.HI.X.SX32 R7, R4, R0, 0x1, P2 ;  /* 0x0000000004077211 */ /* 0x000fe200010f0eff */
[----:B------:R-:W1:Y:S01]  /*17cb0*/  LDC R10, c[0x0][0x3b8] ;  /* 0x0000ee00ff0a7b82 */ /* 0x000e620000000800 */
[----:B------:R-:W-:Y:S01]  /*17cc0*/  ISETP.LT.AND P2, PT, R5, UR6, !P0 ;  /* 0x0000000605007c0c */ /* 0x000fe2000c741270 */
[----:B------:R-:W-:Y:S01]  /*17cd0*/  IMAD R8, R13, 0x2, R3 ;  /* 0x000000020d087824 */ /* 0x000fe200078e0203 */
[----:B------:R-:W-:-:S02]  /*17ce0*/  LOP3.LUT R5, R28, 0x130, R26, 0xfe, !PT ;  /* 0x000001301c057812 */ /* 0x000fc400078efe1a */
[----:B------:R-:W-:Y:S01]  /*17cf0*/  LEA R4, P6, R3, R2, 0x1 ;  /* 0x0000000203047211 */ /* 0x000fe200078c08ff */
[----:B----4-:R4:W-:Y:S01]  /*17d00*/  @P5 STG.E.U16 desc[UR8][R6.64], R25 ;  /* 0x0000001906005986 */ /* 0x0109e2000c101508 */
[----:B------:R-:W-:Y:S01]  /*17d10*/  ISETP.LT.AND P5, PT, R5, UR5, !P0 ;  /* 0x0000000505007c0c */ /* 0x000fe2000c7a1270 */
[----:B------:R-:W0:Y:S01]  /*17d20*/  LDCU UR5, c[0x0][0x39c] ;  /* 0x00007380ff0577ac */ /* 0x000e220008000800 */
[----:B------:R-:W-:Y:S01]  /*17d30*/  LEA.HI.X.SX32 R5, R3, R0, 0x1, P6 ;  /* 0x0000000003057211 */ /* 0x000fe200030f0eff */
[----:B------:R-:W1:Y:S01]  /*17d40*/  LDC R13, c[0x0][0x3b8] ;  /* 0x0000ee00ff0d7b82 */ /* 0x000e620000000800 */
[----:B------:R-:W0:Y:S03]  /*17d50*/  LDCU UR6, c[0x0][0x39c] ;  /* 0x00007380ff0677ac */ /* 0x000e260008000800 */
[----:B------:R0:W-:Y:S01]  /*17d60*/  @P3 STG.E.U16 desc[UR8][R4.64], R24 ;  /* 0x0000001804003986 */ /* 0x0001e2000c101508 */
[----:B----4-:R-:W-:-:S03]  /*17d70*/  LEA R6, P6, R8, R2, 0x1 ;  /* 0x0000000208067211 */ /* 0x010fc600078c08ff */
[----:B------:R-:W4:Y:S01]  /*17d80*/  LDL R25, [R1+0x130] ;  /* 0x0001300001197983 */ /* 0x000f220000100800 */
[----:B------:R-:W-:Y:S01]  /*17d90*/  LEA.HI.X.SX32 R7, R8, R0, 0x1, P6 ;  /* 0x0000000008077211 */ /* 0x000fe200030f0eff */
[----:B0-----:R-:W-:Y:S01]  /*17da0*/  IMAD R5, R9, 0x2, R8 ;  /* 0x0000000209057824 */ /* 0x001fe200078e0208 */
[----:B------:R-:W-:-:S03]  /*17db0*/  LOP3.LUT R3, R28, 0x132, R26, 0xfe, !PT ;  /* 0x000001321c037812 */ /* 0x000fc600078efe1a */
[----:B------:R0:W-:Y:S01]  /*17dc0*/  @P4 STG.E.U16 desc[UR8][R6.64], R27 ;  /* 0x0000001b06004986 */ /* 0x0001e2000c101508 */
[----:B------:R-:W1:Y:S01]  /*17dd0*/  LDC R9, c[0x0][0x3b8] ;  /* 0x0000ee00ff097b82 */ /* 0x000e620000000800 */
[----:B------:R-:W-:Y:S02]  /*17de0*/  LEA R4, P4, R5, R2, 0x1 ;  /* 0x0000000205047211 */ /* 0x000fe400078808ff */
[----:B------:R-:W4:Y:S01]  /*17df0*/  LDL R24, [R1+0x134] ;  /* 0x0001340001187983 */ /* 0x000f220000100800 */
[----:B------:R-:W-:Y:S01]  /*17e00*/  ISETP.LT.AND P3, PT, R3, UR4, !P0 ;  /* 0x0000000403007c0c */ /* 0x000fe2000c761270 */
[----:B------:R-:W-:Y:S01]  /*17e10*/  IMAD R3, R12, 0x2, R5 ;  /* 0x000000020c037824 */ /* 0x000fe200078e0205 */
[----:B------:R-:W-:Y:S01]  /*17e20*/  LEA.HI.X.SX32 R5, R5, R0, 0x1, P4 ;  /* 0x0000000005057211 */ /* 0x000fe200020f0eff */
[----:B------:R-:W1:Y:S01]  /*17e30*/  LDCU UR4, c[0x0][0x39c] ;  /* 0x00007380ff0477ac */ /* 0x000e620008000800 */
[----:B------:R-:W1:Y:S01]  /*17e40*/  LDC R12, c[0x0][0x3b8] ;  /* 0x0000ee00ff0c7b82 */ /* 0x000e620000000800 */
[C-C-:B------:R-:W-:Y:S01]  /*17e50*/  LOP3.LUT R8, R28.reuse, 0x136, R26.reuse, 0xfe, !PT ;  /* 0x000001361c087812 */ /* 0x140fe200078efe1a */
[----:B0-----:R-:W4:Y:S04]  /*17e60*/  LDL R27, [R1+0x138] ;  /* 0x00013800011b7983 */ /* 0x001f280000100800 */
[----:B--2---:R0:W-:Y:S04]  /*17e70*/  @P2 STG.E.U16 desc[UR8][R4.64], R29 ;  /* 0x0000001d04002986 */ /* 0x0041e8000c101508 */
[----:B0-----:R-:W2:Y:S01]  /*17e80*/  LDL R29, [R1+0x12c] ;  /* 0x00012c00011d7983 */ /* 0x001ea20000100800 */
[----:B------:R-:W-:-:S02]  /*17e90*/  LOP3.LUT R7, R28, 0x134, R26, 0xfe, !PT ;  /* 0x000001341c077812 */ /* 0x000fc400078efe1a */
[----:B------:R-:W-:Y:S02]  /*17ea0*/  LEA R6, P6, R3, R2, 0x1 ;  /* 0x0000000203067211 */ /* 0x000fe400078c08ff */
[----:B------:R-:W-:Y:S01]  /*17eb0*/  ISETP.LT.AND P4, PT, R7, UR5, !P0 ;  /* 0x0000000507007c0c */ /* 0x000fe2000c781270 */
[----:B------:R-:W0:Y:S01]  /*17ec0*/  LDCU UR5, c[0x0][0x39c] ;  /* 0x00007380ff0577ac */ /* 0x000e220008000800 */
[----:B------:R-:W-:Y:S01]  /*17ed0*/  LEA.HI.X.SX32 R7, R3, R0, 0x1, P6 ;  /* 0x0000000003077211 */ /* 0x000fe200030f0eff */
[----:B-1----:R-:W-:Y:S01]  /*17ee0*/  IMAD R5, R11, 0x2, R3 ;  /* 0x000000020b057824 */ /* 0x002fe200078e0203 */
[----:B------:R-:W-:Y:S01]  /*17ef0*/  ISETP.LT.AND P2, PT, R8, UR4, !P0 ;  /* 0x0000000408007c0c */ /* 0x000fe2000c741270 */
[----:B------:R-:W1:Y:S01]  /*17f00*/  LDC R11, c[0x0][0x3b8] ;  /* 0x0000ee00ff0b7b82 */ /* 0x000e620000000800 */
[----:B------:R-:W0:Y:S01]  /*17f10*/  LDCU UR4, c[0x0][0x39c] ;  /* 0x00007380ff0477ac */ /* 0x000e220008000800 */
[----:B------:R3:W-:Y:S01]  /*17f20*/  @P5 STG.E.U16 desc[UR8][R6.64], R20 ;  /* 0x0000001406005986 */ /* 0x0007e2000c101508 */
[----:B------:R-:W-:Y:S01]  /*17f30*/  LEA R4, P5, R5, R2, 0x1 ;  /* 0x0000000205047211 */ /* 0x000fe200078a08ff */
[----:B------:R-:W-:-:S03]  /*17f40*/  IMAD R3, R10, 0x2, R5 ;  /* 0x000000020a037824 */ /* 0x000fc600078e0205 */
[----:B------:R-:W-:Y:S01]  /*17f50*/  LEA.HI.X.SX32 R5, R5, R0, 0x1, P5 ;  /* 0x0000000005057211 */ /* 0x000fe200028f0eff */
[----:B------:R-:W-:Y:S01]  /*17f60*/  IMAD R8, R12, 0x2, R3 ;  /* 0x000000020c087824 */ /* 0x000fe200078e0203 */
[----:B------:R-:W1:Y:S01]  /*17f70*/  LDC R10, c[0x0][0x3b8] ;  /* 0x0000ee00ff0a7b82 */ /* 0x000e620000000800 */
[C-C-:B---3--:R-:W-:Y:S02]  /*17f80*/  LOP3.LUT R6, R28.reuse, 0x138, R26.reuse, 0xfe, !PT ;  /* 0x000001381c067812 */ /* 0x148fe400078efe1a */
[----:B------:R-:W-:Y:S01]  /*17f90*/  LOP3.LUT R7, R28, 0x13a, R26, 0xfe, !PT ;  /* 0x0000013a1c077812 */ /* 0x000fe200078efe1a */
[----:B------:R3:W-:Y:S01]  /*17fa0*/  @P3 STG.E.U16 desc[UR8][R4.64], R23 ;  /* 0x0000001704003986 */ /* 0x0007e2000c101508 */
[----:B------:R-:W-:Y:S01]  /*17fb0*/  ISETP.LT.AND P5, PT, R6, UR6, !P0 ;  /* 0x0000000606007c0c */ /* 0x000fe2000c7a1270 */
[----:B------:R-:W1:Y:S01]  /*17fc0*/  LDCU UR6, c[0x0][0x39c] ;  /* 0x00007380ff0677ac */ /* 0x000e620008000800 */
[----:B------:R-:W-:Y:S01]  /*17fd0*/  LEA R6, P6, R3, R2, 0x1 ;  /* 0x0000000203067211 */ /* 0x000fe200078c08ff */
[----:B------:R-:W1:Y:S01]  /*17fe0*/  LDC R12, c[0x0][0x3b8] ;  /* 0x0000ee00ff0c7b82 */ /* 0x000e620000000800 */
[----:B0-----:R-:W-:Y:S01]  /*17ff0*/  ISETP.LT.AND P3, PT, R7, UR5, !P0 ;  /* 0x0000000507007c0c */ /* 0x001fe2000c761270 */
[----:B------:R-:W0:Y:S01]  /*18000*/  LDCU UR5, c[0x0][0x39c] ;  /* 0x00007380ff0577ac */ /* 0x000e220008000800 */
[----:B------:R-:W-:-:S02]  /*18010*/  LEA.HI.X.SX32 R7, R3, R0, 0x1, P6 ;  /* 0x0000000003077211 */ /* 0x000fc400030f0eff */
[----:B---3--:R-:W-:-:S04]  /*18020*/  LEA R4, P6, R8, R2, 0x1 ;  /* 0x0000000208047211 */ /* 0x008fc800078c08ff */
[----:B------:R-:W-:Y:S01]  /*18030*/  LEA.HI.X.SX32 R5, R8, R0, 0x1, P6 ;  /* 0x0000000008057211 */ /* 0x000fe200030f0eff */
[----:B------:R-:W-:Y:S04]  /*18040*/  @P4 STG.E.U16 desc[UR8][R6.64], R22 ;  /* 0x0000001606004986 */ /* 0x000fe8000c101508 */
[----:B--2---:R2:W-:Y:S04]  /*18050*/  @P2 STG.E.U16 desc[UR8][R4.64], R29 ;  /* 0x0000001d04002986 */ /* 0x0045e8000c101508 */
[----:B--2---:R-:W2:Y:S01]  /*18060*/  LDL R29, [R1+0x13c] ;  /* 0x00013c00011d7983 */ /* 0x004ea20000100800 */
[----:B------:R-:W-:-:S02]  /*18070*/  IMAD R6, R9, 0x2, R8 ;  /* 0x0000000209067824 */ /* 0x000fc400078e0208 */
[----:B------:R-:W3:Y:S01]  /*18080*/  LDC R9, c[0x0][0x3b8] ;  /* 0x0000ee00ff097b82 */ /* 0x000ee20000000800 */
[----:B------:R-:W-:Y:S02]  /*18090*/  LOP3.LUT R3, R28, 0x13c, R26, 0xfe, !PT ;  /* 0x0000013c1c037812 */ /* 0x000fe400078efe1a */
[----:B------:R-:W-:Y:S02]  /*180a0*/  LEA R4, P2, R6, R2, 0x1 ;  /* 0x0000000206047211 */ /* 0x000fe400078408ff */
[----:B------:R-:W-:Y:S01]  /*180b0*/  ISETP.LT.AND P4, PT, R3, UR4, !P0 ;  /* 0x0000000403007c0c */ /* 0x000fe2000c781270 */
[----:B-1----:R-:W-:Y:S01]  /*180c0*/  IMAD R3, R11, 0x2, R6 ;  /* 0x000000020b037824 */ /* 0x002fe200078e0206 */
[----:B------:R-:W1:Y:S01]  /*180d0*/  LDCU UR4, c[0x0][0x39c] ;  /* 0x00007380ff0477ac */ /* 0x000e620008000800 */
[----:B------:R-:W-:Y:S01]  /*180e0*/  LOP3.LUT R7, R28, 0x13e, R26, 0xfe, !PT ;  /* 0x0000013e1c077812 */ /* 0x000fe200078efe1a */
[----:B------:R-:W2:Y:S01]  /*180f0*/  LDC R11, c[0x0][0x3b8] ;  /* 0x0000ee00ff0b7b82 */ /* 0x000ea20000000800 */
[----:B------:R-:W-:-:S02]  /*18100*/  LEA.HI.X.SX32 R5, R6, R0, 0x1, P2 ;  /* 0x0000000006057211 */ /* 0x000fc400010f0eff */
[----:B------:R-:W-:Y:S02]  /*18110*/  LEA R6, P6, R3, R2, 0x1 ;  /* 0x0000000203067211 */ /* 0x000fe400078c08ff */
[----:B0-----:R-:W-:Y:S01]  /*18120*/  ISETP.LT.AND P2, PT, R7, UR5, !P0 ;  /* 0x0000000507007c0c */ /* 0x001fe2000c741270 */
[----:B----4-:R0:W-:Y:S01]  /*18130*/  @P5 STG.E.U16 desc[UR8][R4.64], R25 ;  /* 0x0000001904005986 */ /* 0x0101e2000c101508 */
[----:B------:R-:W-:Y:S01]  /*18140*/  LEA.HI.X.SX32 R7, R3, R0, 0x1, P6 ;  /* 0x0000000003077211 */ /* 0x000fe200030f0eff */
[----:B------:R-:W-:Y:S01]  /*18150*/  IMAD R3, R10, 0x2, R3 ;  /* 0x000000020a037824 */ /* 0x000fe200078e0203 */
[C-C-:B------:R-:W-:Y:S01]  /*18160*/  LOP3.LUT R8, R28.reuse, 0x140, R26.reuse, 0xfe, !PT ;  /* 0x000001401c087812 */ /* 0x140fe200078efe1a */
[----:B------:R-:W4:Y:S01]  /*18170*/  LDCU UR5, c[0x0][0x39c] ;  /* 0x00007380ff0577ac */ /* 0x000f220008000800 */
[----:B------:R-:W2:Y:S01]  /*18180*/  LDC R10, c[0x0][0x3b8] ;  /* 0x0000ee00ff0a7b82 */ /* 0x000ea20000000800 */
[----:B------:R1:W-:Y:S01]  /*18190*/  @P3 STG.E.U16 desc[UR8][R6.64], R24 ;  /* 0x0000001806003986 */ /* 0x0003e2000c101508 */
[----:B0-----:R-:W-:Y:S01]  /*181a0*/  LOP3.LUT R4, R28, 0x142, R26, 0xfe, !PT ;  /* 0x000001421c047812 */ /* 0x001fe200078efe1a */
[----:B---3--:R-:W-:Y:S01]  /*181b0*/  IMAD R5, R9, 0x2, R3 ;  /* 0x0000000209057824 */ /* 0x008fe200078e0203 */
[----:B-1----:R-:W-:-:S04]  /*181c0*/  LEA R6, P3, R3, R2, 0x1 ;  /* 0x0000000203067211 */ /* 0x002fc800078608ff */
[----:B------:R-:W-:Y:S02]  /*181d0*/  LEA.HI.X.SX32 R7, R3, R0, 0x1, P3 ;  /* 0x0000000003077211 */ /* 0x000fe400018f0eff */
[----:B------:R-:W-:Y:S01]  /*181e0*/  ISETP.LT.AND P3, PT, R4, UR4, !P0 ;  /* 0x0000000404007c0c */ /* 0x000fe2000c761270 */
[----:B------:R-:W-:Y:S01]  /*181f0*/  STL [R1+0x6b8], R2 ;  /* 0x0006b80201007387 */ /* 0x000fe20000100800 */
[----:B------:R-:W-:Y:S01]  /*18200*/  LEA R4, P6, R5, R2, 0x1 ;  /* 0x0000000205047211 */ /* 0x000fe200078c08ff */
[----:B------:R-:W0:Y:S01]  /*18210*/  LDCU UR4, c[0x0][0x39c] ;  /* 0x00007380ff0477ac */ /* 0x000e220008000800 */
[----:B------:R-:W-:Y:S01]  /*18220*/  ISETP.LT.AND P5, PT, R8, UR6, !P0 ;  /* 0x0000000608007c0c */ /* 0x000fe2000c7a1270 */
[----:B------:R-:W-:Y:S01]  /*18230*/  IMAD R8, R13, 0x2, R5 ;  /* 0x000000020d087824 */ /* 0x000fe200078e0205 */
[----:B------:R-:W-:Y:S01]  /*18240*/  LEA.HI.X.SX32 R5, R5, R0, 0x1, P6 ;  /* 0x0000000005057211 */ /* 0x000fe200030f0eff */
[----:B------:R1:W-:Y:S01]  /*18250*/  @P4 STG.E.U16 desc[UR8][R6.64], R27 ;  /* 0x0000001b06004986 */ /* 0x0003e2000c101508 */
[----:B------:R-:W3:Y:S01]  /*18260*/  LDCU UR6, c[0x0][0x39c] ;  /* 0x00007380ff0677ac */ /* 0x000ee20008000800 */
[----:B------:R-:W-:-:S04]  /*18270*/  LOP3.LUT R3, R28, 0x144, R26, 0xfe, !PT ;  /* 0x000001441c037812 */ /* 0x000fc800078efe1a */
[----:B----4-:R-:W-:Y:S02]  /*18280*/  ISETP.LT.AND P4, PT, R3, UR5, !P0 ;  /* 0x0000000503007c0c */ /* 0x010fe4000c781270 */
[----:B------:R-:W-:Y:S01]  /*18290*/  PRMT R9, R16, 0x7632, R9 ;  /* 0x0000763210097816 */ /* 0x000fe20000000009 */
[----:B------:R-:W-:Y:S01]  /*182a0*/  STL [R1+0x6bc], R0 ;  /* 0x0006bc0001007387 */ /* 0x000fe20000100800 */
[----:B------:R-:W-:Y:S01]  /*182b0*/  LOP3.LUT R3, R28, 0x146, R26, 0xfe, !PT ;  /* 0x000001461c037812 */ /* 0x000fe200078efe1a */
[----:B------:R-:W4:Y:S01]  /*182c0*/  LDCU UR5, c[0x0][0x39c] ;  /* 0x00007380ff0577ac */ /* 0x000f220008000800 */
[----:B-1----:R-:W-:-:S04]  /*182d0*/  LEA R6, P6, R8, R2, 0x1 ;  /* 0x0000000208067211 */ /* 0x002fc800078c08ff */
[----:B------:R-:W-:Y:S01]  /*182e0*/  LEA.HI.X.SX32 R7, R8, R0, 0x1, P6 ;  /* 0x0000000008077211 */ /* 0x000fe200030f0eff */
[----:B--2---:R1:W-:Y:S02]  /*182f0*/  @P2 STG.E.U16 desc[UR8][R4.64], R29 ;  /* 0x0000001d04002986 */ /* 0x0043e4000c101508 */
[----:B-1----:R-:W1:Y:S01]  /*18300*/  S2R R29, SR_TID.X ;  /* 0x00000000001d7919 */ /* 0x002e620000002100 */
[----:B------:R-:W-:Y:S01]  /*18310*/  IMAD R4, R11, 0x2, R8 ;  /* 0x000000020b047824 */ /* 0x000fe200078e0208 */
[----:B---3--:R-:W-:Y:S01]  /*18320*/  ISETP.LT.AND P2, PT, R3, UR6, !P0 ;  /* 0x0000000603007c0c */ /* 0x008fe2000c741270 */
[----:B------:R-:W2:Y:S02]  /*18330*/  LDCU UR6, c[0x0][0x39c] ;  /* 0x00007380ff0677ac */ /* 0x000ea40008000800 */
[----:B------:R-:W-:Y:S01]  /*18340*/  IMAD R3, R10, 0x2, R4 ;  /* 0x000000020a037824 */ /* 0x000fe200078e0204 */
[----:B------:R3:W-:Y:S03]  /*18350*/  @P5 STG.E.U16 desc[UR8][R6.64], R9 ;  /* 0x0000000906005986 */ /* 0x0007e6000c101508 */
[----:B------:R-:W-:Y:S01]  /*18360*/  IMAD R16, R12, 0x2, R3 ;  /* 0x000000020c107824 */ /* 0x000fe200078e0203 */
[----:B---3--:R-:W-:-:S04]  /*18370*/  LEA R6, P5, R4, R2, 0x1 ;  /* 0x0000000204067211 */ /* 0x008fc800078a08ff */
[----:B------:R-:W-:Y:S02]  /*18380*/  LEA R8, P6, R16, R2, 0x1 ;  /* 0x0000000210087211 */ /* 0x000fe400078c08ff */
[----:B------:R-:W-:Y:S02]  /*18390*/  LEA.HI.X.SX32 R7, R4, R0, 0x1, P5 ;  /* 0x0000000004077211 */ /* 0x000fe400028f0eff */
[----:B------:R-:W-:Y:S02]  /*183a0*/  LEA R4, P5, R3, R2, 0x1 ;  /* 0x0000000203047211 */ /* 0x000fe400078a08ff */
[----:B-1----:R-:W-:-:S04]  /*183b0*/  SHF.R.U32.HI R2, RZ, 0x8, R29 ;  /* 0x00000008ff027819 */ /* 0x002fc8000001161d */
[----:B------:R-:W-:Y:S02]  /*183c0*/  SGXT.U32 R2, R2, 0x1 ;  /* 0x000000010202781a */ /* 0x000fe40000000000 */
[-C--:B------:R-:W-:Y:S02]  /*183d0*/  LEA.HI.X.SX32 R5, R3, R0.reuse, 0x1, P5 ;  /* 0x0000000003057211 */ /* 0x080fe400028f0eff */
[----:B------:R-:W-:Y:S02]  /*183e0*/  LEA.HI.X.SX32 R9, R16, R0, 0x1, P6 ;  /* 0x0000000010097211 */ /* 0x000fe400030f0eff */
[----:B------:R-:W-:-:S05]  /*183f0*/  LOP3.LUT R0, R28, 0x17a, R2, 0xfe, !PT ;  /* 0x0000017a1c007812 */ /* 0x000fca00078efe02 */
[----:B------:R1:W-:Y:S02]  /*18400*/  STL [R1], R0 ;  /* 0x0000000001007387 */ /* 0x0003e40000100800 */
[----:B-1----:R-:W-:-:S05]  /*18410*/  LOP3.LUT R0, R28, 0x17c, R2, 0xfe, !PT ;  /* 0x0000017c1c007812 */ /* 0x002fca00078efe02 */
[----:B------:R1:W-:Y:S02]  /*18420*/  STL [R1+0x4], R0 ;  /* 0x0000040001007387 */ /* 0x0003e40000100800 */
        /* <DEDUP_REMOVED lines=119> */
[----:B------:R1:W-:Y:S01]  /*18ba0*/  STL [R1+0x170], R0 ;  /* 0x0001700001007387 */ /* 0x0003e20000100800 */
[----:B------:R-:W-:Y:S02]  /*18bb0*/  PRMT R11, R17, 0x7632, R11 ;  /* 0x00007632110b7816 */ /* 0x000fe4000000000b */
[----:B-1----:R-:W-:-:S05]  /*18bc0*/  LOP3.LUT R0, R28, 0x1f6, R2, 0xfe, !PT ;  /* 0x000001f61c007812 */ /* 0x002fca00078efe02 */
[----:B------:R1:W-:Y:S01]  /*18bd0*/  STL [R1+0x174], R0 ;  /* 0x0001740001007387 */ /* 0x0003e20000100800 */
[----:B------:R-:W-:Y:S02]  /*18be0*/  PRMT R18, R18, 0x7632, R18 ;  /* 0x0000763212127816 */ /* 0x000fe40000000012 */
[----:B------:R-:W-:Y:S02]  /*18bf0*/  PRMT R19, R19, 0x7632, R19 ;  /* 0x0000763213137816 */ /* 0x000fe40000000013 */
[C-C-:B-1----:R-:W-:Y:S01]  /*18c00*/  LOP3.LUT R0, R28.reuse, 0x1f8, R2.reuse, 0xfe, !PT ;  /* 0x000001f81c007812 */ /* 0x142fe200078efe02 */
[----:B------:R-:W-:Y:S04]  /*18c10*/  @P3 STG.E.U16 desc[UR8][R6.64], R11 ;  /* 0x0000000b06003986 */ /* 0x000fe8000c101508 */
[----:B------:R1:W-:Y:S01]  /*18c20*/  STL [R1+0x178], R0 ;  /* 0x0001780001007387 */ /* 0x0003e20000100800 */
[----:B------:R-:W-:-:S03]  /*18c30*/  LOP3.LUT R27, R28, 0x148, R2, 0xfe, !PT ;  /* 0x000001481c1b7812 */ /* 0x000fc600078efe02 */
[----:B------:R-:W-:Y:S01]  /*18c40*/  @P4 STG.E.U16 desc[UR8][R4.64], R18 ;  /* 0x0000001204004986 */ /* 0x000fe2000c101508 */
[C-C-:B------:R-:W-:Y:S02]  /*18c50*/  LOP3.LUT R17, R28.reuse, 0x14a, R2.reuse, 0xfe, !PT ;  /* 0x0000014a1c117812 */ /* 0x140fe400078efe02 */
[C-C-:B-1----:R-:W-:Y:S01]  /*18c60*/  LOP3.LUT R0, R28.reuse, 0x1fa, R2.reuse, 0xfe, !PT ;  /* 0x000001fa1c007812 */ /* 0x142fe200078efe02 */
[----:B------:R1:W-:Y:S01]  /*18c70*/  @P2 STG.E.U16 desc[UR8][R8.64], R19 ;  /* 0x0000001308002986 */ /* 0x0003e2000c101508 */
[C-C-:B------:R-:W-:Y:S02]  /*18c80*/  LOP3.LUT R14, R28.reuse, 0x14c, R2.reuse, 0xfe, !PT ;  /* 0x0000014c1c0e7812 */ /* 0x140fe400078efe02 */
[C-C-:B------:R-:W-:Y:S01]  /*18c90*/  LOP3.LUT R15, R28.reuse, 0x14e, R2.reuse, 0xfe, !PT ;  /* 0x0000014e1c0f7812 */ /* 0x140fe200078efe02 */
[----:B------:R3:W-:Y:S01]  /*18ca0*/  STL [R1+0x17c], R0 ;  /* 0x00017c0001007387 */ /* 0x0007e20000100800 */
[C-C-:B------:R-:W-:Y:S02]  /*18cb0*/  LOP3.LUT R25, R28.reuse, 0x150, R2.reuse, 0xfe, !PT ;  /* 0x000001501c197812 */ /* 0x140fe400078efe02 */
[----:B------:R-:W-:-:S02]  /*18cc0*/  LOP3.LUT R24, R28, 0x152, R2, 0xfe, !PT ;  /* 0x000001521c187812 */ /* 0x000fc400078efe02 */
[C-C-:B------:R-:W-:Y:S02]  /*18cd0*/  LOP3.LUT R23, R28.reuse, 0x154, R2.reuse, 0xfe, !PT ;  /* 0x000001541c177812 */ /* 0x140fe400078efe02 */
[C-C-:B------:R-:W-:Y:S02]  /*18ce0*/  LOP3.LUT R21, R28.reuse, 0x156, R2.reuse, 0xfe, !PT ;  /* 0x000001561c157812 */ /* 0x140fe400078efe02 */
[C-C-:B-1----:R-:W-:Y:S01]  /*18cf0*/  LOP3.LUT R19, R28.reuse, 0x158, R2.reuse, 0xfe, !PT ;  /* 0x000001581c137812 */ /* 0x142fe200078efe02 */
[----:B---3--:R-:W3:Y:S01]  /*18d00*/  LDL.LU R0, [R1+0x6bc] ;  /* 0x0006bc0001007983 */ /* 0x008ee20000300800 */
[C-C-:B------:R-:W-:Y:S02]  /*18d10*/  LOP3.LUT R20, R28.reuse, 0x15a, R2.reuse, 0xfe, !PT ;  /* 0x0000015a1c147812 */ /* 0x140fe400078efe02 */
[C-C-:B------:R-:W-:Y:S02]  /*18d20*/  LOP3.LUT R9, R28.reuse, 0x15c, R2.reuse, 0xfe, !PT ;  /* 0x0000015c1c097812 */ /* 0x140fe400078efe02 */
[----:B------:R-:W-:-:S02]  /*18d30*/  LOP3.LUT R11, R28, 0x15e, R2, 0xfe, !PT ;  /* 0x0000015e1c0b7812 */ /* 0x000fc400078efe02 */
[C-C-:B------:R-:W-:Y:S02]  /*18d40*/  LOP3.LUT R3, R28.reuse, 0x160, R2.reuse, 0xfe, !PT ;  /* 0x000001601c037812 */ /* 0x140fe400078efe02 */
[C-C-:B------:R-:W-:Y:S02]  /*18d50*/  LOP3.LUT R6, R28.reuse, 0x162, R2.reuse, 0xfe, !PT ;  /* 0x000001621c067812 */ /* 0x140fe400078efe02 */
[C-C-:B------:R-:W-:Y:S02]  /*18d60*/  LOP3.LUT R10, R28.reuse, 0x164, R2.reuse, 0xfe, !PT ;  /* 0x000001641c0a7812 */ /* 0x140fe400078efe02 */
        /* <DEDUP_REMOVED lines=10> */
[----:B------:R-:W-:Y:S02]  /*18e10*/  LOP3.LUT R28, R28, 0x1fc, R2, 0xfe, !PT ;  /* 0x000001fc1c1c7812 */ /* 0x000fe400078efe02 */
[----:B------:R-:W3:Y:S01]  /*18e20*/  LDL.LU R2, [R1+0x6b8] ;  /* 0x0006b80001027983 */ /* 0x000ee20000300800 */
[----:B--2---:R-:W-:Y:S01]  /*18e30*/  ISETP.LT.AND P5, PT, R14, UR6, !P0 ;  /* 0x000000060e007c0c */ /* 0x004fe2000c7a1270 */
[----:B------:R-:W1:Y:S02]  /*18e40*/  LDCU UR6, c[0x0][0x39c] ;  /* 0x00007380ff0677ac */ /* 0x000e640008000800 */
[----:B------:R2:W-:Y:S04]  /*18e50*/  STL [R1+0x144], R28 ;  /* 0x0001441c01007387 */ /* 0x0005e80000100800 */
[----:B------:R-:W3:Y:S01]  /*18e60*/  LDL.LU R14, [R1+0x70] ;  /* 0x00007000010e7983 */ /* 0x000ee20000300800 */
[----:B--2---:R-:W2:Y:S01]  /*18e70*/  LDC R28, c[0x0][0x3b8] ;  /* 0x0000ee00ff1c7b82 */ /* 0x004ea20000000800 */
[----:B0-----:R-:W-:Y:S01]  /*18e80*/  ISETP.LT.AND P3, PT, R27, UR4, !P0 ;  /* 0x000000041b007c0c */ /* 0x001fe2000c761270 */
[----:B------:R-:W0:Y:S06]  /*18e90*/  LDCU UR4, c[0x0][0x39c] ;  /* 0x00007380ff0477ac */ /* 0x000e2c0008000800 */
[----:B------:R-:W0:Y:S01]  /*18ea0*/  LDC R27, c[0x0][0x3b8] ;  /* 0x0000ee00ff1b7b82 */ /* 0x000e220000000800 */
[----:B----4-:R-:W-:Y:S01]  /*18eb0*/  ISETP.LT.AND P2, PT, R17, UR5, !P0 ;  /* 0x0000000511007c0c */ /* 0x010fe2000c741270 */
[----:B------:R-:W4:Y:S01]  /*18ec0*/  LDCU UR5, c[0x0][0x39c] ;  /* 0x00007380ff0577ac */ /* 0x000f220008000800 */
[----:B--2---:R-:W-:-:S04]  /*18ed0*/  IMAD R28, R28, 0x2, R16 ;  /* 0x000000021c1c7824 */ /* 0x004fc800078e0210 */
[----:B0-----:R-:W-:Y:S01]  /*18ee0*/  IMAD R27, R27, 0x2, R28 ;  /* 0x000000021b1b7824 */ /* 0x001fe200078e021c */
[----:B---3--:R-:W-:-:S04]  /*18ef0*/  LEA R16, P4, R28, R2, 0x1 ;  /* 0x000000021c107211 */ /* 0x008fc800078808ff */
[----:B------:R-:W-:Y:S02]  /*18f00*/  LEA.HI.X.SX32 R17, R28, R0, 0x1, P4 ;  /* 0x000000001c117211 */ /* 0x000fe400020f0eff */
[----:B------:R-:W-:-:S05]  /*18f10*/  PRMT R28, R14, 0x7632, R28 ;  /* 0x000076320e1c7816 */ /* 0x000fca000000001c */
[----:B------:R0:W-:Y:S04]  /*18f20*/  @P3 STG.E.U16 desc[UR8][R16.64], R28 ;  /* 0x0000001c10003986 */ /* 0x0001e8000c101508 */
[----:B0-----:R-:W2:Y:S01]  /*18f30*/  LDL.LU R16, [R1+0x74] ;  /* 0x0000740001107983 */ /* 0x001ea20000300800 */
[----:B------:R-:W-:Y:S01]  /*18f40*/  ISETP.LT.AND P4, PT, R15, UR7, !P0 ;  /* 0x000000070f007c0c */ /* 0x000fe2000c781270 */
[----:B------:R-:W0:Y:S01]  /*18f50*/  LDCU UR7, c[0x0][0x39c] ;  /* 0x00007380ff0777ac */ /* 0x000e220008000800 */
[----:B------:R-:W3:Y:S01]  /*18f60*/  LDC R15, c[0x0][0x3b8] ;  /* 0x0000ee00ff0f7b82 */ /* 0x000ee20000000800 */
[----:B------:R-:W-:Y:S01]  /*18f70*/  LEA R14, P6, R27, R2, 0x1 ;  /* 0x000000021b0e7211 */ /* 0x000fe200078c08ff */
[----:B---3--:R-:W-:-:S03]  /*18f80*/  IMAD R28, R15, 0x2, R27 ;  /* 0x000000020f1c7824 */ /* 0x008fc600078e021b */
[----:B------:R-:W-:Y:S02]  /*18f90*/  LEA.HI.X.SX32 R15, R27, R0, 0x1, P6 ;  /* 0x000000001b0f7211 */ /* 0x000fe400030f0eff */
[----:B------:R-:W-:Y:S01]  /*18fa0*/  ISETP.LT.AND P3, PT, R25, UR4, !P0 ;  /* 0x0000000419007c0c */ /* 0x000fe2000c761270 */
[----:B------:R-:W3:Y:S01]  /*18fb0*/  LDC R27, c[0x0][0x3b8] ;  /* 0x0000ee00ff1b7b82 */ /* 0x000ee20000000800 */
[----:B------:R-:W0:Y:S07]  /*18fc0*/  LDCU UR4, c[0x0][0x39c] ;  /* 0x00007380ff0477ac */ /* 0x000e2e0008000800 */
[----:B------:R-:W0:Y:S01]  /*18fd0*/  LDC R25, c[0x0][0x3b8] ;  /* 0x0000ee00ff197b82 */ /* 0x000e220000000800 */
[----:B--2---:R-:W-:-:S05]  /*18fe0*/  PRMT R17, R16, 0x7632, R17 ;  /* 0x0000763210117816 */ /* 0x004fca0000000011 */
[----:B------:R2:W-:Y:S04]  /*18ff0*/  @P2 STG.E.U16 desc[UR8][R14.64], R17 ;  /* 0x000000110e002986 */ /* 0x0005e8000c101508 */
[----:B--2---:R-:W2:Y:S01]  /*19000*/  LDL.LU R15, [R1+0x78] ;  /* 0x00007800010f7983 */ /* 0x004ea20000300800 */
[----:B----4-:R-:W-:Y:S01]  /*19010*/  ISETP.LT.AND P2, PT, R24, UR5, !P0 ;  /* 0x0000000518007c0c */ /* 0x010fe2000c741270 */
[----:B------:R-:W4:Y:S02]  /*19020*/  LDCU UR5, c[0x0][0x39c] ;  /* 0x00007380ff0577ac */ /* 0x000f240008000800 */
[----:B------:R-:W3:Y:S01]  /*19030*/  LDL.LU R24, [R1+0x7c] ;  /* 0x00007c0001187983 */ /* 0x000ee20000300800 */
[----:B------:R-:W-:-:S04]  /*19040*/  LEA R16, P6, R28, R2, 0x1 ;  /* 0x000000021c107211 */ /* 0x000fc800078c08ff */
[----:B------:R-:W-:Y:S02]  /*19050*/  LEA.HI.X.SX32 R17, R28, R0, 0x1, P6 ;  /* 0x000000001c117211 */ /* 0x000fe400030f0eff */
[----:B-1----:R-:W-:Y:S01]  /*19060*/  ISETP.LT.AND P6, PT, R23, UR6, !P0 ;  /* 0x0000000617007c0c */ /* 0x002fe2000c7c1270 */
[----:B------:R-:W1:Y:S01]  /*19070*/  LDCU UR6, c[0x0][0x39c] ;  /* 0x00007380ff0677ac */ /* 0x000e620008000800 */
[----:B--2---:R-:W-:Y:S01]  /*19080*/  PRMT R14, R15, 0x7632, R14 ;  /* 0x000076320f0e7816 */ /* 0x004fe2000000000e */
[----:B0-----:R-:W-:Y:S02]  /*19090*/  IMAD R15, R25, 0x2, R28 ;  /* 0x00000002190f7824 */ /* 0x001fe400078e021c */
[----:B------:R-:W0:Y:S02]  /*190a0*/  LDC R28, c[0x0][0x3b8] ;  /* 0x0000ee00ff1c7b82 */ /* 0x000e240000000800 */
[----:B------:R2:W-:Y:S06]  /*190b0*/  @P5 STG.E.U16 desc[UR8][R16.64], R14 ;  /* 0x0000000e10005986 */ /* 0x0005ec000c101508 */
[----:B------:R-:W1:Y:S01]  /*190c0*/  LDC R25, c[0x0][0x3b8] ;  /* 0x0000ee00ff197b82 */ /* 0x000e620000000800 */
[----:B--2---:R-:W-:-:S04]  /*190d0*/  LEA R16, P5, R15, R2, 0x1 ;  /* 0x000000020f107211 */ /* 0x004fc800078a08ff */
[----:B------:R-:W-:Y:S01]  /*190e0*/  LEA.HI.X.SX32 R17, R15, R0, 0x1, P5 ;  /* 0x000000000f117211 */ /* 0x000fe200028f0eff */
[--C-:B0-----:R-:W-:Y:S01]  /*190f0*/  IMAD R23, R28, 0x2, R15.reuse ;  /* 0x000000021c177824 */ /* 0x101fe200078e020f */
[----:B---3--:R-:W-:Y:S01]  /*19100*/  PRMT R15, R24, 0x7632, R15 ;  /* 0x00007632180f7816 */ /* 0x008fe2000000000f */
[----:B------:R-:W0:Y:S04]  /*19110*/  LDC R28, c[0x0][0x3b8] ;  /* 0x0000ee00ff1c7b82 */ /* 0x000e280000000800 */
[----:B------:R2:W-:Y:S01]  /*19120*/  @P4 STG.E.U16 desc[UR8][R16.64], R15 ;  /* 0x0000000f10004986 */ /* 0x0005e2000c101508 */
[----:B------:R-:W-:Y:S01]  /*19130*/  LEA R14, P5, R23, R2, 0x1 ;  /* 0x00000002170e7211 */ /* 0x000fe200078a08ff */
[----:B------:R-:W-:Y:S02]  /*19140*/  IMAD R24, R27, 0x2, R23 ;  /* 0x000000021b187824 */ /* 0x000fe400078e0217 */
[----:B------:R-:W3:Y:S01]  /*19150*/  LDC R27, c[0x0][0x3b8] ;  /* 0x0000ee00ff1b7b82 */ /* 0x000ee20000000800 */
[----:B--2---:R-:W2:Y:S01]  /*19160*/  LDL.LU R16, [R1+0xa0] ;  /* 0x0000a00001107983 */ /* 0x004ea20000300800 */
[----:B------:R-:W-:-:S03]  /*19170*/  LEA.HI.X.SX32 R15, R23, R0, 0x1, P5 ;  /* 0x00000000170f7211 */ /* 0x000fc600028f0eff */
[----:B------:R-:W3:Y:S01]  /*19180*/  LDL.LU R23, [R1+0xa4] ;  /* 0x0000a40001177983 */ /* 0x000ee20000300800 */
[----:B--2---:R-:W-:Y:S02]  /*19190*/  PRMT R17, R16, 0x7632, R17 ;  /* 0x0000763210117816 */ /* 0x004fe40000000011 */
[----:B------:R-:W-:-:S03]  /*191a0*/  LEA R16, P4, R24, R2, 0x1 ;  /* 0x0000000218107211 */ /* 0x000fc600078808ff */
[----:B------:R3:W-:Y:S02]  /*191b0*/  @P3 STG.E.U16 desc[UR8][R14.64], R17 ;  /* 0x000000110e003986 */ /* 0x0007e4000c101508 */
[----:B---3--:R-:W-:Y:S02]  /*191c0*/  PRMT R14, R23, 0x7632, R14 ;  /* 0x00007632170e7816 */ /* 0x008fe4000000000e */
[----:B------:R-:W-:Y:S01]  /*191d0*/  LEA.HI.X.SX32 R17, R24, R0, 0x1, P4 ;  /* 0x0000000018117211 */ /* 0x000fe200020f0eff */
[----:B-1----:R-:W-:Y:S01]  /*191e0*/  IMAD R15, R25, 0x2, R24 ;  /* 0x00000002190f7824 */ /* 0x002fe200078e0218 */
[----:B------:R-:W-:Y:S01]  /*191f0*/  ISETP.LT.AND P5, PT, R21, UR4, !P0 ;  /* 0x0000000415007c0c */ /* 0x000fe2000c7a1270 */
[----:B------:R-:W2:Y:S01]  /*19200*/  LDL.LU R25, [R1+0xac] ;  /* 0x0000ac0001197983 */ /* 0x000ea20000300800 */
[----:B------:R-:W1:Y:S01]  /*19210*/  LDCU UR4, c[0x0][0x39c] ;  /* 0x00007380ff0477ac */ /* 0x000e620008000800 */
[----:B----4-:R-:W-:Y:S01]  /*19220*/  ISETP.LT.AND P3, PT, R19, UR5, !P0 ;  /* 0x0000000513007c0c */ /* 0x010fe2000c761270 */
[----:B------:R-:W3:Y:S01]  /*19230*/  LDC R23, c[0x0][0x3b8] ;  /* 0x0000ee00ff177b82 */ /* 0x000ee20000000800 */
[----:B------:R4:W-:Y:S01]  /*19240*/  @P2 STG.E.U16 desc[UR8][R16.64], R14 ;  /* 0x0000000e10002986 */ /* 0x0009e2000c101508 */
[----:B0-----:R-:W-:Y:S01]  /*19250*/  IMAD R19, R28, 0x2, R15 ;  /* 0x000000021c137824 */ /* 0x001fe200078e020f */
[----:B------:R-:W-:Y:S01]  /*19260*/  ISETP.LT.AND P4, PT, R20, UR6, !P0 ;  /* 0x0000000614007c0c */ /* 0x000fe2000c781270 */
[----:B------:R-:W0:Y:S04]  /*19270*/  LDCU UR5, c[0x0][0x39c] ;  /* 0x00007380ff0577ac */ /* 0x000e280008000800 */
[----:B------:R-:W0:Y:S01]  /*19280*/  LDC R24, c[0x0][0x3b8] ;  /* 0x0000ee00ff187b82 */ /* 0x000e220000000800 */
[----:B------:R-:W0:Y:S01]  /*19290*/  LDCU UR6, c[0x0][0x39c] ;  /* 0x00007380ff0677ac */ /* 0x000e220008000800 */
[----:B----4-:R-:W4:Y:S01]  /*192a0*/  LDL.LU R17, [R1+0xa8] ;  /* 0x0000a80001117983 */ /* 0x010f220000300800 */
[----:B------:R-:W-:-:S04]  /*192b0*/  LEA R14, P2, R15, R2, 0x1 ;  /* 0x000000020f0e7211 */ /* 0x000fc800078408ff */
[----:B------:R-:W-:Y:S02]  /*192c0*/  LEA.HI.X.SX32 R15, R15, R0, 0x1, P2 ;  /* 0x000000000f0f7211 */ /* 0x000fe400010f0eff */
[----:B------:R-:W-:Y:S02]  /*192d0*/  LEA R16, P2, R19, R2, 0x1 ;  /* 0x0000000213107211 */ /* 0x000fe400078408ff */
[----:B--2---:R-:W-:Y:S02]  /*192e0*/  PRMT R21, R25, 0x7632, R21 ;  /* 0x0000763219157816 */ /* 0x004fe40000000015 */
[----:B------:R-:W2:Y:S04]  /*192f0*/  LDL.LU R25, [R1+0xbc] ;  /* 0x0000bc0001197983 */ /* 0x000ea80000300800 */
[----:B------:R-:W2:Y:S01]  /*19300*/  LDL.LU R28, [R1+0xc8] ;  /* 0x0000c800011c7983 */ /* 0x000ea20000300800 */
[----:B----4-:R-:W-:-:S02]  /*19310*/  PRMT R20, R17, 0x7632, R20 ;  /* 0x0000763211147816 */ /* 0x010fc40000000014 */
[----:B------:R-:W-:-:S03]  /*19320*/  LEA.HI.X.SX32 R17, R19, R0, 0x1, P2 ;  /* 0x0000000013117211 */ /* 0x000fc600010f0eff */
[----:B------:R4:W-:Y:S01]  /*19330*/  @P6 STG.E.U16 desc[UR8][R14.64], R20 ;  /* 0x000000140e006986 */ /* 0x0009e2000c101508 */
[----:B-1----:R-:W-:Y:S01]  /*19340*/  ISETP.LT.AND P2, PT, R9, UR4, !P0 ;  /* 0x0000000409007c0c */ /* 0x002fe2000c741270 */
[----:B------:R-:W-:Y:S01]  /*19350*/  IMAD R9, R27, 0x2, R19 ;  /* 0x000000021b097824 */ /* 0x000fe200078e0213 */
[----:B------:R-:W1:Y:S01]  /*19360*/  LDCU UR4, c[0x0][0x39c] ;  /* 0x00007380ff0477ac */ /* 0x000e620008000800 */
[----:B------:R0:W-:Y:S01]  /*19370*/  @P5 STG.E.U16 desc[UR8][R16.64], R21 ;  /* 0x0000001510005986 */ /* 0x0001e2000c101508 */
[----:B------:R-:W1:Y:S03]  /*19380*/  LDC R19, c[0x0][0x3b8] ;  /* 0x0000ee00ff137b82 */ /* 0x000e660000000800 */
[----:B----4-:R-:W4:Y:S04]  /*19390*/  LDL.LU R20, [R1+0xb0] ;  /* 0x0000b00001147983 */ /* 0x010f280000300800 */
[----:B------:R-:W2:Y:S04]  /*193a0*/  LDL.LU R27, [R1+0xb8] ;  /* 0x0000b800011b7983 */ /* 0x000ea80000300800 */
[----:B0-----:R-:W2:Y:S01]  /*193b0*/  LDL.LU R21, [R1+0xb4] ;  /* 0x0000b40001157983 */ /* 0x001ea20000300800 */
[----:B------:R-:W-:Y:S01]  /*193c0*/  LEA R14, P5, R9, R2, 0x1 ;  /* 0x00000002090e7211 */ /* 0x000fe200078a08ff */
[----:B---3--:R-:W-:-:S03]  /*193d0*/  IMAD R17, R23, 0x2, R9 ;  /* 0x0000000217117824 */ /* 0x008fc600078e0209 */
[----:B------:R-:W-:Y:S02]  /*193e0*/  LEA.HI.X.SX32 R15, R9, R0, 0x1, P5 ;  /* 0x00000000090f7211 */ /* 0x000fe400028f0eff */
[----:B------:R-:W-:Y:S02]  /*193f0*/  LEA R16, P6, R17, R2, 0x1 ;  /* 0x0000000211107211 */ /* 0x000fe400078c08ff */
[----:B------:R-:W-:Y:S01]  /*19400*/  ISETP.LT.AND P5, PT, R11, UR5, !P0 ;  /* 0x000000050b007c0c */ /* 0x000fe2000c7a1270 */
[----:B------:R-:W0:Y:S01]  /*19410*/  LDCU UR5, c[0x0][0x39c] ;  /* 0x00007380ff0577ac */ /* 0x000e220008000800 */
[----:B----4-:R-:W-:Y:S02]  /*19420*/  PRMT R9, R20, 0x7632, R9 ;  /* 0x0000763214097816 */ /* 0x010fe40000000009 */
[----:B------:R-:W3:Y:S03]  /*19430*/  LDC R20, c[0x0][0x3b8] ;  /* 0x0000ee00ff147b82 */ /* 0x000ee60000000800 */
[----:B------:R4:W-:Y:S01]  /*19440*/  @P3 STG.E.U16 desc[UR8][R14.64], R9 ;  /* 0x000000090e003986 */ /* 0x0009e2000c101508 */
[----:B--2---:R-:W-:Y:S01]  /*19450*/  PRMT R11, R21, 0x7632, R11 ;  /* 0x00007632150b7816 */ /* 0x004fe2000000000b */
[----:B----4-:R-:W-:Y:S01]  /*19460*/  IMAD R9, R24, 0x2, R17 ;  /* 0x0000000218097824 */ /* 0x010fe200078e0211 */
[----:B------:R-:W-:Y:S01]  /*19470*/  LEA.HI.X.SX32 R17, R17, R0, 0x1, P6 ;  /* 0x0000000011117211 */ /* 0x000fe200030f0eff */
[----:B------:R-:W2:Y:S01]  /*19480*/  LDL.LU R24, [R1+0xc4] ;  /* 0x0000c40001187983 */ /* 0x000ea20000300800 */
[----:B------:R-:W-:Y:S01]  /*19490*/  ISETP.LT.AND P3, PT, R3, UR6, !P0 ;  /* 0x0000000603007c0c */ /* 0x000fe2000c761270 */
[----:B------:R-:W4:Y:S02]  /*194a0*/  LDC R21, c[0x0][0x3b8] ;  /* 0x0000ee00ff157b82 */ /* 0x000f240000000800 */
[----:B------:R0:W-:Y:S01]  /*194b0*/  @P4 STG.E.U16 desc[UR8][R16.64], R11 ;  /* 0x0000000b10004986 */ /* 0x0001e2000c101508 */
[----:B------:R-:W-:Y:S01]  /*194c0*/  PRMT R3, R25, 0x7632, R3 ;  /* 0x0000763219037816 */ /* 0x000fe20000000003 */
[----:B------:R-:W2:Y:S02]  /*194d0*/  LDCU UR6, c[0x0][0x39c] ;  /* 0x00007380ff0677ac */ /* 0x000ea40008000800 */
[----:B0-----:R-:W4:Y:S01]  /*194e0*/  LDL.LU R16, [R1+0xc0] ;  /* 0x0000c00001107983 */ /* 0x001f220000300800 */
[C---:B------:R-:W-:Y:S01]  /*194f0*/  LEA R14, P6, R9.reuse, R2, 0x1 ;  /* 0x00000002090e7211 */ /* 0x040fe200078c08ff */
[----:B------:R-:W0:Y:S02]  /*19500*/  LDC R17, c[0x0][0x3b8] ;  /* 0x0000ee00ff117b82 */ /* 0x000e240000000800 */
[----:B------:R-:W4:Y:S01]  /*19510*/  LDL.LU R25, [R1+0xcc] ;  /* 0x0000cc0001197983 */ /* 0x000f220000300800 */
[----:B-1----:R-:W-:Y:S01]  /*19520*/  ISETP.LT.AND P4, PT, R6, UR4, !P0 ;  /* 0x0000000406007c0c */ /* 0x002fe2000c781270 */
[----:B------:R-:W1:Y:S01]  /*19530*/  LDCU UR4, c[0x0][0x39c] ;  /* 0x00007380ff0477ac */ /* 0x000e620008000800 */
[----:B------:R-:W-:Y:S01]  /*19540*/  LEA.HI.X.SX32 R15, R9, R0, 0x1, P6 ;  /* 0x00000000090f7211 */ /* 0x000fe200030f0eff */
[----:B------:R-:W4:Y:S01]  /*19550*/  LDL.LU R23, [R1+0x110] ;  /* 0x0001100001177983 */ /* 0x000f220000300800 */
[----:B------:R-:W-:Y:S01]  /*19560*/  ISETP.LT.AND P6, PT, R10, UR7, !P0 ;  /* 0x000000070a007c0c */ /* 0x000fe2000c7c1270 */
[----:B------:R-:W-:Y:S01]  /*19570*/  IMAD R6, R19, 0x2, R9 ;  /* 0x0000000213067824 */ /* 0x000fe200078e0209 */
[----:B------:R-:W-:Y:S01]  /*19580*/  PRMT R10, R27, 0x7632, R10 ;  /* 0x000076321b0a7816 */ /* 0x000fe2000000000a */
[----:B------:R-:W0:Y:S01]  /*19590*/  LDC R19, c[0x0][0x3b8] ;  /* 0x0000ee00ff137b82 */ /* 0x000e220000000800 */
[----:B------:R-:W4:Y:S01]  /*195a0*/  LDL.LU R27, [R1+0x114] ;  /* 0x00011400011b7983 */ /* 0x000f220000300800 */
[----:B---3--:R-:W-:Y:S01]  /*195b0*/  IMAD R9, R20, 0x2, R6 ;  /* 0x0000000214097824 */ /* 0x008fe200078e0206 */
[----:B------:R-:W3:Y:S02]  /*195c0*/  LDCU UR7, c[0x0][0x39c] ;  /* 0x00007380ff0777ac */ /* 0x000ee40008000800 */
[----:B------:R1:W-:Y:S03]  /*195d0*/  @P2 STG.E.U16 desc[UR8][R14.64], R10 ;  /* 0x0000000a0e002986 */ /* 0x0003e6000c101508 */
[----:B------:R-:W0:Y:S01]  /*195e0*/  LDC R20, c[0x0][0x3b8] ;  /* 0x0000ee00ff147b82 */ /* 0x000e220000000800 */
[----:B-1----:R-:W-:-:S04]  /*195f0*/  LEA R10, P2, R6, R2, 0x1 ;  /* 0x00000002060a7211 */ /* 0x002fc800078408ff */
[----:B------:R-:W-:Y:S02]  /*19600*/  LEA.HI.X.SX32 R11, R6, R0, 0x1, P2 ;  /* 0x00000000060b7211 */ /* 0x000fe400010f0eff */
[----:B------:R-:W-:-:S03]  /*19610*/  LEA R14, P2, R9, R2, 0x1 ;  /* 0x00000002090e7211 */ /* 0x000fc600078408ff */
[----:B------:R1:W-:Y:S01]  /*19620*/  @P5 STG.E.U16 desc[UR8][R10.64], R3 ;  /* 0x000000030a005986 */ /* 0x0003e2000c101508 */
[----:B------:R-:W-:Y:S02]  /*19630*/  LEA.HI.X.SX32 R15, R9, R0, 0x1, P2 ;  /* 0x00000000090f7211 */ /* 0x000fe400010f0eff */
[----:B------:R-:W-:Y:S01]  /*19640*/  ISETP.LT.AND P5, PT, R8, UR4, !P0 ;  /* 0x0000000408007c0c */ /* 0x000fe2000c7a1270 */
[----:B------:R-:W0:Y:S01]  /*19650*/  LDCU UR4, c[0x0][0x39c] ;  /* 0x00007380ff0477ac */ /* 0x000e220008000800 */
[----:B-1----:R-:W-:Y:S02]  /*19660*/  PRMT R11, R28, 0x7632, R11 ;  /* 0x000076321c0b7816 */ /* 0x002fe4000000000b */
[----:B------:R-:W3:Y:S01]  /*19670*/  LDL.LU R28, [R1+0x118] ;  /* 0x00011800011c7983 */ /* 0x000ee20000300800 */
[----:B--2---:R-:W-:Y:S02]  /*19680*/  PRMT R3, R24, 0x7632, R3 ;  /* 0x0000763218037816 */ /* 0x004fe40000000003 */
[----:B----4-:R-:W-:Y:S01]  /*19690*/  PRMT R6, R16, 0x7632, R6 ;  /* 0x0000763210067816 */ /* 0x010fe20000000006 */
[----:B------:R-:W-:-:S05]  /*196a0*/  IMAD R16, R21, 0x2, R9 ;  /* 0x0000000215107824 */ /* 0x000fca00078e0209 */
[----:B------:R-:W-:-:S04]  /*196b0*/  LEA R8, P2, R16, R2, 0x1 ;  /* 0x0000000210087211 */ /* 0x000fc800078408ff */
[----:B------:R-:W-:Y:S01]  /*196c0*/  LEA.HI.X.SX32 R9, R16, R0, 0x1, P2 ;  /* 0x0000000010097211 */ /* 0x000fe200010f0eff */
[----:B------:R1:W-:Y:S04]  /*196d0*/  @P3 STG.E.U16 desc[UR8][R14.64], R6 ;  /* 0x000000060e003986 */ /* 0x0003e8000c101508 */
[----:B------:R2:W-:Y:S01]  /*196e0*/  @P4 STG.E.U16 desc[UR8][R8.64], R3 ;  /* 0x0000000308004986 */ /* 0x0005e2000c101508 */
[----:B------:R-:W-:Y:S01]  /*196f0*/  ISETP.LT.AND P2, PT, R7, UR6, !P0 ;  /* 0x0000000607007c0c */ /* 0x000fe2000c741270 */
[----:B0-----:R-:W-:Y:S01]  /*19700*/  IMAD R7, R17, 0x2, R16 ;  /* 0x0000000211077824 */ /* 0x001fe200078e0210 */
[----:B-1----:R-:W0:Y:S01]  /*19710*/  LDC R15, c[0x0][0x3b8] ;  /* 0x0000ee00ff0f7b82 */ /* 0x002e220000000800 */
[----:B--2---:R-:W-:Y:S01]  /*19720*/  PRMT R3, R25, 0x7632, R3 ;  /* 0x0000763219037816 */ /* 0x004fe20000000003 */
[----:B------:R-:W1:Y:S01]  /*19730*/  LDCU UR6, c[0x0][0x39c] ;  /* 0x00007380ff0677ac */ /* 0x000e620008000800 */
[----:B------:R-:W2:Y:S05]  /*19740*/  LDL.LU R25, [R1+0x11c] ;  /* 0x00011c0001197983 */ /* 0x000eaa0000300800 */
[----:B------:R-:W4:Y:S01]  /*19750*/  LDC R14, c[0x0][0x3b8] ;  /* 0x0000ee00ff0e7b82 */ /* 0x000f220000000800 */
[----:B------:R-:W2:Y:S04]  /*19760*/  LDL.LU R16, [R1+0x120] ;  /* 0x0001200001107983 */ /* 0x000ea80000300800 */
[----:B------:R-:W2:Y:S01]  /*19770*/  LDL.LU R21, [R1+0x124] ;  /* 0x0001240001157983 */ /* 0x000ea20000300800 */
[----:B------:R-:W-:Y:S01]  /*19780*/  LEA R6, P4, R7, R2, 0x1 ;  /* 0x0000000207067211 */ /* 0x000fe200078808ff */
[----:B------:R-:W-:Y:S01]  /*19790*/  IMAD R9, R19, 0x2, R7 ;  /* 0x0000000213097824 */ /* 0x000fe200078e0207 */
[----:B------:R-:W-:Y:S01]  /*197a0*/  ISETP.LT.AND P3, PT, R12, UR5, !P0 ;  /* 0x000000050c007c0c */ /* 0x000fe2000c761270 */
[----:B------:R-:W0:Y:S01]  /*197b0*/  LDCU UR5, c[0x0][0x39c] ;  /* 0x00007380ff0577ac */ /* 0x000e220008000800 */
[----:B------:R-:W-:Y:S01]  /*197c0*/  LEA.HI.X.SX32 R7, R7, R0, 0x1, P4 ;  /* 0x0000000007077211 */ /* 0x000fe200020f0eff */
[----:B------:R-:W-:Y:S01]  /*197d0*/  IMAD R10, R20, 0x2, R9 ;  /* 0x00000002140a7824 */ /* 0x000fe200078e0209 */
[C---:B------:R-:W-:Y:S01]  /*197e0*/  LEA R8, P4, R9.reuse, R2, 0x1 ;  /* 0x0000000209087211 */ /* 0x040fe200078808ff */
[----:B------:R-:W1:Y:S03]  /*197f0*/  LDC R12, c[0x0][0x3b8] ;  /* 0x0000ee00ff0c7b82 */ /* 0x000e660000000800 */
[----:B------:R-:W-:Y:S01]  /*19800*/  LEA.HI.X.SX32 R9, R9, R0, 0x1, P4 ;  /* 0x0000000009097211 */ /* 0x000fe200020f0eff */
[----:B------:R3:W-:Y:S04]  /*19810*/  @P6 STG.E.U16 desc[UR8][R6.64], R11 ;  /* 0x0000000b06006986 */ /* 0x0007e8000c101508 */
[----:B------:R0:W-:Y:S01]  /*19820*/  @P5 STG.E.U16 desc[UR8][R8.64], R3 ;  /* 0x0000000308005986 */ /* 0x0001e2000c101508 */
[----:B------:R-:W-:Y:S01]  /*19830*/  ISETP.LT.AND P4, PT, R4, UR4, !P0 ;  /* 0x0000000404007c0c */ /* 0x000fe2000c781270 */
[----:B------:R-:W1:Y:S01]  /*19840*/  LDCU UR4, c[0x0][0x39c] ;  /* 0x00007380ff0477ac */ /* 0x000e620008000800 */
[----:B---3--:R-:W-:Y:S01]  /*19850*/  LEA R6, P6, R10, R2, 0x1 ;  /* 0x000000020a067211 */ /* 0x008fe200078c08ff */
[----:B------:R-:W3:Y:S01]  /*19860*/  LDC R11, c[0x0][0x3b8] ;  /* 0x0000ee00ff0b7b82 */ /* 0x000ee20000000800 */
[----:B0-----:R-:W-:-:S02]  /*19870*/  IMAD R3, R15, 0x2, R10 ;  /* 0x000000020f037824 */ /* 0x001fc400078e020a */
[----:B------:R-:W-:Y:S02]  /*19880*/  LEA.HI.X.SX32 R7, R10, R0, 0x1, P6 ;  /* 0x000000000a077211 */ /* 0x000fe400030f0eff */
[----:B------:R-:W-:Y:S02]  /*19890*/  PRMT R8, R23, 0x7632, R8 ;  /* 0x0000763217087816 */ /* 0x000fe40000000008 */
[----:B------:R-:W-:Y:S01]  /*198a0*/  LEA R4, P6, R3, R2, 0x1 ;  /* 0x0000000203047211 */ /* 0x000fe200078c08ff */
[----:B------:R-:W0:Y:S01]  /*198b0*/  LDC R10, c[0x0][0x3b8] ;  /* 0x0000ee00ff0a7b82 */ /* 0x000e220000000800 */
[----:B------:R-:W-:Y:S01]  /*198c0*/  ISETP.LT.AND P5, PT, R5, UR5, !P0 ;  /* 0x0000000505007c0c */ /* 0x000fe2000c7a1270 */
[----:B------:R1:W-:Y:S01]  /*198d0*/  @P3 STG.E.U16 desc[UR8][R6.64], R8 ;  /* 0x0000000806003986 */ /* 0x0003e2000c101508 */
[----:B------:R-:W-:Y:S01]  /*198e0*/  LEA.HI.X.SX32 R5, R3, R0, 0x1, P6 ;  /* 0x0000000003057211 */ /* 0x000fe200030f0eff */
[----:B----4-:R-:W-:Y:S01]  /*198f0*/  IMAD R3, R14, 0x2, R3 ;  /* 0x000000020e037824 */ /* 0x010fe200078e0203 */
[----:B------:R-:W4:Y:S01]  /*19900*/  LDCU UR5, c[0x0][0x39c] ;  /* 0x00007380ff0577ac */ /* 0x000f220008000800 */
[----:B------:R-:W4:Y:S02]  /*19910*/  LDL.LU R23, [R1] ;  /* 0x0000000001177983 */ /* 0x000f240000300800 */
[----:B------:R-:W0:Y:S01]  /*19920*/  LDC R9, c[0x0][0x3b8] ;  /* 0x0000ee00ff097b82 */ /* 0x000e220000000800 */
[----:B-1----:R-:W-:Y:S01]  /*19930*/  PRMT R6, R27, 0x7632, R6 ;  /* 0x000076321b067816 */ /* 0x002fe20000000006 */
[----:B------:R-:W-:Y:S01]  /*19940*/  IMAD R8, R12, 0x2, R3 ;  /* 0x000000020c087824 */ /* 0x000fe200078e0203 */
[----:B------:R-:W-:Y:S01]  /*19950*/  PRMT R7, R28, 0x7632, R7 ;  /* 0x000076321c077816 */ /* 0x000fe20000000007 */
[----:B------:R-:W4:Y:S01]  /*19960*/  LDL.LU R27, [R1+0x128] ;  /* 0x00012800011b7983 */ /* 0x000f220000300800 */
[----:B------:R-:W-:-:S03]  /*19970*/  ISETP.LT.AND P3, PT, R13, UR6, !P0 ;  /* 0x000000060d007c0c */ /* 0x000fc6000c761270 */
[----:B------:R-:W1:Y:S01]  /*19980*/  LDC R12, c[0x0][0x3b8] ;  /* 0x0000ee00ff0c7b82 */ /* 0x000e620000000800 */
[----:B------:R-:W0:Y:S01]  /*19990*/  LDCU UR6, c[0x0][0x39c] ;  /* 0x00007380ff0677ac */ /* 0x000e220008000800 */
[----:B------:R3:W-:Y:S04]  /*199a0*/  @P2 STG.E.U16 desc[UR8][R4.64], R6 ;  /* 0x0000000604002986 */ /* 0x0007e8000c101508 */
[----:B------:R-:W4:Y:S01]  /*199b0*/  LDL.LU R28, [R1+0x12c] ;  /* 0x00012c00011c7983 */ /* 0x000f220000300800 */
[----:B---3--:R-:W-:-:S04]  /*199c0*/  LEA R4, P6, R3, R2, 0x1 ;  /* 0x0000000203047211 */ /* 0x008fc800078c08ff */
[----:B------:R-:W-:Y:S02]  /*199d0*/  LEA.HI.X.SX32 R5, R3, R0, 0x1, P6 ;  /* 0x0000000003057211 */ /* 0x000fe400030f0eff */
[----:B------:R-:W-:-:S03]  /*199e0*/  LEA R6, P6, R8, R2, 0x1 ;  /* 0x0000000208067211 */ /* 0x000fc600078c08ff */
[----:B------:R3:W-:Y:S02]  /*199f0*/  @P4 STG.E.U16 desc[UR8][R4.64], R7 ;  /* 0x0000000704004986 */ /* 0x0007e4000c101508 */
[----:B---3--:R-:W-:Y:S01]  /*19a00*/  IMAD R5, R11, 0x2, R8 ;  /* 0x000000020b057824 */ /* 0x008fe200078e0208 */
[----:B------:R-:W-:Y:S01]  /*19a10*/  LEA.HI.X.SX32 R7, R8, R0, 0x1, P6 ;  /* 0x0000000008077211 */ /* 0x000fe200030f0eff */
[----:B------:R-:W3:Y:S03]  /*19a20*/  LDC R11, c[0x0][0x3b8] ;  /* 0x0000ee00ff0b7b82 */ /* 0x000ee60000000800 */
[----:B------:R-:W-:Y:S02]  /*19a30*/  LEA R4, P6, R5, R2, 0x1 ;  /* 0x0000000205047211 */ /* 0x000fe400078c08ff */
[----:B------:R-:W-:Y:S01]  /*19a40*/  ISETP.LT.AND P2, PT, R18, UR4, !P0 ;  /* 0x0000000412007c0c */ /* 0x000fe2000c741270 */
[----:B------:R-:W0:Y:S02]  /*19a50*/  LDCU UR4, c[0x0][0x39c] ;  /* 0x00007380ff0477ac */ /* 0x000e240008000800 */
[----:B------:R-:W0:Y:S01]  /*19a60*/  LDC R8, c[0x0][0x3b8] ;  /* 0x0000ee00ff087b82 */ /* 0x000e220000000800 */
[----:B--2---:R-:W-:-:S02]  /*19a70*/  PRMT R3, R25, 0x7632, R3 ;  /* 0x0000763219037816 */ /* 0x004fc40000000003 */
[----:B------:R-:W2:Y:S04]  /*19a80*/  LDL.LU R25, [R1+0x4] ;  /* 0x0000040001197983 */ /* 0x000ea80000300800 */
[----:B------:R0:W-:Y:S04]  /*19a90*/  @P5 STG.E.U16 desc[UR8][R6.64], R3 ;  /* 0x0000000306005986 */ /* 0x0001e8000c101508 */
[----:B------:R-:W2:Y:S04]  /*19aa0*/  LDL.LU R17, [R1+0x130] ;  /* 0x0001300001117983 */ /* 0x000ea80000300800 */
[----:B------:R-:W2:Y:S01]  /*19ab0*/  LDL R24, [R1+0x180] ;  /* 0x0001800001187983 */ /* 0x000ea20000100800 */
[----:B0-----:R-:W-:Y:S01]  /*19ac0*/  IMAD R3, R10, 0x2, R5 ;  /* 0x000000020a037824 */ /* 0x001fe200078e0205 */
[----:B------:R-:W-:Y:S01]  /*19ad0*/  LEA.HI.X.SX32 R5, R5, R0, 0x1, P6 ;  /* 0x0000000005057211 */ /* 0x000fe200030f0eff */
[----:B------:R-:W0:Y:S01]  /*19ae0*/  LDC R10, c[0x0][0x3b8] ;  /* 0x0000ee00ff0a7b82 */ /* 0x000e220000000800 */
[----:B------:R-:W-:-:S05]  /*19af0*/  PRMT R7, R16, 0x7632, R7 ;  /* 0x0000763210077816 */ /* 0x000fca0000000007 */
[----:B------:R1:W-:Y:S02]  /*19b00*/  @P3 STG.E.U16 desc[UR8][R4.64], R7 ;  /* 0x0000000704003986 */ /* 0x0003e4000c101508 */
[----:B-1----:R-:W-:Y:S02]  /*19b10*/  PRMT R4, R21, 0x7632, R4 ;  /* 0x0000763215047816 */ /* 0x002fe40000000004 */
[----:B------:R-:W2:Y:S04]  /*19b20*/  LDL.LU R21, [R1+0x10] ;  /* 0x0000100001157983 */ /* 0x000ea80000300800 */
[----:B------:R-:W2:Y:S01]  /*19b30*/  LDL.LU R15, [R1+0x134] ;  /* 0x00013400010f7983 */ /* 0x000ea20000300800 */
[----:B----4-:R-:W-:Y:S01]  /*19b40*/  ISETP.LT.AND P4, PT, R22, UR5, !P0 ;  /* 0x0000000516007c0c */ /* 0x010fe2000c781270 */
[----:B------:R-:W1:Y:S01]  /*19b50*/  LDCU UR5, c[0x0][0x39c] ;  /* 0x00007380ff0577ac */ /* 0x000e620008000800 */
[C---:B------:R-:W-:Y:S01]  /*19b60*/  LEA R6, P6, R3.reuse, R2, 0x1 ;  /* 0x0000000203067211 */ /* 0x040fe200078c08ff */
[----:B------:R-:W4:Y:S01]  /*19b70*/  LDC R22, c[0x0][0x3b8] ;  /* 0x0000ee00ff167b82 */ /* 0x000f220000000800 */
[----:B------:R-:W-:Y:S01]  /*19b80*/  ISETP.LT.AND P5, PT, R26, UR4, !P0 ;  /* 0x000000041a007c0c */ /* 0x000fe2000c7a1270 */
[----:B------:R-:W0:Y:S01]  /*19b90*/  LDCU UR4, c[0x0][0x39c] ;  /* 0x00007380ff0477ac */ /* 0x000e220008000800 */
[----:B------:R-:W-:Y:S01]  /*19ba0*/  LEA.HI.X.SX32 R7, R3, R0, 0x1, P6 ;  /* 0x0000000003077211 */ /* 0x000fe200030f0eff */
[----:B------:R-:W-:-:S04]  /*19bb0*/  IMAD R3, R9, 0x2, R3 ;  /* 0x0000000209037824 */ /* 0x000fc800078e0203 */
[----:B------:R0:W-:Y:S01]  /*19bc0*/  @P2 STG.E.U16 desc[UR8][R6.64], R4 ;  /* 0x0000000406002986 */ /* 0x0001e2000c101508 */
[----:B------:R-:W-:Y:S01]  /*19bd0*/  PRMT R9, R27, 0x7632, R9 ;  /* 0x000076321b097816 */ /* 0x000fe20000000009 */
[----:B------:R-:W-:Y:S01]  /*19be0*/  IMAD R8, R8, 0x2, R3 ;  /* 0x0000000208087824 */ /* 0x000fe200078e0203 */
[----:B0-----:R-:W-:-:S04]  /*19bf0*/  LEA R4, P6, R3, R2, 0x1 ;  /* 0x0000000203047211 */ /* 0x001fc800078c08ff */
[----:B------:R-:W-:Y:S02]  /*19c00*/  LEA.HI.X.SX32 R5, R3, R0, 0x1, P6 ;  /* 0x0000000003057211 */ /* 0x000fe400030f0eff */
[----:B------:R-:W-:Y:S02]  /*19c10*/  PRMT R3, R28, 0x7632, R3 ;  /* 0x000076321c037816 */ /* 0x000fe40000000003 */
[----:B-1----:R-:W-:Y:S01]  /*19c20*/  ISETP.LT.AND P2, PT, R23, UR5, !P0 ;  /* 0x0000000517007c0c */ /* 0x002fe2000c741270 */
[----:B------:R0:W-:Y:S01]  /*19c30*/  @P4 STG.E.U16 desc[UR8][R4.64], R9 ;  /* 0x0000000904004986 */ /* 0x0001e2000c101508 */
[----:B------:R-:W1:Y:S03]  /*19c40*/  LDCU UR5, c[0x0][0x39c] ;  /* 0x00007380ff0577ac */ /* 0x000e660008000800 */
[----:B--2---:R-:W-:Y:S01]  /*19c50*/  STL [R1+0x6b4], R15 ;  /* 0x0006b40f01007387 */ /* 0x004fe20000100800 */
[C---:B------:R-:W-:Y:S01]  /*19c60*/  LEA R6, P6, R8.reuse, R2, 0x1 ;  /* 0x0000000208067211 */ /* 0x040fe200078c08ff */
[----:B0-----:R-:W0:Y:S02]  /*19c70*/  LDC R9, c[0x0][0x3b8] ;  /* 0x0000ee00ff097b82 */ /* 0x001e240000000800 */
[----:B------:R-:W-:Y:S04]  /*19c80*/  STL [R1+0x6b0], R12 ;  /* 0x0006b00c01007387 */ /* 0x000fe80000100800 */
[----:B------:R-:W2:Y:S01]  /*19c90*/  LDS.128 R12, [R24] ;  /* 0x00000000180c7984 */ /* 0x000ea20000000c00 */
[----:B------:R-:W-:Y:S01]  /*19ca0*/  ISETP.LT.AND P4, PT, R25, UR4, !P0 ;  /* 0x0000000419007c0c */ /* 0x000fe2000c781270 */
[----:B---3--:R-:W-:Y:S01]  /*19cb0*/  IMAD R5, R11, 0x2, R8 ;  /* 0x000000020b057824 */ /* 0x008fe200078e0208 */
[----:B------:R-:W-:Y:S01]  /*19cc0*/  LEA.HI.X.SX32 R7, R8, R0, 0x1, P6 ;  /* 0x0000000008077211 */ /* 0x000fe200030f0eff */
[----:B------:R-:W3:Y:S01]  /*19cd0*/  LDL.LU R16, [R1+0x14] ;  /* 0x0000140001107983 */ /* 0x000ee20000300800 */
[----:B------:R-:W-:Y:S01]  /*19ce0*/  ISETP.LT.AND P3, PT, R29, UR6, !P0 ;  /* 0x000000061d007c0c */ /* 0x000fe2000c761270 */
[----:B------:R-:W0:Y:S01]  /*19cf0*/  LDCU UR6, c[0x0][0x39c] ;  /* 0x00007380ff0677ac */ /* 0x000e220008000800 */
[----:B------:R-:W0:Y:S01]  /*19d00*/  LDC R11, c[0x0][0x3b8] ;  /* 0x0000ee00ff0b7b82 */ /* 0x000e220000000800 */
[----:B------:R-:W0:Y:S01]  /*19d10*/  LDL.LU R27, [R1+0x18] ;  /* 0x00001800011b7983 */ /* 0x000e220000300800 */
[----:B------:R-:W3:Y:S03]  /*19d20*/  LDCU UR4, c[0x0][0x39c] ;  /* 0x00007380ff0477ac */ /* 0x000ee60008000800 */
[----:B------:R-:W3:Y:S04]  /*19d30*/  LDL.LU R28, [R1+0x1c] ;  /* 0x00001c00011c7983 */ /* 0x000ee80000300800 */
[----:B------:R-:W3:Y:S04]  /*19d40*/  LDL.LU R23, [R1+0x138] ;  /* 0x0001380001177983 */ /* 0x000ee80000300800 */
[----:B------:R-:W3:Y:S04]  /*19d50*/  LDL.LU R25, [R1+0x13c] ;  /* 0x00013c0001197983 */ /* 0x000ee80000300800 */
[----:B--2---:R-:W-:Y:S01]  /*19d60*/  STL.64 [R1], R12 ;  /* 0x0000000c01007387 */ /* 0x004fe20000100a00 */
[----:B------:R-:W-:-:S02]  /*19d70*/  IMAD.MOV.U32 R18, RZ, RZ, R15 ;  /* 0x000000ffff127224 */ /* 0x000fc400078e000f */
[----:B------:R-:W-:Y:S01]  /*19d80*/  IMAD.MOV.U32 R19, RZ, RZ, R12 ;  /* 0x000000ffff137224 */ /* 0x000fe200078e000c */
[----:B------:R2:W-:Y:S04]  /*19d90*/  STL.64 [R1+0x8], R14 ;  /* 0x0000080e01007387 */ /* 0x0005e80000100a00 */
[----:B--2---:R-:W2:Y:S04]  /*19da0*/  LDL.LU R15, [R1+0x6b4] ;  /* 0x0006b400010f7983 */ /* 0x004ea80000300800 */
[----:B------:R-:W2:Y:S01]  /*19db0*/  LDL.LU R12, [R1+0x6b0] ;  /* 0x0006b000010c7983 */ /* 0x000ea20000300800 */
[----:B-1----:R-:W-:Y:S01]  /*19dc0*/  ISETP.LT.AND P6, PT, R21, UR5, !P0 ;  /* 0x0000000515007c0c */ /* 0x002fe2000c7c1270 */
[----:B------:R-:W-:Y:S01]  /*19dd0*/  IMAD.MOV.U32 R20, RZ, RZ, R14 ;  /* 0x000000ffff147224 */ /* 0x000fe200078e000e */
[----:B------:R-:W1:Y:S01]  /*19de0*/  LDCU UR5, c[0x0][0x39c] ;  /* 0x00007380ff0577ac */ /* 0x000e620008000800 */
[----:B------:R4:W-:Y:S01]  /*19df0*/  @P5 STG.E.U16 desc[UR8][R6.64], R3 ;  /* 0x0000000306005986 */ /* 0x0009e2000c101508 */
[----:B------:R-:W-:Y:S01]  /*19e00*/  LEA R4, P5, R5, R2, 0x1 ;  /* 0x0000000205047211 */ /* 0x000fe200078a08ff */
[----:B------:R-:W0:Y:S02]  /*19e10*/  LDC R14, c[0x0][0x3b8] ;  /* 0x0000ee00ff0e7b82 */ /* 0x000e240000000800 */
[----:B------:R-:W3:Y:S01]  /*19e20*/  LDL.LU R21, [R1+0x20] ;  /* 0x0000200001157983 */ /* 0x000ee20000300800 */
[----:B----4-:R-:W-:Y:S01]  /*19e30*/  IMAD R3, R10, 0x2, R5 ;  /* 0x000000020a037824 */ /* 0x010fe200078e0205 */
[----:B------:R-:W-:-:S02]  /*19e40*/  PRMT R7, R17, 0x7632, R7 ;  /* 0x0000763211077816 */ /* 0x000fc40000000007 */
[----:B------:R-:W-:Y:S02]  /*19e50*/  LEA.HI.X.SX32 R5, R5, R0, 0x1, P5 ;  /* 0x0000000005057211 */ /* 0x000fe400028f0eff */
[----:B------:R-:W-:-:S03]  /*19e60*/  LEA R6, P5, R3, R2, 0x1 ;  /* 0x0000000203067211 */ /* 0x000fc600078a08ff */
[----:B------:R4:W-:Y:S02]  /*19e70*/  @P3 STG.E.U16 desc[UR8][R4.64], R7 ;  /* 0x0000000704003986 */ /* 0x0009e4000c101508 */
[----:B----4-:R-:W-:Y:S01]  /*19e80*/  LEA.HI.X.SX32 R7, R3, R0, 0x1, P5 ;  /* 0x0000000003077211 */ /* 0x010fe200028f0eff */
[--C-:B--2---:R-:W-:Y:S01]  /*19e90*/  IMAD R8, R12, 0x2, R3.reuse ;  /* 0x000000020c087824 */ /* 0x104fe200078e0203 */
[----:B------:R-:W-:Y:S02]  /*19ea0*/  PRMT R3, R15, 0x7632, R3 ;  /* 0x000076320f037816 */ /* 0x000fe40000000003 */
[----:B---3--:R-:W-:Y:S01]  /*19eb0*/  PRMT R12, R25, 0x7632, R12 ;  /* 0x00007632190c7816 */ /* 0x008fe2000000000c */
[----:B------:R-:W2:Y:S01]  /*19ec0*/  LDC R15, c[0x0][0x3b8] ;  /* 0x0000ee00ff0f7b82 */ /* 0x000ea20000000800 */
[C---:B------:R-:W-:Y:S01]  /*19ed0*/  LEA R4, P5, R8.reuse, R2, 0x1 ;  /* 0x0000000208047211 */ /* 0x040fe200078a08ff */
[----:B------:R3:W-:Y:S01]  /*19ee0*/  @P2 STG.E.U16 desc[UR8][R6.64], R3 ;  /* 0x0000000306002986 */ /* 0x0007e2000c101508 */
[----:B0-----:R-:W-:Y:S01]  /*19ef0*/  ISETP.LT.AND P2, PT, R27, UR6, !P0 ;  /* 0x000000061b007c0c */ /* 0x001fe2000c741270 */
[----:B------:R-:W-:Y:S01]  /*19f00*/  IMAD.MOV.U32 R17, RZ, RZ, R13 ;  /* 0x000000ffff117224 */ /* 0x000fe200078e000d */
[----:B------:R-:W-:Y:S01]  /*19f10*/  LEA.HI.X.SX32 R5, R8, R0, 0x1, P5 ;  /* 0x0000000008057211 */ /* 0x000fe200028f0eff */
[----:B------:R-:W1:Y:S01]  /*19f20*/  LDL.LU R27, [R1+0x24] ;  /* 0x00002400011b7983 */ /* 0x000e620000300800 */
[----:B------:R-:W-:Y:S01]  /*19f30*/  ISETP.LT.AND P5, PT, R28, UR7, !P0 ;  /* 0x000000071c007c0c */ /* 0x000fe2000c7a1270 */
[----:B------:R-:W0:Y:S01]  /*19f40*/  LDC R13, c[0x0][0x3b8] ;  /* 0x0000ee00ff0d7b82 */ /* 0x000e220000000800 */
[----:B------:R-:W-:Y:S01]  /*19f50*/  ISETP.LT.AND P3, PT, R16, UR4, !P0 ;  /* 0x0000000410007c0c */ /* 0x000fe2000c761270 */
[----:B------:R-:W4:Y:S01]  /*19f60*/  LDL.LU R28, [R1+0x28] ;  /* 0x00002800011c7983 */ /* 0x000f220000300800 */
[----:B------:R-:W2:Y:S03]  /*19f70*/  LDCU UR4, c[0x0][0x39c] ;  /* 0x00007380ff0477ac */ /* 0x000ea60008000800 */
[----:B------:R-:W4:Y:S01]  /*19f80*/  LDL.LU R25, [R1+0x2c] ;  /* 0x00002c0001197983 */ /* 0x000f220000300800 */
[----:B---3--:R-:W-:Y:S01]  /*19f90*/  PRMT R6, R23, 0x7632, R6 ;  /* 0x0000763217067816 */ /* 0x008fe20000000006 */
[----:B------:R-:W-:Y:S01]  /*19fa0*/  IMAD R3, R9, 0x2, R8 ;  /* 0x0000000209037824 */ /* 0x000fe200078e0208 */
[----:B------:R-:W4:Y:S01]  /*19fb0*/  LDCU UR6, c[0x0][0x39c] ;  /* 0x00007380ff0677ac */ /* 0x000f220008000800 */
[----:B------:R-:W3:Y:S01]  /*19fc0*/  LDL.LU R23, [R1+0x30] ;  /* 0x0000300001177983 */ /* 0x000ee20000300800 */
[----:B------:R-:W0:Y:S01]  /*19fd0*/  LDC R16, c[0x0][0x3b8] ;  /* 0x0000ee00ff107b82 */ /* 0x000e220000000800 */
[----:B------:R-:W-:Y:S01]  /*19fe0*/  IMAD R11, R11, 0x2, R3 ;  /* 0x000000020b0b7824 */ /* 0x000fe200078e0203 */
[----:B------:R-:W0:Y:S01]  /*19ff0*/  LDCU UR7, c[0x0][0x39c] ;  /* 0x00007380ff0777ac */ /* 0x000e220008000800 */
[----:B------:R-:W-:Y:S01]  /*1a000*/  @P4 STG.E.U16 desc[UR8][R4.64], R6 ;  /* 0x0000000604004986 */ /* 0x000fe2000c101508 */
[----:B------:R-:W-:-:S03]  /*1a010*/  LEA R8, P4, R3, R2, 0x1 ;  /* 0x0000000203087211 */ /* 0x000fc600078808ff */
[----:B------:R-:W-:Y:S01]  /*1a020*/  LDS.128 R4, [R24+0x2000] ;  /* 0x0020000018047984 */ /* 0x000fe20000000c00 */
[----:B------:R-:W-:Y:S02]  /*1a030*/  LEA.HI.X.SX32 R9, R3, R0, 0x1, P4 ;  /* 0x0000000003097211 */ /* 0x000fe400020f0eff */
[----:B------:R-:W-:Y:S01]  /*1a040*/  LEA R10, P4, R11, R2, 0x1 ;  /* 0x000000020b0a7211 */ /* 0x000fe200078808ff */
[----:B--2---:R-:W-:Y:S02]  /*1a050*/  IMAD R3, R15, 0x2, R11 ;  /* 0x000000020f037824 */ /* 0x004fe400078e020b */
[----:B------:R2:W-:Y:S01]  /*1a060*/  @P6 STG.E.U16 desc[UR8][R8.64], R12 ;  /* 0x0000000c08006986 */ /* 0x0005e2000c101508 */
[----:B------:R-:W-:Y:S01]  /*1a070*/  LEA.HI.X.SX32 R11, R11, R0, 0x1, P4 ;  /* 0x000000000b0b7211 */ /* 0x000fe200020f0eff */
[----:B------:R-:W1:Y:S01]  /*1a080*/  LDC R15, c[0x0][0x3b8] ;  /* 0x0000ee00ff0f7b82 */ /* 0x000e620000000800 */
[----:B------:R-:W-:Y:S01]  /*1a090*/  ISETP.LT.AND P4, PT, R21, UR4, !P0 ;  /* 0x0000000415007c0c */ /* 0x000fe2000c781270 */
[----:B------:R-:W0:Y:S02]  /*1a0a0*/  LDCU UR4, c[0x0][0x39c] ;  /* 0x00007380ff0477ac */ /* 0x000e240008000800 */
[----:B------:R0:W-:Y:S04]  /*1a0b0*/  @P3 STG.E.U16 desc[UR8][R10.64], R19 ;  /* 0x000000130a003986 */ /* 0x0001e8000c101508 */
[----:B------:R-:W1:Y:S01]  /*1a0c0*/  LDC R21, c[0x0][0x3b8] ;  /* 0x0000ee00ff157b82 */ /* 0x000e620000000800 */
[----:B--2---:R-:W-:Y:S01]  /*1a0d0*/  LEA R8, P6, R3, R2, 0x1 ;  /* 0x0000000203087211 */ /* 0x004fe200078c08ff */
[----:B0-----:R-:W-:-:S03]  /*1a0e0*/  IMAD R11, R14, 0x2, R3 ;  /* 0x000000020e0b7824 */ /* 0x001fc600078e0203 */
[----:B------:R-:W-:-:S03]  /*1a0f0*/  LEA.HI.X.SX32 R9, R3, R0, 0x1, P6 ;  /* 0x0000000003097211 */ /* 0x000fc600030f0eff */
[----:B------:R-:W0:Y:S01]  /*1a100*/  LDC R19, c[0x0][0x3b8] ;  /* 0x0000ee00ff137b82 */ /* 0x000e220000000800 */
[----:B------:R-:W-:Y:S01]  /*1a110*/  LEA R10, P6, R11, R2, 0x1 ;  /* 0x000000020b0a7211 */ /* 0x000fe200078c08ff */
[----:B------:R-:W-:-:S03]  /*1a120*/  IMAD R3, R13, 0x2, R11 ;  /* 0x000000020d037824 */ /* 0x000fc600078e020b */
[----:B------:R-:W-:Y:S01]  /*1a130*/  LEA.HI.X.SX32 R11, R11, R0, 0x1, P6 ;  /* 0x000000000b0b7211 */ /* 0x000fe200030f0eff */
[----:B------:R2:W-:Y:S04]  /*1a140*/  @P2 STG.E.U16 desc[UR8][R8.64], R17 ;  /* 0x0000001108002986 */ /* 0x0005e8000c101508 */
[----:B------:R-:W-:Y:S01]  /*1a150*/  @P5 STG.E.U16 desc[UR8][R10.64], R20 ;  /* 0x000000140a005986 */ /* 0x000fe2000c101508 */
[C---:B--2---:R-:W-:Y:S01]  /*1a160*/  LEA R8, P6, R3.reuse, R2, 0x1 ;  /* 0x0000000203087211 */ /* 0x044fe200078c08ff */
[----:B------:R-:W2:Y:S03]  /*1a170*/  LDC R17, c[0x0][0x3b8] ;  /* 0x0000ee00ff117b82 */ /* 0x000ea60000000800 */
[----:B------:R-:W-:-:S05]  /*1a180*/  LEA.HI.X.SX32 R9, R3, R0, 0x1, P6 ;  /* 0x0000000003097211 */ /* 0x000fca00030f0eff */
[----:B------:R0:W-:Y:S01]  /*1a190*/  @P4 STG.E.U16 desc[UR8][R8.64], R18 ;  /* 0x0000001208004986 */ /* 0x0001e2000c101508 */
[----:B-1----:R-:W-:-:S03]  /*1a1a0*/  ISETP.LT.AND P3, PT, R27, UR5, !P0 ;  /* 0x000000051b007c0c */ /* 0x002fc6000c761270 */
[----:B------:R-:W1:Y:S01]  /*1a1b0*/  LDS.128 R8, [R24+0x4000] ;  /* 0x0040000018087984 */ /* 0x000e620000000c00 */
[----:B------:R-:W3:Y:S01]  /*1a1c0*/  LDCU UR5, c[0x0][0x39c] ;  /* 0x00007380ff0577ac */ /* 0x000ee20008000800 */
[----:B------:R-:W-:Y:S01]  /*1a1d0*/  IMAD R14, R16, 0x2, R3 ;  /* 0x00000002100e7824 */ /* 0x000fe200078e0203 */
[----:B----4-:R-:W-:Y:S01]  /*1a1e0*/  ISETP.LT.AND P2, PT, R28, UR6, !P0 ;  /* 0x000000061c007c0c */ /* 0x010fe2000c741270 */
[----:B------:R-:W4:Y:S01]  /*1a1f0*/  LDL.LU R27, [R1+0x34] ;  /* 0x00003400011b7983 */ /* 0x000f220000300800 */
[----:B------:R-:W4:Y:S01]  /*1a200*/  LDCU UR6, c[0x0][0x39c] ;  /* 0x00007380ff0677ac */ /* 0x000f220008000800 */
[----:B------:R-:W4:Y:S01]  /*1a210*/  LDC R16, c[0x0][0x3b8] ;  /* 0x0000ee00ff107b82 */ /* 0x000f220000000800 */
[----:B------:R-:W-:Y:S01]  /*1a220*/  ISETP.LT.AND P5, PT, R25, UR4, !P0 ;  /* 0x0000000419007c0c */ /* 0x000fe2000c7a1270 */
[----:B------:R-:W4:Y:S01]  /*1a230*/  LDL.LU R28, [R1+0x38] ;  /* 0x00003800011c7983 */ /* 0x000f220000300800 */
[C---:B------:R-:W-:Y:S01]  /*1a240*/  LEA R12, P6, R14.reuse, R2, 0x1 ;  /* 0x000000020e0c7211 */ /* 0x040fe200078c08ff */
[----:B------:R-:W1:Y:S02]  /*1a250*/  LDCU UR4, c[0x0][0x39c] ;  /* 0x00007380ff0477ac */ /* 0x000e640008000800 */
[----:B------:R-:W4:Y:S01]  /*1a260*/  LDL.LU R25, [R1+0x3c] ;  /* 0x00003c0001197983 */ /* 0x000f220000300800 */
[----:B------:R-:W-:Y:S01]  /*1a270*/  LEA.HI.X.SX32 R13, R14, R0, 0x1, P6 ;  /* 0x000000000e0d7211 */ /* 0x000fe200030f0eff */
[----:B------:R-:W-:Y:S01]  /*1a280*/  IMAD R14, R15, 0x2, R14 ;  /* 0x000000020f0e7824 */ /* 0x000fe200078e020e */
[----:B0-----:R-:W0:Y:S01]  /*1a290*/  LDC R18, c[0x0][0x3b8] ;  /* 0x0000ee00ff127b82 */ /* 0x001e220000000800 */
[----:B---3--:R-:W-:Y:S01]  /*1a2a0*/  ISETP.LT.AND P4, PT, R23, UR5, !P0 ;  /* 0x0000000517007c0c */ /* 0x008fe2000c781270 */
[----:B------:R-:W3:Y:S06]  /*1a2b0*/  LDCU UR5, c[0x0][0x39c] ;  /* 0x00007380ff0577ac */ /* 0x000eec0008000800 */
[----:B------:R-:W0:Y:S01]  /*1a2c0*/  LDC R20, c[0x0][0x3b8] ;  /* 0x0000ee00ff147b82 */ /* 0x000e220000000800 */
[----:B-1----:R-:W-:Y:S04]  /*1a2d0*/  STL.64 [R1+0x6a8], R10 ;  /* 0x0006a80a01007387 */ /* 0x002fe80000100a00 */
[----:B------:R-:W-:Y:S04]  /*1a2e0*/  STL.64 [R1+0x6a0], R8 ;  /* 0x0006a00801007387 */ /* 0x000fe80000100a00 */
[----:B------:R-:W1:Y:S01]  /*1a2f0*/  LDS.128 R8, [R24+0x6000] ;  /* 0x0060000018087984 */ /* 0x000e620000000c00 */
[----:B--2---:R-:W-:-:S02]  /*1a300*/  IMAD R15, R17, 0x2, R14 ;  /* 0x00000002110f7824 */ /* 0x004fc400078e020e */
[----:B------:R-:W2:Y:S01]  /*1a310*/  LDC R17, c[0x0][0x3b8] ;  /* 0x0000ee00ff117b82 */ /* 0x000ea20000000800 */
[----:B------:R3:W-:Y:S01]  /*1a320*/  @P3 STG.E.U16 desc[UR8][R12.64], R4 ;  /* 0x000000040c003986 */ /* 0x0007e2000c101508 */
[----:B------:R-:W-:Y:S01]  /*1a330*/  IMAD R3, R19, 0x2, R15 ;  /* 0x0000000213037824 */ /* 0x000fe200078e020f */
[----:B---3--:R-:W-:-:S04]  /*1a340*/  LEA R12, P3, R14, R2, 0x1 ;  /* 0x000000020e0c7211 */ /* 0x008fc800078608ff */
[----:B------:R-:W-:Y:S02]  /*1a350*/  LEA.HI.X.SX32 R13, R14, R0, 0x1, P3 ;  /* 0x000000000e0d7211 */ /* 0x000fe400018f0eff */
[C---:B------:R-:W-:Y:S01]  /*1a360*/  LEA R14, P6, R15.reuse, R2, 0x1 ;  /* 0x000000020f0e7211 */ /* 0x040fe200078c08ff */
[----:B------:R-:W-:Y:S03]  /*1a370*/  STL [R1+0x69c], R4 ;  /* 0x00069c0401007387 */ /* 0x000fe60000100800 */
[----:B------:R-:W-:Y:S01]  /*1a380*/  LEA.HI.X.SX32 R15, R15, R0, 0x1, P6 ;  /* 0x000000000f0f7211 */ /* 0x000fe200030f0eff */
[----:B------:R3:W-:Y:S04]  /*1a390*/  @P2 STG.E.U16 desc[UR8][R12.64], R5 ;  /* 0x000000050c002986 */ /* 0x0007e8000c101508 */
[----:B------:R-:W-:Y:S01]  /*1a3a0*/  @P5 STG.E.U16 desc[UR8][R14.64], R6 ;  /* 0x000000060e005986 */ /* 0x000fe2000c101508 */
[----:B---3--:R-:W-:-:S04]  /*1a3b0*/  LEA R12, P6, R3, R2, 0x1 ;  /* 0x00000002030c7211 */ /* 0x008fc800078c08ff */
[----:B------:R-:W-:Y:S01]  /*1a3c0*/  LEA.HI.X.SX32 R13, R3, R0, 0x1, P6 ;  /* 0x00000000030d7211 */ /* 0x000fe200030f0eff */
[----:B-1----:R-:W-:-:S04]  /*1a3d0*/  IMAD.MOV.U32 R4, RZ, RZ, R11 ;  /* 0x000000ffff047224 */ /* 0x002fc800078e000b */
[----:B------:R-:W-:Y:S01]  /*1a3e0*/  @P4 STG.E.U16 desc[UR8][R12.64], R7 ;  /* 0x000000070c004986 */ /* 0x000fe2000c101508 */
[----:B----4-:R-:W-:Y:S02]  /*1a3f0*/  ISETP.LT.AND P3, PT, R27, UR6, !P0 ;  /* 0x000000061b007c0c */ /* 0x010fe4000c761270 */
[----:B------:R-:W-:Y:S01]  /*1a400*/  ISETP.LT.AND P2, PT, R28, UR4, !P0 ;  /* 0x000000041c007c0c */ /* 0x000fe2000c741270 */
[----:B------:R-:W3:Y:S01]  /*1a410*/  LDL.LU R27, [R1+0x40] ;  /* 0x00004000011b7983 */ /* 0x000ee20000300800 */
[----:B------:R-:W3:Y:S03]  /*1a420*/  LDCU UR4, c[0x0][0x39c] ;  /* 0x00007380ff0477ac */ /* 0x000ee60008000800 */
[----:B------:R1:W-:Y:S01]  /*1a430*/  STL [R1+0x698], R5 ;  /* 0x0006980501007387 */ /* 0x0003e20000100800 */
[----:B------:R-:W-:Y:S01]  /*1a440*/  ISETP.LT.AND P5, PT, R25, UR5, !P0 ;  /* 0x0000000519007c0c */ /* 0x000fe2000c7a1270 */
[----:B------:R-:W-:Y:S01]  /*1a450*/  IMAD R3, R16, 0x2, R3 ;  /* 0x0000000210037824 */ /* 0x000fe200078e0203 */
[----:B------:R-:W4:Y:S01]  /*1a460*/  LDCU UR6, c[0x0][0x39c] ;  /* 0x00007380ff0677ac */ /* 0x000f220008000800 */
[----:B------:R-:W4:Y:S01]  /*1a470*/  LDL.LU R28, [R1+0x44] ;  /* 0x00004400011c7983 */ /* 0x000f220000300800 */
[----:B------:R-:W0:Y:S01]  /*1a480*/  LDC R16, c[0x0][0x3b8] ;  /* 0x0000ee00ff107b82 */ /* 0x000e220000000800 */
[----:B------:R-:W0:Y:S02]  /*1a490*/  LDCU UR5, c[0x0][0x39c] ;  /* 0x00007380ff0577ac */ /* 0x000e240008000800 */
[----:B------:R-:W4:Y:S04]  /*1a4a0*/  LDL.LU R23, [R1+0x48] ;  /* 0x0000480001177983 */ /* 0x000f280000300800 */
[----:B------:R-:W4:Y:S01]  /*1a4b0*/  LDL.LU R25, [R1+0x4c] ;  /* 0x00004c0001197983 */ /* 0x000f220000300800 */
[----:B-1----:R-:W-:-:S03]  /*1a4c0*/  IMAD.MOV.U32 R5, RZ, RZ, R10 ;  /* 0x000000ffff057224 */ /* 0x002fc600078e000a */
[----:B------:R1:W-:Y:S04]  /*1a4d0*/  STL.64 [R1+0x670], R6 ;  /* 0x0006700601007387 */ /* 0x0003e80000100a00 */
[----:B------:R-:W-:Y:S04]  /*1a4e0*/  STL.64 [R1+0x20], R8 ;  /* 0x0000200801007387 */ /* 0x000fe80000100a00 */
[----:B------:R2:W-:Y:S01]  /*1a4f0*/  STL.64 [R1+0x28], R10 ;  /* 0x0000280a01007387 */ /* 0x0005e20000100a00 */
[----:B-1----:R-:W-:Y:S02]  /*1a500*/  IMAD.MOV.U32 R7, RZ, RZ, R8 ;  /* 0x000000ffff077224 */ /* 0x002fe400078e0008 */
[----:B------:R-:W-:Y:S01]  /*1a510*/  IMAD.MOV.U32 R6, RZ, RZ, R9 ;  /* 0x000000ffff067224 */ /* 0x000fe200078e0009 */
[----:B--2---:R-:W2:Y:S04]  /*1a520*/  LDL.LU.64 R10, [R1+0x6a8] ;  /* 0x0006a800010a7983 */ /* 0x004ea80000300a00 */
[----:B------:R-:W2:Y:S01]  /*1a530*/  LDL.LU.64 R8, [R1+0x6a0] ;  /* 0x0006a00001087983 */ /* 0x000ea20000300a00 */
[----:B------:R-:W-:-:S04]  /*1a540*/  LEA R12, P4, R3, R2, 0x1 ;  /* 0x00000002030c7211 */ /* 0x000fc800078808ff */
[----:B------:R-:W-:Y:S02]  /*1a550*/  LEA.HI.X.SX32 R13, R3, R0, 0x1, P4 ;  /* 0x00000000030d7211 */ /* 0x000fe400020f0eff */
[----:B---3--:R-:W-:Y:S01]  /*1a560*/  ISETP.LT.AND P6, PT, R27, UR4, !P0 ;  /* 0x000000041b007c0c */ /* 0x008fe2000c7c1270 */
[----:B------:R-:W-:Y:S01]  /*1a570*/  IMAD R15, R17, 0x2, R3 ;  /* 0x00000002110f7824 */ /* 0x000fe200078e0203 */
[----:B------:R-:W3:Y:S01]  /*1a580*/  LDL.LU R27, [R1+0x50] ;  /* 0x00005000011b7983 */ /* 0x000ee20000300800 */
[----:B------:R-:W1:Y:S01]  /*1a590*/  LDC R17, c[0x0][0x3b8] ;  /* 0x0000ee00ff117b82 */ /* 0x000e620000000800 */
[----:B------:R-:W3:Y:S02]  /*1a5a0*/  LDCU UR4, c[0x0][0x39c] ;  /* 0x00007380ff0477ac */ /* 0x000ee40008000800 */
[----:B--2---:R-:W-:Y:S04]  /*1a5b0*/  @P3 STG.E.U16 desc[UR8][R12.64], R8 ;  /* 0x000000080c003986 */ /* 0x004fe8000c101508 */
[----:B------:R2:W-:Y:S04]  /*1a5c0*/  STL [R1+0x678], R8 ;  /* 0x0006780801007387 */ /* 0x0005e80000100800 */
[----:B--2---:R-:W2:Y:S01]  /*1a5d0*/  LDL.LU R8, [R1+0x180] ;  /* 0x0001800001087983 */ /* 0x004ea20000300800 */
[C---:B------:R-:W-:Y:S01]  /*1a5e0*/  LEA R14, P4, R15.reuse, R2, 0x1 ;  /* 0x000000020f0e7211 */ /* 0x040fe200078808ff */
[----:B0-----:R-:W-:Y:S01]  /*1a5f0*/  IMAD R3, R18, 0x2, R15 ;  /* 0x0000000212037824 */ /* 0x001fe200078e020f */
[----:B----4-:R-:W-:Y:S01]  /*1a600*/  ISETP.LT.AND P3, PT, R28, UR6, !P0 ;  /* 0x000000061c007c0c */ /* 0x010fe2000c761270 */
[----:B------:R-:W0:Y:S01]  /*1a610*/  LDCU UR6, c[0x0][0x39c] ;  /* 0x00007380ff0677ac */ /* 0x000e220008000800 */
[----:B------:R-:W-:Y:S01]  /*1a620*/  LEA.HI.X.SX32 R15, R15, R0, 0x1, P4 ;  /* 0x000000000f0f7211 */ /* 0x000fe200020f0eff */
[----:B------:R-:W4:Y:S01]  /*1a630*/  LDL.LU R28, [R1+0x54] ;  /* 0x00005400011c7983 */ /* 0x000f220000300800 */
[----:B------:R-:W-:-:S03]  /*1a640*/  LEA R12, P4, R3, R2, 0x1 ;  /* 0x00000002030c7211 */ /* 0x000fc600078808ff */
[----:B------:R-:W-:Y:S01]  /*1a650*/  STL [R1+0x67c], R9 ;  /* 0x00067c0901007387 */ /* 0x000fe20000100800 */
[----:B------:R-:W-:Y:S02]  /*1a660*/  LEA.HI.X.SX32 R13, R3, R0, 0x1, P4 ;  /* 0x00000000030d7211 */ /* 0x000fe400020f0eff */
[----:B------:R-:W-:Y:S01]  /*1a670*/  ISETP.LT.AND P4, PT, R25, UR7, !P0 ;  /* 0x0000000719007c0c */ /* 0x000fe2000c781270 */
[----:B------:R-:W-:Y:S01]  /*1a680*/  IMAD R3, R16, 0x2, R3 ;  /* 0x0000000210037824 */ /* 0x000fe200078e0203 */
[----:B------:R-:W0:Y:S01]  /*1a690*/  LDL.LU R25, [R1+0x58] ;  /* 0x0000580001197983 */ /* 0x000e220000300800 */
[----:B------:R-:W0:Y:S03]  /*1a6a0*/  LDCU UR7, c[0x0][0x39c] ;  /* 0x00007380ff0777ac */ /* 0x000e260008000800 */
[----:B------:R-:W-:Y:S01]  /*1a6b0*/  @P2 STG.E.U16 desc[UR8][R14.64], R9 ;  /* 0x000000090e002986 */ /* 0x000fe2000c101508 */
[----:B-1----:R-:W-:-:S03]  /*1a6c0*/  IMAD R17, R17, 0x2, R3 ;  /* 0x0000000211117824 */ /* 0x002fc600078e0203 */
[----:B------:R-:W-:Y:S01]  /*1a6d0*/  @P5 STG.E.U16 desc[UR8][R12.64], R10 ;  /* 0x0000000a0c005986 */ /* 0x000fe2000c101508 */
[----:B------:R-:W-:-:S03]  /*1a6e0*/  LEA R18, P5, R3, R2, 0x1 ;  /* 0x0000000203127211 */ /* 0x000fc600078a08ff */
[----:B------:R-:W4:Y:S01]  /*1a6f0*/  LDL.LU R26, [R1+0x5c] ;  /* 0x00005c00011a7983 */ /* 0x000f220000300800 */
[----:B------:R-:W-:-:S03]  /*1a700*/  LEA.HI.X.SX32 R19, R3, R0, 0x1, P5 ;  /* 0x0000000003137211 */ /* 0x000fc600028f0eff */
[----:B------:R-:W4:Y:S01]  /*1a710*/  LDL.LU R24, [R1+0x60] ;  /* 0x0000600001187983 */ /* 0x000f220000300800 */
[C---:B------:R-:W-:Y:S01]  /*1a720*/  LEA R16, P5, R17.reuse, R2, 0x1 ;  /* 0x0000000211107211 */ /* 0x040fe200078a08ff */
[----:B------:R-:W-:Y:S02]  /*1a730*/  IMAD R3, R22, 0x2, R17 ;  /* 0x0000000216037824 */ /* 0x000fe400078e0211 */
[----:B------:R1:W-:Y:S01]  /*1a740*/  @P6 STG.E.U16 desc[UR8][R18.64], R11 ;  /* 0x0000000b12006986 */ /* 0x0003e2000c101508 */
[----:B------:R-:W-:Y:S01]  /*1a750*/  LEA.HI.X.SX32 R17, R17, R0, 0x1, P5 ;  /* 0x0000000011117211 */ /* 0x000fe200028f0eff */
[----:B------:R-:W0:Y:S02]  /*1a760*/  LDC R22, c[0x0][0x3b8] ;  /* 0x0000ee00ff167b82 */ /* 0x000e240000000800 */
[----:B------:R-:W-:Y:S01]  /*1a770*/  STL.64 [R1+0x680], R10 ;  /* 0x0006800a01007387 */ /* 0x000fe20000100a00 */
[----:B------:R-:W-:Y:S01]  /*1a780*/  ISETP.LT.AND P2, PT, R23, UR5, !P0 ;  /* 0x0000000517007c0c */ /* 0x000fe2000c741270 */
[----:B------:R-:W4:Y:S02]  /*1a790*/  LDCU UR5, c[0x0][0x39c] ;  /* 0x00007380ff0577ac */ /* 0x000f240008000800 */
[----:B------:R1:W-:Y:S02]  /*1a7a0*/  @P3 STG.E.U16 desc[UR8][R16.64], R7 ;  /* 0x0000000710003986 */ /* 0x0003e4000c101508 */
[----:B------:R-:W0:Y:S01]  /*1a7b0*/  LDC R23, c[0x0][0x3b8] ;  /* 0x0000ee00ff177b82 */ /* 0x000e220000000800 */
[----:B-1----:R-:W-:-:S04]  /*1a7c0*/  LEA R18, P6, R3, R2, 0x1 ;  /* 0x0000000203127211 */ /* 0x002fc800078c08ff */
[----:B------:R-:W-:Y:S01]  /*1a7d0*/  LEA.HI.X.SX32 R19, R3, R0, 0x1, P6 ;  /* 0x0000000003137211 */ /* 0x000fe200030f0eff */
[----:B------:R-:W-:-:S05]  /*1a7e0*/  IMAD R16, R20, 0x2, R3 ;  /* 0x0000000214107824 */ /* 0x000fca00078e0203 */
[----:B------:R-:W-:Y:S01]  /*1a7f0*/  LEA R20, P6, R16, R2, 0x1 ;  /* 0x0000000210147211 */ /* 0x000fe200078c08ff */
[----:B------:R-:W-:-:S03]  /*1a800*/  IMAD R3, R21, 0x2, R16 ;  /* 0x0000000215037824 */ /* 0x000fc600078e0210 */
[----:B------:R-:W-:Y:S01]  /*1a810*/  LEA.HI.X.SX32 R21, R16, R0, 0x1, P6 ;  /* 0x0000000010157211 */ /* 0x000fe200030f0eff */
[----:B------:R1:W-:Y:S04]  /*1a820*/  @P2 STG.E.U16 desc[UR8][R18.64], R6 ;  /* 0x0000000612002986 */ /* 0x0003e8000c101508 */
[----:B------:R2:W-:Y:S01]  /*1a830*/  @P4 STG.E.U16 desc[UR8][R20.64], R5 ;  /* 0x0000000514004986 */ /* 0x0005e2000c101508 */
[----:B-1----:R-:W-:Y:S02]  /*1a840*/  LEA R18, P6, R3, R2, 0x1 ;  /* 0x0000000203127211 */ /* 0x002fe400078c08ff */
[----:B---3--:R-:W-:Y:S01]  /*1a850*/  ISETP.LT.AND P5, PT, R27, UR4, !P0 ;  /* 0x000000041b007c0c */ /* 0x008fe2000c7a1270 */
[----:B------:R-:W1:Y:S01]  /*1a860*/  LDCU UR4, c[0x0][0x39c] ;  /* 0x00007380ff0477ac */ /* 0x000e620008000800 */
[----:B------:R-:W3:Y:S04]  /*1a870*/  LDL.LU R27, [R1+0x64] ;  /* 0x00006400011b7983 */ /* 0x000ee80000300800 */
[----:B--2---:R-:W2:Y:S01]  /*1a880*/  LDS.128 R12, [R8+0x8000] ;  /* 0x00800000080c7984 */ /* 0x004ea20000000c00 */
[----:B----4-:R-:W-:-:S03]  /*1a890*/  ISETP.LT.AND P3, PT, R28, UR5, !P0 ;  /* 0x000000051c007c0c */ /* 0x010fc6000c761270 */
[----:B------:R-:W4:Y:S01]  /*1a8a0*/  LDL.LU R7, [R1+0x68] ;  /* 0x0000680001077983 */ /* 0x000f220000300800 */
[----:B------:R-:W-:Y:S01]  /*1a8b0*/  LEA.HI.X.SX32 R19, R3, R0, 0x1, P6 ;  /* 0x0000000003137211 */ /* 0x000fe200030f0eff */
[----:B------:R-:W1:Y:S01]  /*1a8c0*/  LDCU UR5, c[0x0][0x39c] ;  /* 0x00007380ff0577ac */ /* 0x000e620008000800 */
[----:B------:R-:W1:Y:S01]  /*1a8d0*/  LDC R28, c[0x0][0x3b8] ;  /* 0x0000ee00ff1c7b82 */ /* 0x000e620000000800 */
[----:B------:R-:W4:Y:S04]  /*1a8e0*/  LDL.LU R5, [R1+0x6c] ;  /* 0x00006c0001057983 */ /* 0x000f280000300800 */
[----:B------:R-:W4:Y:S01]  /*1a8f0*/  LDL.LU R29, [R1+0x80] ;  /* 0x00008000011d7983 */ /* 0x000f220000300800 */
[----:B0-----:R-:W-:Y:S02]  /*1a900*/  IMAD R16, R23, 0x2, R3 ;  /* 0x0000000217107824 */ /* 0x001fe400078e0203 */
[----:B------:R-:W0:Y:S01]  /*1a910*/  LDC R6, c[0x0][0x3b8] ;  /* 0x0000ee00ff067b82 */ /* 0x000e220000000800 */
[----:B------:R2:W-:Y:S04]  /*1a920*/  @P5 STG.E.U16 desc[UR8][R18.64], R4 ;  /* 0x0000000412005986 */ /* 0x0005e8000c101508 */
[----:B--2---:R-:W-:Y:S04]  /*1a930*/  STL [R1+0x688], R12 ;  /* 0x0006880c01007387 */ /* 0x004fe80000100800 */
[----:B------:R-:W2:Y:S04]  /*1a940*/  LDL.LU R4, [R1+0x84] ;  /* 0x0000840001047983 */ /* 0x000ea80000300800 */
[----:B------:R-:W2:Y:S04]  /*1a950*/  LDL.LU R10, [R1+0x88] ;  /* 0x00008800010a7983 */ /* 0x000ea80000300800 */
[----:B------:R-:W2:Y:S01]  /*1a960*/  LDL.LU R11, [R1+0x8c] ;  /* 0x00008c00010b7983 */ /* 0x000ea20000300800 */
[----:B------:R-:W-:Y:S01]  /*1a970*/  ISETP.LT.AND P2, PT, R25, UR6, !P0 ;  /* 0x0000000619007c0c */ /* 0x000fe2000c741270 */
[----:B------:R-:W3:Y:S01]  /*1a980*/  LDCU UR6, c[0x0][0x39c] ;  /* 0x00007380ff0677ac */ /* 0x000ee20008000800 */
[----:B------:R-:W0:Y:S01]  /*1a990*/  LDC R25, c[0x0][0x3b8] ;  /* 0x0000ee00ff197b82 */ /* 0x000e220000000800 */
[----:B------:R-:W-:Y:S01]  /*1a9a0*/  LEA R20, P6, R16, R2, 0x1 ;  /* 0x0000000210147211 */ /* 0x000fe200078c08ff */
[----:B------:R-:W-:Y:S01]  /*1a9b0*/  IMAD R3, R22, 0x2, R16 ;  /* 0x0000000216037824 */ /* 0x000fe200078e0210 */
[----:B-1----:R-:W-:Y:S01]  /*1a9c0*/  ISETP.LT.AND P5, PT, R24, UR5, !P0 ;  /* 0x0000000518007c0c */ /* 0x002fe2000c7a1270 */
[----:B------:R-:W1:Y:S01]  /*1a9d0*/  LDCU UR5, c[0x0][0x39c] ;  /* 0x00007380ff0577ac */ /* 0x000e620008000800 */
[----:B------:R-:W-:Y:S01]  /*1a9e0*/  LEA.HI.X.SX32 R21, R16, R0, 0x1, P6 ;  /* 0x0000000010157211 */ /* 0x000fe200030f0eff */
[----:B------:R-:W2:Y:S01]  /*1a9f0*/  LDL.LU R9, [R1+0x90] ;  /* 0x0000900001097983 */ /* 0x000ea20000300800 */
[----:B------:R-:W-:Y:S01]  /*1aa00*/  ISETP.LT.AND P4, PT, R26, UR4, !P0 ;  /* 0x000000041a007c0c */ /* 0x000fe2000c781270 */
[----:B------:R-:W1:Y:S01]  /*1aa10*/  LDC R24, c[0x0][0x3b8] ;  /* 0x0000ee00ff187b82 */ /* 0x000e620000000800 */
[----:B------:R-:W4:Y:S01]  /*1aa20*/  LDCU UR4, c[0x0][0x39c] ;  /* 0x00007380ff0477ac */ /* 0x000f220008000800 */
[----:B------:R-:W1:Y:S01]  /*1aa30*/  LDS.128 R16, [R8+0xa000] ;  /* 0x00a0000008107984 */ /* 0x000e620000000c00 */
[----:B------:R-:W-:-:S05]  /*1aa40*/  LEA R22, P6, R3, R2, 0x1 ;  /* 0x0000000203167211 */ /* 0x000fca00078c08ff */
[----:B------:R-:W1:Y:S01]  /*1aa50*/  LDC R26, c[0x0][0x3b8] ;  /* 0x0000ee00ff1a7b82 */ /* 0x000e620000000800 */
[----:B------:R0:W-:Y:S01]  /*1aa60*/  @P3 STG.E.U16 desc[UR8][R20.64], R12 ;  /* 0x0000000c14003986 */ /* 0x0001e2000c101508 */
[----:B------:R-:W-:-:S05]  /*1aa70*/  LEA.HI.X.SX32 R23, R3, R0, 0x1, P6 ;  /* 0x0000000003177211 */ /* 0x000fca00030f0eff */
[----:B------:R0:W-:Y:S02]  /*1aa80*/  @P2 STG.E.U16 desc[UR8][R22.64], R13 ;  /* 0x0000000d16002986 */ /* 0x0001e4000c101508 */
[----:B0-----:R-:W-:Y:S01]  /*1aa90*/  IMAD R20, R25, 0x2, R3 ;  /* 0x0000000219147824 */ /* 0x001fe200078e0203 */
[----:B------:R-:W0:Y:S03]  /*1aaa0*/  LDC R12, c[0x0][0x3b8] ;  /* 0x0000ee00ff0c7b82 */ /* 0x000e260000000800 */
[----:B------:R-:W-:Y:S01]  /*1aab0*/  IMAD R3, R28, 0x2, R20 ;  /* 0x000000021c037824 */ /* 0x000fe200078e0214 */
[----:B------:R-:W-:-:S04]  /*1aac0*/  LEA R22, P2, R20, R2, 0x1 ;  /* 0x0000000214167211 */ /* 0x000fc800078408ff */
[----:B------:R-:W-:Y:S02]  /*1aad0*/  LEA.HI.X.SX32 R23, R20, R0, 0x1, P2 ;  /* 0x0000000014177211 */ /* 0x000fe400010f0eff */
[----:B------:R-:W-:-:S04]  /*1aae0*/  LEA R20, P6, R3, R2, 0x1 ;  /* 0x0000000203147211 */ /* 0x000fc800078c08ff */
[----:B------:R-:W-:Y:S01]  /*1aaf0*/  LEA.HI.X.SX32 R21, R3, R0, 0x1, P6 ;  /* 0x0000000003157211 */ /* 0x000fe200030f0eff */
[----:B-1----:R-:W-:Y:S01]  /*1ab00*/  IMAD R3, R24, 0x2, R3 ;  /* 0x0000000218037824 */ /* 0x002fe200078e0203 */
[----:B------:R-:W-:Y:S03]  /*1ab10*/  @P4 STG.E.U16 desc[UR8][R22.64], R14 ;  /* 0x0000000e16004986 */ /* 0x000fe6000c101508 */
[----:B------:R-:W-:Y:S01]  /*1ab20*/  IMAD R26, R26, 0x2, R3 ;  /* 0x000000021a1a7824 */ /* 0x000fe200078e0203 */
[----:B------:R-:W-:Y:S01]  /*1ab30*/  @P5 STG.E.U16 desc[UR8][R20.64], R15 ;  /* 0x0000000f14005986 */ /* 0x000fe2000c101508 */
[----:B------:R-:W-:-:S03]  /*1ab40*/  LEA R24, P5, R3, R2, 0x1 ;  /* 0x0000000203187211 */ /* 0x000fc600078a08ff */
[----:B------:R-:W-:Y:S01]  /*1ab50*/  LEA R28, P6, R26, R2, 0x1 ;  /* 0x000000021a1c7211 */ /* 0x000fe200078c08ff */
[----:B------:R-:W-:Y:S01]  /*1ab60*/  STL.64 [R1+0x690], R14 ;  /* 0x0006900e01007387 */ /* 0x000fe20000100a00 */
[----:B------:R-:W-:-:S03]  /*1ab70*/  LEA.HI.X.SX32 R25, R3, R0, 0x1, P5 ;  /* 0x0000000003197211 */ /* 0x000fc600028f0eff */
[----:B------:R-:W1:Y:S01]  /*1ab80*/  LDS.128 R20, [R8+0xc000] ;  /* 0x00c0000008147984 */ /* 0x000e620000000c00 */
[----:B---3--:R-:W-:Y:S01]  /*1ab90*/  ISETP.LT.AND P3, PT, R27, UR6, !P0 ;  /* 0x000000061b007c0c */ /* 0x008fe2000c761270 */
[----:B------:R-:W3:Y:S01]  /*1aba0*/  LDCU UR6, c[0x0][0x39c] ;  /* 0x00007380ff0677ac */ /* 0x000ee20008000800 */
[----:B------:R-:W0:Y:S11]  /*1abb0*/  LDC R27, c[0x0][0x3b8] ;  /* 0x0000ee00ff1b7b82 */ /* 0x000e360000000800 */
[----:B------:R0:W-:Y:S02]  /*1abc0*/  @P3 STG.E.U16 desc[UR8][R24.64], R16 ;  /* 0x0000001018003986 */ /* 0x0001e4000c101508 */
[----:B0-----:R-:W-:-:S04]  /*1abd0*/  IMAD R27, R27, 0x2, R26 ;  /* 0x000000021b1b7824 */ /* 0x001fc800078e021a */
[----:B------:R-:W-:Y:S01]  /*1abe0*/  IMAD R3, R12, 0x2, R27 ;  /* 0x000000020c037824 */ /* 0x000fe200078e021b */
[----:B----4-:R-:W-:Y:S01]  /*1abf0*/  ISETP.LT.AND P2, PT, R7, UR4, !P0 ;  /* 0x0000000407007c0c */ /* 0x010fe2000c741270 */
[----:B------:R-:W2:Y:S01]  /*1ac00*/  LDCU UR4, c[0x0][0x39c] ;  /* 0x00007380ff0477ac */ /* 0x000ea20008000800 */
[----:B------:R-:W0:Y:S01]  /*1ac10*/  LDC R7, c[0x0][0x3b8] ;  /* 0x0000ee00ff077b82 */ /* 0x000e220000000800 */
[----:B------:R-:W-:Y:S01]  /*1ac20*/  ISETP.LT.AND P4, PT, R5, UR5, !P0 ;  /* 0x0000000505007c0c */ /* 0x000fe2000c781270 */
[----:B------:R-:W4:Y:S01]  /*1ac30*/  LDCU UR5, c[0x0][0x39c] ;  /* 0x00007380ff0577ac */ /* 0x000f220008000800 */
[----:B---3--:R-:W-:Y:S01]  /*1ac40*/  ISETP.LT.AND P5, PT, R29, UR6, !P0 ;  /* 0x000000061d007c0c */ /* 0x008fe2000c7a1270 */
[----:B------:R-:W3:Y:S01]  /*1ac50*/  LDCU UR6, c[0x0][0x39c] ;  /* 0x00007380ff0677ac */ /* 0x000ee20008000800 */
[----:B------:R-:W-:-:S03]  /*1ac60*/  LEA.HI.X.SX32 R29, R26, R0, 0x1, P6 ;  /* 0x000000001a1d7211 */ /* 0x000fc600030f0eff */
[----:B------:R-:W0:Y:S01]  /*1ac70*/  LDC R5, c[0x0][0x3b8] ;  /* 0x0000ee00ff057b82 */ /* 0x000e220000000800 */
[----:B------:R-:W-:-:S04]  /*1ac80*/  LEA R26, P3, R27, R2, 0x1 ;  /* 0x000000021b1a7211 */ /* 0x000fc800078608ff */
[----:B------:R-:W-:Y:S02]  /*1ac90*/  LEA.HI.X.SX32 R27, R27, R0, 0x1, P3 ;  /* 0x000000001b1b7211 */ /* 0x000fe400018f0eff */
[----:B--2---:R-:W-:Y:S01]  /*1aca0*/  ISETP.LT.AND P6, PT, R4, UR4, !P0 ;  /* 0x0000000404007c0c */ /* 0x004fe2000c7c1270 */
[----:B------:R0:W-:Y:S04]  /*1acb0*/  @P2 STG.E.U16 desc[UR8][R28.64], R17 ;  /* 0x000000111c002986 */ /* 0x0001e8000c101508 */
[----:B------:R-:W2:Y:S01]  /*1acc0*/  LDL.LU R4, [R1+0x94] ;  /* 0x0000940001047983 */ /* 0x000ea20000300800 */
[----:B----4-:R-:W-:Y:S01]  /*1acd0*/  ISETP.LT.AND P3, PT, R10, UR5, !P0 ;  /* 0x000000050a007c0c */ /* 0x010fe2000c761270 */
[----:B------:R-:W2:Y:S02]  /*1ace0*/  LDCU UR4, c[0x0][0x39c] ;  /* 0x00007380ff0477ac */ /* 0x000ea40008000800 */
[----:B------:R-:W4:Y:S01]  /*1acf0*/  LDL.LU R12, [R1+0x98] ;  /* 0x00009800010c7983 */ /* 0x000f220000300800 */
[----:B------:R-:W-:Y:S01]  /*1ad00*/  LEA R24, P2, R3, R2, 0x1 ;  /* 0x0000000203187211 */ /* 0x000fe200078408ff */
[----:B------:R-:W4:Y:S02]  /*1ad10*/  LDCU UR5, c[0x0][0x39c] ;  /* 0x00007380ff0577ac */ /* 0x000f240008000800 */
[----:B------:R-:W4:Y:S01]  /*1ad20*/  LDL.LU R10, [R1+0x9c] ;  /* 0x00009c00010a7983 */ /* 0x000f220000300800 */
[----:B0-----:R-:W-:Y:S01]  /*1ad30*/  IMAD R29, R5, 0x2, R3 ;  /* 0x00000002051d7824 */ /* 0x001fe200078e0203 */
[----:B------:R-:W-:Y:S01]  /*1ad40*/  LEA.HI.X.SX32 R25, R3, R0, 0x1, P2 ;  /* 0x0000000003197211 */ /* 0x000fe200010f0eff */
[----:B------:R-:W0:Y:S02]  /*1ad50*/  LDC R5, c[0x0][0x3b8] ;  /* 0x0000ee00ff057b82 */ /* 0x000e240000000800 */
[----:B------:R-:W-:Y:S01]  /*1ad60*/  IMAD R3, R7, 0x2, R29 ;  /* 0x0000000207037824 */ /* 0x000fe200078e021d */
[----:B------:R-:W-:Y:S01]  /*1ad70*/  @P4 STG.E.U16 desc[UR8][R26.64], R18 ;  /* 0x000000121a004986 */ /* 0x000fe2000c101508 */
[----:B------:R-:W-:Y:S01]  /*1ad80*/  ISETP.LT.AND P4, PT, R11, UR7, !P0 ;  /* 0x000000070b007c0c */ /* 0x000fe2000c781270 */
[----:B------:R-:W0:Y:S02]  /*1ad90*/  LDCU UR7, c[0x0][0x39c] ;  /* 0x00007380ff0777ac */ /* 0x000e240008000800 */
[----:B------:R-:W4:Y:S04]  /*1ada0*/  LDL.LU R7, [R1+0xd0] ;  /* 0x0000d00001077983 */ /* 0x000f280000300800 */
[----:B------:R-:W4:Y:S01]  /*1adb0*/  LDL.LU R11, [R1+0xd4] ;  /* 0x0000d400010b7983 */ /* 0x000f220000300800 */
[----:B---3--:R-:W-:Y:S01]  /*1adc0*/  ISETP.LT.AND P2, PT, R9, UR6, !P0 ;  /* 0x0000000609007c0c */ /* 0x008fe2000c741270 */
[----:B------:R-:W-:Y:S01]  /*1add0*/  IMAD R6, R6, 0x2, R3 ;  /* 0x0000000206067824 */ /* 0x000fe200078e0203 */
[----:B------:R-:W3:Y:S01]  /*1ade0*/  LDC R9, c[0x0][0x3b8] ;  /* 0x0000ee00ff097b82 */ /* 0x000ee20000000800 */
[----:B------:R-:W-:Y:S01]  /*1adf0*/  @P5 STG.E.U16 desc[UR8][R24.64], R19 ;  /* 0x0000001318005986 */ /* 0x000fe2000c101508 */
[C---:B------:R-:W-:Y:S01]  /*1ae00*/  LEA R28, P5, R29.reuse, R2, 0x1 ;  /* 0x000000021d1c7211 */ /* 0x040fe200078a08ff */
[----:B------:R-:W4:Y:S02]  /*1ae10*/  LDCU UR6, c[0x0][0x39c] ;  /* 0x00007380ff0677ac */ /* 0x000f240008000800 */
[----:B------:R1:W2:Y:S01]  /*1ae20*/  LDS.128 R24, [R8+0xe000] ;  /* 0x00e0000008187984 */ /* 0x0002a20000000c00 */
[----:B------:R-:W-:-:S02]  /*1ae30*/  LEA.HI.X.SX32 R29, R29, R0, 0x1, P5 ;  /* 0x000000001d1d7211 */ /* 0x000fc400028f0eff */
[C---:B------:R-:W-:Y:S01]  /*1ae40*/  LEA R14, P5, R3.reuse, R2, 0x1 ;  /* 0x00000002030e7211 */ /* 0x040fe200078a08ff */
[----:B-1----:R-:W1:Y:S02]  /*1ae50*/  LDC R8, c[0x0][0x3b8] ;  /* 0x0000ee00ff087b82 */ /* 0x002e640000000800 */
[----:B------:R0:W-:Y:S01]  /*1ae60*/  @P6 STG.E.U16 desc[UR8][R28.64], R20 ;  /* 0x000000141c006986 */ /* 0x0001e2000c101508 */
[----:B------:R-:W-:Y:S01]  /*1ae70*/  LEA.HI.X.SX32 R15, R3, R0, 0x1, P5 ;  /* 0x00000000030f7211 */ /* 0x000fe200028f0eff */
[----:B0-----:R-:W-:Y:S01]  /*1ae80*/  IMAD R5, R5, 0x2, R6 ;  /* 0x0000000205057824 */ /* 0x001fe200078e0206 */
[----:B------:R-:W-:-:S04]  /*1ae90*/  LEA R28, P6, R6, R2, 0x1 ;  /* 0x00000002061c7211 */ /* 0x000fc800078c08ff */
[----:B------:R-:W-:Y:S01]  /*1aea0*/  LEA.HI.X.SX32 R29, R6, R0, 0x1, P6 ;  /* 0x00000000061d7211 */ /* 0x000fe200030f0eff */
[----:B------:R-:W-:Y:S01]  /*1aeb0*/  @P3 STG.E.U16 desc[UR8][R14.64], R21 ;  /* 0x000000150e003986 */ /* 0x000fe2000c101508 */
[----:B---3--:R-:W-:-:S03]  /*1aec0*/  IMAD R3, R9, 0x2, R5 ;  /* 0x0000000209037824 */ /* 0x008fc600078e0205 */
[----:B------:R0:W-:Y:S04]  /*1aed0*/  @P4 STG.E.U16 desc[UR8][R28.64], R22 ;  /* 0x000000161c004986 */ /* 0x0001e8000c101508 */
[----:B------:R-:W3:Y:S04]  /*1aee0*/  LDL.LU R6, [R1+0xd8] ;  /* 0x0000d80001067983 */ /* 0x000ee80000300800 */
[----:B------:R-:W3:Y:S01]  /*1aef0*/  LDL.LU R9, [R1+0xdc] ;  /* 0x0000dc0001097983 */ /* 0x000ee20000300800 */
[----:B0-----:R-:W-:-:S04]  /*1af00*/  LEA R28, P6, R5, R2, 0x1 ;  /* 0x00000002051c7211 */ /* 0x001fc800078c08ff */
[----:B------:R-:W-:Y:S02]  /*1af10*/  LEA.HI.X.SX32 R29, R5, R0, 0x1, P6 ;  /* 0x00000000051d7211 */ /* 0x000fe400030f0eff */
[C---:B------:R-:W-:Y:S01]  /*1af20*/  LEA R14, P6, R3.reuse, R2, 0x1 ;  /* 0x00000002030e7211 */ /* 0x040fe200078c08ff */
[----:B------:R-:W0:Y:S03]  /*1af30*/  LDC R5, c[0x0][0x3b8] ;  /* 0x0000ee00ff057b82 */ /* 0x000e260000000800 */
[----:B------:R-:W-:Y:S01]  /*1af40*/  LEA.HI.X.SX32 R15, R3, R0, 0x1, P6 ;  /* 0x00000000030f7211 */ /* 0x000fe200030f0eff */
[----:B------:R0:W-:Y:S01]  /*1af50*/  @P2 STG.E.U16 desc[UR8][R28.64], R23 ;  /* 0x000000171c002986 */ /* 0x0001e2000c101508 */
[----:B--2---:R-:W-:Y:S01]  /*1af60*/  ISETP.LT.AND P5, PT, R4, UR4, !P0 ;  /* 0x0000000404007c0c */ /* 0x004fe2000c7a1270 */
[----:B------:R-:W2:Y:S02]  /*1af70*/  LDCU UR4, c[0x0][0x39c] ;  /* 0x00007380ff0477ac */ /* 0x000ea40008000800 */
[----:B------:R-:W4:Y:S02]  /*1af80*/  LDC R4, c[0x0][0x3b8] ;  /* 0x0000ee00ff047b82 */ /* 0x000f240000000800 */
[----:B----4-:R-:W-:Y:S01]  /*1af90*/  ISETP.LT.AND P4, PT, R10, UR6, !P0 ;  /* 0x000000060a007c0c */ /* 0x010fe2000c781270 */
[----:B-1----:R-:W-:Y:S01]  /*1afa0*/  IMAD R10, R8, 0x2, R3 ;  /* 0x00000002080a7824 */ /* 0x002fe200078e0203 */
[----:B------:R-:W-:-:S04]  /*1afb0*/  ISETP.LT.AND P3, PT, R12, UR5, !P0 ;  /* 0x000000050c007c0c */ /* 0x000fc8000c761270 */
[----:B------:R-:W1:Y:S01]  /*1afc0*/  LDC R3, c[0x0][0x3b8] ;  /* 0x0000ee00ff037b82 */ /* 0x000e620000000800 */
[----:B------:R-:W4:Y:S01]  /*1afd0*/  LDCU UR5, c[0x0][0x39c] ;  /* 0x00007380ff0577ac */ /* 0x000f220008000800 */
[----:B------:R2:W-:Y:S01]  /*1afe0*/  @P5 STG.E.U16 desc[UR8][R14.64], R24 ;  /* 0x000000180e005986 */ /* 0x0005e2000c101508 */
[C---:B0-----:R-:W-:Y:S01]  /*1aff0*/  LEA R28, P6, R10.reuse, R2, 0x1 ;  /* 0x000000020a1c7211 */ /* 0x041fe200078c08ff */
[----:B------:R-:W3:Y:S02]  /*1b000*/  LDCU UR6, c[0x0][0x39c] ;  /* 0x00007380ff0677ac */ /* 0x000ee40008000800 */
[----:B------:R-:W3:Y:S01]  /*1b010*/  LDL.LU R8, [R1] ;  /* 0x0000000001087983 */ /* 0x000ee20000300800 */
[----:B------:R-:W-:Y:S02]  /*1b020*/  LEA.HI.X.SX32 R29, R10, R0, 0x1, P6 ;  /* 0x000000000a1d7211 */ /* 0x000fe400030f0eff */
[----:B--2---:R-:W-:Y:S01]  /*1b030*/  ISETP.LT.AND P2, PT, R7, UR4, !P0 ;  /* 0x0000000407007c0c */ /* 0x004fe2000c741270 */
[----:B------:R-:W0:Y:S01]  /*1b040*/  LDCU UR4, c[0x0][0x39c] ;  /* 0x00007380ff0477ac */ /* 0x000e220008000800 */
[----:B------:R-:W2:Y:S01]  /*1b050*/  LDL.LU R7, [R1+0xe0] ;  /* 0x0000e00001077983 */ /* 0x000ea20000300800 */
[----:B------:R-:W-:-:S03]  /*1b060*/  IMAD R4, R4, 0x2, R10 ;  /* 0x0000000204047824 */ /* 0x000fc600078e020a */
[----:B------:R-:W2:Y:S02]  /*1b070*/  LDL.LU R12, [R1+0xe4] ;  /* 0x0000e400010c7983 */ /* 0x000ea40000300800 */
[C---:B------:R-:W-:Y:S02]  /*1b080*/  LEA R14, P6, R4.reuse, R2, 0x1 ;  /* 0x00000002040e7211 */ /* 0x040fe400078c08ff */
[----:B------:R-:W2:Y:S01]  /*1b090*/  LDL.LU R10, [R1+0x4] ;  /* 0x00000400010a7983 */ /* 0x000ea20000300800 */
[----:B----4-:R-:W-:Y:S01]  /*1b0a0*/  ISETP.LT.AND P5, PT, R11, UR5, !P0 ;  /* 0x000000050b007c0c */ /* 0x010fe2000c7a1270 */
[----:B------:R-:W2:Y:S01]  /*1b0b0*/  LDCU UR5, c[0x0][0x39c] ;  /* 0x00007380ff0577ac */ /* 0x000ea20008000800 */
[----:B-1----:R-:W-:Y:S01]  /*1b0c0*/  IMAD R3, R3, 0x2, R4 ;  /* 0x0000000203037824 */ /* 0x002fe200078e0204 */
[----:B------:R-:W4:Y:S01]  /*1b0d0*/  LDL.LU R11, [R1+0xe8] ;  /* 0x0000e800010b7983 */ /* 0x000f220000300800 */
[----:B------:R-:W-:-:S03]  /*1b0e0*/  LEA.HI.X.SX32 R15, R4, R0, 0x1, P6 ;  /* 0x00000000040f7211 */ /* 0x000fc600030f0eff */
[----:B------:R-:W4:Y:S04]  /*1b0f0*/  LDL.LU R4, [R1+0x69c] ;  /* 0x00069c0001047983 */ /* 0x000f280000300800 */
[----:B------:R1:W-:Y:S01]  /*1b100*/  @P3 STG.E.U16 desc[UR8][R28.64], R25 ;  /* 0x000000191c003986 */ /* 0x0003e2000c101508 */
[----:B------:R-:W-:Y:S01]  /*1b110*/  IMAD R5, R5, 0x2, R3 ;  /* 0x0000000205057824 */ /* 0x000fe200078e0203 */
[----:B-1----:R-:W-:-:S04]  /*1b120*/  LEA R28, P6, R3, R2, 0x1 ;  /* 0x00000002031c7211 */ /* 0x002fc800078c08ff */
[----:B------:R-:W-:Y:S02]  /*1b130*/  LEA.HI.X.SX32 R29, R3, R0, 0x1, P6 ;  /* 0x00000000031d7211 */ /* 0x000fe400030f0eff */
[----:B------:R-:W1:Y:S01]  /*1b140*/  LDC R3, c[0x0][0x3b8] ;  /* 0x0000ee00ff037b82 */ /* 0x000e620000000800 */
[----:B------:R3:W-:Y:S02]  /*1b150*/  @P4 STG.E.U16 desc[UR8][R14.64], R26 ;  /* 0x0000001a0e004986 */ /* 0x0007e4000c101508 */
[----:B---3--:R-:W-:Y:S01]  /*1b160*/  ISETP.LT.AND P3, PT, R6, UR6, !P0 ;  /* 0x0000000606007c0c */ /* 0x008fe2000c761270 */
[----:B------:R-:W3:Y:S01]  /*1b170*/  LDCU UR6, c[0x0][0x39c] ;  /* 0x00007380ff0677ac */ /* 0x000ee20008000800 */
[----:B------:R1:W-:Y:S01]  /*1b180*/  @P2 STG.E.U16 desc[UR8][R28.64], R27 ;  /* 0x0000001b1c002986 */ /* 0x0003e2000c101508 */
[----:B0-----:R-:W-:Y:S01]  /*1b190*/  ISETP.LT.AND P6, PT, R9, UR4, !P0 ;  /* 0x0000000409007c0c */ /* 0x001fe2000c7c1270 */
[----:B------:R-:W0:Y:S01]  /*1b1a0*/  LDCU UR4, c[0x0][0x39c] ;  /* 0x00007380ff0477ac */ /* 0x000e220008000800 */
[----:B------:R-:W0:Y:S01]  /*1b1b0*/  LDC R6, c[0x0][0x3b8] ;  /* 0x0000ee00ff067b82 */ /* 0x000e220000000800 */
[----:B------:R-:W3:Y:S01]  /*1b1c0*/  LDL.LU R9, [R1+0xec] ;  /* 0x0000ec0001097983 */ /* 0x000ee20000300800 */
[----:B------:R-:W-:-:S04]  /*1b1d0*/  LEA R14, P4, R5, R2, 0x1 ;  /* 0x00000002050e7211 */ /* 0x000fc800078808ff */
[----:B------:R-:W-:Y:S01]  /*1b1e0*/  LEA.HI.X.SX32 R15, R5, R0, 0x1, P4 ;  /* 0x00000000050f7211 */ /* 0x000fe200020f0eff */
[----:B-1----:R-:W-:Y:S02]  /*1b1f0*/  IMAD R3, R3, 0x2, R5 ;  /* 0x0000000203037824 */ /* 0x002fe400078e0205 */
[----:B------:R-:W3:Y:S03]  /*1b200*/  LDL.LU R5, [R1+0x698] ;  /* 0x0006980001057983 */ /* 0x000ee60000300800 */
[----:B------:R-:W-:-:S04]  /*1b210*/  LEA R28, P2, R3, R2, 0x1 ;  /* 0x00000002031c7211 */ /* 0x000fc800078408ff */
[----:B------:R-:W-:Y:S02]  /*1b220*/  LEA.HI.X.SX32 R29, R3, R0, 0x1, P2 ;  /* 0x00000000031d7211 */ /* 0x000fe400010f0eff */
[----:B--2---:R-:W-:Y:S01]  /*1b230*/  ISETP.LT.AND P4, PT, R7, UR5, !P0 ;  /* 0x0000000507007c0c */ /* 0x004fe2000c781270 */
[----:B------:R-:W1:Y:S01]  /*1b240*/  LDCU UR5, c[0x0][0x39c] ;  /* 0x00007380ff0577ac */ /* 0x000e620008000800 */
[----:B------:R-:W2:Y:S01]  /*1b250*/  LDL.LU R7, [R1+0xf0] ;  /* 0x0000f00001077983 */ /* 0x000ea20000300800 */
[----:B----4-:R-:W-:Y:S02]  /*1b260*/  PRMT R4, R8, 0x7632, R4 ;  /* 0x0000763208047816 */ /* 0x010fe40000000004 */
[----:B0-----:R-:W-:Y:S01]  /*1b270*/  ISETP.LT.AND P2, PT, R11, UR4, !P0 ;  /* 0x000000040b007c0c */ /* 0x001fe2000c741270 */
[----:B------:R-:W0:Y:S01]  /*1b280*/  LDC R8, c[0x0][0x3b8] ;  /* 0x0000ee00ff087b82 */ /* 0x000e220000000800 */
[----:B------:R-:W2:Y:S01]  /*1b290*/  LDCU UR4, c[0x0][0x39c] ;  /* 0x00007380ff0477ac */ /* 0x000ea20008000800 */
[----:B------:R4:W-:Y:S02]  /*1b2a0*/  @P5 STG.E.U16 desc[UR8][R14.64], R4 ;  /* 0x000000040e005986 */ /* 0x0009e4000c101508 */
[----:B----4-:R-:W-:-:S02]  /*1b2b0*/  PRMT R4, R10, 0x7632, R4 ;  /* 0x000076320a047816 */ /* 0x010fc40000000004 */
[----:B------:R-:W4:Y:S04]  /*1b2c0*/  LDL.LU.64 R14, [R1+0x690] ;  /* 0x00069000010e7983 */ /* 0x000f280000300a00 */
[----:B------:R1:W-:Y:S04]  /*1b2d0*/  @P3 STG.E.U16 desc[UR8][R28.64], R4 ;  /* 0x000000041c003986 */ /* 0x0003e8000c101508 */
[----:B-1----:R-:W2:Y:S01]  /*1b2e0*/  LDL.LU R29, [R1+0x8] ;  /* 0x00000800011d7983 */ /* 0x002ea20000300800 */
[----:B---3--:R-:W-:Y:S01]  /*1b2f0*/  ISETP.LT.AND P5, PT, R12, UR6, !P0 ;  /* 0x000000060c007c0c */ /* 0x008fe2000c7a1270 */
[----:B------:R-:W-:Y:S01]  /*1b300*/  IMAD R12, R6, 0x2, R3 ;  /* 0x00000002060c7824 */ /* 0x000fe200078e0203 */
[----:B------:R-:W1:Y:S01]  /*1b310*/  LDCU UR6, c[0x0][0x39c] ;  /* 0x00007380ff0677ac */ /* 0x000e620008000800 */
[----:B------:R-:W3:Y:S03]  /*1b320*/  LDC R3, c[0x0][0x3b8] ;  /* 0x0000ee00ff037b82 */ /* 0x000ee60000000800 */
[----:B------:R-:W-:-:S04]  /*1b330*/  LEA R10, P3, R12, R2, 0x1 ;  /* 0x000000020c0a7211 */ /* 0x000fc800078608ff */
[----:B------:R-:W-:Y:S01]  /*1b340*/  LEA.HI.X.SX32 R11, R12, R0, 0x1, P3 ;  /* 0x000000000c0b7211 */ /* 0x000fe200018f0eff */
[----:B------:R-:W0:Y:S01]  /*1b350*/  LDC R6, c[0x0][0x3b8] ;  /* 0x0000ee00ff067b82 */ /* 0x000e220000000800 */
[----:B---3--:R-:W-:Y:S02]  /*1b360*/  IMAD R3, R3, 0x2, R12 ;  /* 0x0000000203037824 */ /* 0x008fe400078e020c */
[----:B------:R-:W3:Y:S01]  /*1b370*/  LDL.LU R12, [R1+0x688] ;  /* 0x00068800010c7983 */ /* 0x000ee20000300800 */
[----:B--2---:R-:W-:-:S03]  /*1b380*/  PRMT R5, R29, 0x7632, R5 ;  /* 0x000076321d057816 */ /* 0x004fc60000000005 */
[----:B------:R-:W2:Y:S01]  /*1b390*/  LDL.LU R29, [R1+0xc] ;  /* 0x00000c00011d7983 */ /* 0x000ea20000300800 */
[----:B------:R-:W-:-:S03]  /*1b3a0*/  LEA R28, P3, R3, R2, 0x1 ;  /* 0x00000002031c7211 */ /* 0x000fc600078608ff */
[----:B------:R0:W-:Y:S04]  /*1b3b0*/  @P6 STG.E.U16 desc[UR8][R10.64], R5 ;  /* 0x000000050a006986 */ /* 0x0001e8000c101508 */
[----:B0-----:R-:W3:Y:S01]  /*1b3c0*/  LDL.LU.64 R10, [R1+0x680] ;  /* 0x00068000010a7983 */ /* 0x001ee20000300a00 */
[----:B------:R-:W-:Y:S02]  /*1b3d0*/  PRMT R5, R5, 0x7632, R5 ;  /* 0x0000763205057816 */ /* 0x000fe40000000005 */
[----:B--2---:R-:W-:Y:S02]  /*1b3e0*/  PRMT R4, R29, 0x7632, R4 ;  /* 0x000076321d047816 */ /* 0x004fe40000000004 */
[----:B------:R-:W-:Y:S01]  /*1b3f0*/  LEA.HI.X.SX32 R29, R3, R0, 0x1, P3 ;  /* 0x00000000031d7211 */ /* 0x000fe200018f0eff */
[----:B------:R-:W-:-:S04]  /*1b400*/  IMAD R3, R8, 0x2, R3 ;  /* 0x0000000208037824 */ /* 0x000fc800078e0203 */
[----:B------:R0:W-:Y:S01]  /*1b410*/  @P4 STG.E.U16 desc[UR8][R28.64], R4 ;  /* 0x000000041c004986 */ /* 0x0001e2000c101508 */
[----:B------:R-:W-:Y:S01]  /*1b420*/  ISETP.LT.AND P3, PT, R9, UR5, !P0 ;  /* 0x0000000509007c0c */ /* 0x000fe2000c761270 */
[----:B------:R-:W-:Y:S01]  /*1b430*/  IMAD R8, R6, 0x2, R3 ;  /* 0x0000000206087824 */ /* 0x000fe200078e0203 */
[----:B------:R-:W2:Y:S01]  /*1b440*/  LDCU UR5, c[0x0][0x39c] ;  /* 0x00007380ff0577ac */ /* 0x000ea20008000800 */
[----:B------:R-:W2:Y:S01]  /*1b450*/  LDL.LU R9, [R1+0x67c] ;  /* 0x00067c0001097983 */ /* 0x000ea20000300800 */
[C---:B0-----:R-:W-:Y:S02]  /*1b460*/  LEA R28, P4, R3.reuse, R2, 0x1 ;  /* 0x00000002031c7211 */ /* 0x041fe400078808ff */
[----:B------:R-:W-:Y:S02]  /*1b470*/  PRMT R4, R4, 0x7632, R4 ;  /* 0x0000763204047816 */ /* 0x000fe40000000004 */
[----:B------:R-:W-:Y:S02]  /*1b480*/  LEA.HI.X.SX32 R29, R3, R0, 0x1, P4 ;  /* 0x00000000031d7211 */ /* 0x000fe400020f0eff */
[----:B------:R-:W0:Y:S03]  /*1b490*/  LDC R3, c[0x0][0x3b8] ;  /* 0x0000ee00ff037b82 */ /* 0x000e260000000800 */
[----:B------:R1:W-:Y:S04]  /*1b4a0*/  @P5 STG.E.U16 desc[UR8][R28.64], R4 ;  /* 0x000000041c005986 */ /* 0x0003e8000c101508 */
[----:B-1----:R-:W2:Y:S04]  /*1b4b0*/  LDL.LU R4, [R1+0xf4] ;  /* 0x0000f40001047983 */ /* 0x002ea80000300800 */
[----:B------:R-:W3:Y:S04]  /*1b4c0*/  LDL.LU R28, [R1+0xf8] ;  /* 0x0000f800011c7983 */ /* 0x000ee80000300800 */
[----:B------:R-:W3:Y:S01]  /*1b4d0*/  LDL.LU R29, [R1+0xfc] ;  /* 0x0000fc00011d7983 */ /* 0x000ee20000300800 */
[----:B------:R-:W-:-:S02]  /*1b4e0*/  LEA R6, P6, R8, R2, 0x1 ;  /* 0x0000000208067211 */ /* 0x000fc400078c08ff */
[----:B------:R-:W-:Y:S01]  /*1b4f0*/  ISETP.LT.AND P4, PT, R7, UR4, !P0 ;  /* 0x0000000407007c0c */ /* 0x000fe2000c781270 */
[----:B0-----:R-:W-:Y:S01]  /*1b500*/  IMAD R3, R3, 0x2, R8 ;  /* 0x0000000203037824 */ /* 0x001fe200078e0208 */
[----:B------:R-:W-:Y:S01]  /*1b510*/  LEA.HI.X.SX32 R7, R8, R0, 0x1, P6 ;  /* 0x0000000008077211 */ /* 0x000fe200030f0eff */
[----:B------:R-:W0:Y:S01]  /*1b520*/  LDCU UR4, c[0x0][0x39c] ;  /* 0x00007380ff0477ac */ /* 0x000e220008000800 */
[----:B------:R-:W4:Y:S04]  /*1b530*/  LDL.LU R8, [R1+0x678] ;  /* 0x0006780001087983 */ /* 0x000f280000300800 */
[----:B------:R1:W-:Y:S04]  /*1b540*/  @P2 STG.E.U16 desc[UR8][R6.64], R5 ;  /* 0x0000000506002986 */ /* 0x0003e8000c101508 */
[----:B-1----:R-:W4:Y:S01]  /*1b550*/  LDL.LU.64 R6, [R1+0x670] ;  /* 0x0006700001067983 */ /* 0x002f220000300a00 */
[----:B--2---:R-:W-:Y:S01]  /*1b560*/  ISETP.LT.AND P5, PT, R4, UR6, !P0 ;  /* 0x0000000604007c0c */ /* 0x004fe2000c7a1270 */
[----:B------:R-:W1:Y:S01]  /*1b570*/  LDCU UR6, c[0x0][0x39c] ;  /* 0x00007380ff0677ac */ /* 0x000e620008000800 */
[----:B------:R-:W-:-:S04]  /*1b580*/  LEA R4, P6, R3, R2, 0x1 ;  /* 0x0000000203047211 */ /* 0x000fc800078c08ff */
[----:B------:R-:W-:Y:S02]  /*1b590*/  LEA.HI.X.SX32 R5, R3, R0, 0x1, P6 ;  /* 0x0000000003057211 */ /* 0x000fe400030f0eff */
[----:B---3--:R-:W-:Y:S01]  /*1b5a0*/  ISETP.LT.AND P6, PT, R29, UR7, !P0 ;  /* 0x000000071d007c0c */ /* 0x008fe2000c7c1270 */
[----:B------:R-:W2:Y:S01]  /*1b5b0*/  LDCU UR7, c[0x0][0x39c] ;  /* 0x00007380ff0777ac */ /* 0x000ea20008000800 */
[----:B------:R-:W3:Y:S01]  /*1b5c0*/  LDC R29, c[0x0][0x3b8] ;  /* 0x0000ee00ff1d7b82 */ /* 0x000ee20000000800 */
[----:B----4-:R-:W-:Y:S01]  /*1b5d0*/  PRMT R6, R6, 0x7632, R6 ;  /* 0x0000763206067816 */ /* 0x010fe20000000006 */
[----:B---3--:R-:W-:-:S04]  /*1b5e0*/  IMAD R3, R29, 0x2, R3 ;  /* 0x000000021d037824 */ /* 0x008fc800078e0203 */
[----:B------:R3:W-:Y:S01]  /*1b5f0*/  @P3 STG.E.U16 desc[UR8][R4.64], R6 ;  /* 0x0000000604003986 */ /* 0x0007e2000c101508 */
[----:B------:R-:W-:Y:S01]  /*1b600*/  PRMT R8, R7, 0x7632, R8 ;  /* 0x0000763207087816 */ /* 0x000fe20000000008 */
[----:B------:R-:W4:Y:S01]  /*1b610*/  LDC R29, c[0x0][0x3b8] ;  /* 0x0000ee00ff1d7b82 */ /* 0x000f220000000800 */
[----:B---3--:R-:W-:-:S04]  /*1b620*/  LEA R6, P3, R3, R2, 0x1 ;  /* 0x0000000203067211 */ /* 0x008fc800078608ff */
[----:B------:R-:W-:-:S05]  /*1b630*/  LEA.HI.X.SX32 R7, R3, R0, 0x1, P3 ;  /* 0x0000000003077211 */ /* 0x000fca00018f0eff */
[----:B------:R3:W-:Y:S04]  /*1b640*/  @P4 STG.E.U16 desc[UR8][R6.64], R8 ;  /* 0x0000000806004986 */ /* 0x0007e8000c101508 */
[----:B---3--:R-:W0:Y:S01]  /*1b650*/  LDL.LU R7, [R1+0x100] ;  /* 0x0001000001077983 */ /* 0x008e220000300800 */
[----:B----4-:R-:W-:Y:S02]  /*1b660*/  IMAD R5, R29, 0x2, R3 ;  /* 0x000000021d057824 */ /* 0x010fe400078e0203 */
[----:B------:R-:W3:Y:S03]  /*1b670*/  LDC R3, c[0x0][0x3b8] ;  /* 0x0000ee00ff037b82 */ /* 0x000ee60000000800 */
[----:B------:R-:W-:-:S02]  /*1b680*/  LEA R4, P3, R5, R2, 0x1 ;  /* 0x0000000205047211 */ /* 0x000fc400078608ff */
[----:B------:R-:W-:Y:S02]  /*1b690*/  PRMT R9, R8, 0x7632, R9 ;  /* 0x0000763208097816 */ /* 0x000fe40000000009 */
[----:B------:R-:W1:Y:S01]  /*1b6a0*/  LDL.LU R8, [R1+0x108] ;  /* 0x0001080001087983 */ /* 0x000e620000300800 */
[----:B------:R-:W-:Y:S01]  /*1b6b0*/  ISETP.LT.AND P2, PT, R28, UR5, !P0 ;  /* 0x000000051c007c0c */ /* 0x000fe2000c741270 */
[----:B------:R-:W4:Y:S01]  /*1b6c0*/  LDCU UR5, c[0x0][0x39c] ;  /* 0x00007380ff0577ac */ /* 0x000f220008000800 */
[----:B------:R-:W0:Y:S08]  /*1b6d0*/  LDC R28, c[0x0][0x3b8] ;  /* 0x0000ee00ff1c7b82 */ /* 0x000e300000000800 */
[----:B------:R-:W0:Y:S01]  /*1b6e0*/  LDC R29, c[0x0][0x3b8] ;  /* 0x0000ee00ff1d7b82 */ /* 0x000e220000000800 */
[----:B---3--:R-:W-:Y:S01]  /*1b6f0*/  IMAD R3, R3, 0x2, R5 ;  /* 0x0000000203037824 */ /* 0x008fe200078e0205 */
[----:B------:R-:W-:-:S02]  /*1b700*/  LEA.HI.X.SX32 R5, R5, R0, 0x1, P3 ;  /* 0x0000000005057211 */ /* 0x000fc400018f0eff */
[----:B0-----:R-:W-:Y:S02]  /*1b710*/  ISETP.LT.AND P3, PT, R7, UR4, !P0 ;  /* 0x0000000407007c0c */ /* 0x001fe4000c761270 */
[----:B------:R-:W-:Y:S01]  /*1b720*/  LEA R6, P4, R3, R2, 0x1 ;  /* 0x0000000203067211 */ /* 0x000fe200078808ff */
[----:B------:R-:W4:Y:S01]  /*1b730*/  LDL.LU R7, [R1+0x104] ;  /* 0x0001040001077983 */ /* 0x000f220000300800 */
[----:B------:R-:W-:Y:S01]  /*1b740*/  PRMT R10, R10, 0x7632, R10 ;  /* 0x000076320a0a7816 */ /* 0x000fe2000000000a */
[----:B------:R-:W0:Y:S02]  /*1b750*/  LDCU UR4, c[0x0][0x39c] ;  /* 0x00007380ff0477ac */ /* 0x000e240008000800 */
[----:B------:R3:W-:Y:S02]  /*1b760*/  @P5 STG.E.U16 desc[UR8][R4.64], R9 ;  /* 0x0000000904005986 */ /* 0x0007e4000c101508 */
[----:B---3--:R-:W-:Y:S01]  /*1b770*/  PRMT R9, R9, 0x7632, R9 ;  /* 0x0000763209097816 */ /* 0x008fe20000000009 */
[----:B------:R-:W3:Y:S01]  /*1b780*/  LDC R5, c[0x0][0x3b8] ;  /* 0x0000ee00ff057b82 */ /* 0x000ee20000000800 */
[----:B----4-:R-:W-:Y:S01]  /*1b790*/  ISETP.LT.AND P5, PT, R7, UR5, !P0 ;  /* 0x0000000507007c0c */ /* 0x010fe2000c7a1270 */
[----:B------:R-:W4:Y:S01]  /*1b7a0*/  LDCU UR5, c[0x0][0x39c] ;  /* 0x00007380ff0577ac */ /* 0x000f220008000800 */
[----:B------:R-:W-:Y:S01]  /*1b7b0*/  LEA.HI.X.SX32 R7, R3, R0, 0x1, P4 ;  /* 0x0000000003077211 */ /* 0x000fe200020f0eff */
[----:B------:R-:W-:Y:S01]  /*1b7c0*/  IMAD R3, R28, 0x2, R3 ;  /* 0x000000021c037824 */ /* 0x000fe200078e0203 */
[----:B-1----:R-:W-:-:S03]  /*1b7d0*/  ISETP.LT.AND P4, PT, R8, UR6, !P0 ;  /* 0x0000000608007c0c */ /* 0x002fc6000c781270 */
[----:B------:R-:W1:Y:S01]  /*1b7e0*/  LDC R28, c[0x0][0x3b8] ;  /* 0x0000ee00ff1c7b82 */ /* 0x000e620000000800 */
[----:B------:R-:W-:Y:S01]  /*1b7f0*/  PRMT R11, R11, 0x7632, R11 ;  /* 0x000076320b0b7816 */ /* 0x000fe2000000000b */
[----:B------:R-:W-:Y:S01]  /*1b800*/  IMAD R4, R29, 0x2, R3 ;  /* 0x000000021d047824 */ /* 0x000fe200078e0203 */
[----:B------:R0:W-:Y:S01]  /*1b810*/  @P2 STG.E.U16 desc[UR8][R6.64], R9 ;  /* 0x0000000906002986 */ /* 0x0001e2000c101508 */
[----:B------:R-:W1:Y:S04]  /*1b820*/  LDCU UR6, c[0x0][0x39c] ;  /* 0x00007380ff0677ac */ /* 0x000e680008000800 */
[----:B------:R-:W1:Y:S01]  /*1b830*/  LDC R29, c[0x0][0x3b8] ;  /* 0x0000ee00ff1d7b82 */ /* 0x000e620000000800 */
[----:B0-----:R-:W-:-:S04]  /*1b840*/  LEA R6, P2, R3, R2, 0x1 ;  /* 0x0000000203067211 */ /* 0x001fc800078408ff */
[----:B------:R-:W-:Y:S02]  /*1b850*/  LEA.HI.X.SX32 R7, R3, R0, 0x1, P2 ;  /* 0x0000000003077211 */ /* 0x000fe400010f0eff */
[----:B------:R-:W-:-:S04]  /*1b860*/  LEA R8, P2, R4, R2, 0x1 ;  /* 0x0000000204087211 */ /* 0x000fc800078408ff */
[----:B------:R-:W-:Y:S01]  /*1b870*/  LEA.HI.X.SX32 R9, R4, R0, 0x1, P2 ;  /* 0x0000000004097211 */ /* 0x000fe200010f0eff */
[----:B------:R0:W-:Y:S01]  /*1b880*/  @P6 STG.E.U16 desc[UR8][R6.64], R10 ;  /* 0x0000000a06006986 */ /* 0x0001e2000c101508 */
[----:B-1----:R-:W-:-:S03]  /*1b890*/  IMAD R3, R29, 0x2, R4 ;  /* 0x000000021d037824 */ /* 0x002fc600078e0204 */
[----:B------:R-:W2:Y:S04]  /*1b8a0*/  LDL.LU R29, [R1+0x2c] ;  /* 0x00002c00011d7983 */ /* 0x000ea80000300800 */
[----:B------:R-:W2:Y:S01]  /*1b8b0*/  LDL.LU R4, [R1+0x10c] ;  /* 0x00010c0001047983 */ /* 0x000ea20000300800 */
[----:B0-----:R-:W0:Y:S03]  /*1b8c0*/  LDC R10, c[0x0][0x3b8] ;  /* 0x0000ee00ff0a7b82 */ /* 0x001e260000000800 */
[----:B------:R-:W4:Y:S04]  /*1b8d0*/  LDL.LU R6, [R1+0x140] ;  /* 0x0001400001067983 */ /* 0x000f280000300800 */
[----:B------:R-:W4:Y:S04]  /*1b8e0*/  LDL.LU R7, [R1+0x20] ;  /* 0x0000200001077983 */ /* 0x000f280000300800 */
[----:B------:R3:W-:Y:S02]  /*1b8f0*/  @P3 STG.E.U16 desc[UR8][R8.64], R11 ;  /* 0x0000000b08003986 */ /* 0x0007e4000c101508 */
[----:B---3--:R-:W-:-:S02]  /*1b900*/  IMAD R8, R5, 0x2, R3 ;  /* 0x0000000205087824 */ /* 0x008fc400078e0203 */
[----:B------:R-:W3:Y:S01]  /*1b910*/  LDL.LU R11, [R1+0x24] ;  /* 0x00002400010b7983 */ /* 0x000ee20000300800 */
[----:B------:R-:W1:Y:S01]  /*1b920*/  LDC R9, c[0x0][0x3b8] ;  /* 0x0000ee00ff097b82 */ /* 0x000e620000000800 */
[----:B--2---:R-:W-:Y:S01]  /*1b930*/  ISETP.LT.AND P2, PT, R4, UR4, !P0 ;  /* 0x0000000404007c0c */ /* 0x004fe2000c741270 */
[----:B------:R-:W2:Y:S01]  /*1b940*/  LDCU UR4, c[0x0][0x39c] ;  /* 0x00007380ff0477ac */ /* 0x000ea20008000800 */
[----:B------:R-:W-:-:S04]  /*1b950*/  LEA R4, P6, R3, R2, 0x1 ;  /* 0x0000000203047211 */ /* 0x000fc800078c08ff */
[----:B------:R-:W-:Y:S02]  /*1b960*/  LEA.HI.X.SX32 R5, R3, R0, 0x1, P6 ;  /* 0x0000000003057211 */ /* 0x000fe400030f0eff */
[----:B----4-:R-:W-:Y:S02]  /*1b970*/  PRMT R3, R7, 0x7632, R3 ;  /* 0x0000763207037816 */ /* 0x010fe40000000003 */
[----:B------:R-:W4:Y:S04]  /*1b980*/  LDL.LU R7, [R1+0x148] ;  /* 0x0001480001077983 */ /* 0x000f280000300800 */
[----:B------:R0:W-:Y:S04]  /*1b990*/  @P5 STG.E.U16 desc[UR8][R4.64], R3 ;  /* 0x0000000304005986 */ /* 0x0001e8000c101508 */
[----:B0-----:R-:W2:Y:S01]  /*1b9a0*/  LDL.LU R3, [R1+0x28] ;  /* 0x0000280001037983 */ /* 0x001ea20000300800 */
[----:B------:R-:W-:Y:S01]  /*1b9b0*/  ISETP.LT.AND P3, PT, R6, UR5, !P0 ;  /* 0x0000000506007c0c */ /* 0x000fe2000c761270 */
[----:B------:R-:W0:Y:S01]  /*1b9c0*/  LDCU UR5, c[0x0][0x39c] ;  /* 0x00007380ff0577ac */ /* 0x000e220008000800 */
[----:B------:R-:W-:-:S02]  /*1b9d0*/  LEA R6, P6, R8, R2, 0x1 ;  /* 0x0000000208067211 */ /* 0x000fc400078c08ff */
[----:B---3--:R-:W-:Y:S02]  /*1b9e0*/  PRMT R5, R11, 0x7632, R5 ;  /* 0x000076320b057816 */ /* 0x008fe40000000005 */
[----:B------:R-:W-:Y:S01]  /*1b9f0*/  PRMT R12, R29, 0x7632, R12 ;  /* 0x000076321d0c7816 */ /* 0x000fe2000000000c */
[----:B------:R-:W3:Y:S01]  /*1ba00*/  LDC R11, c[0x0][0x3b8] ;  /* 0x0000ee00ff0b7b82 */ /* 0x000ee20000000800 */
[----:B----4-:R-:W-:Y:S01]  /*1ba10*/  ISETP.LT.AND P5, PT, R7, UR6, !P0 ;  /* 0x0000000607007c0c */ /* 0x010fe2000c7a1270 */
[----:B------:R-:W4:Y:S01]  /*1ba20*/  LDCU UR6, c[0x0][0x39c] ;  /* 0x00007380ff0677ac */ /* 0x000f220008000800 */
[----:B------:R-:W-:Y:S01]  /*1ba30*/  LEA.HI.X.SX32 R7, R8, R0, 0x1, P6 ;  /* 0x0000000008077211 */ /* 0x000fe200030f0eff */
[----:B------:R-:W-:Y:S02]  /*1ba40*/  IMAD R8, R28, 0x2, R8 ;  /* 0x000000021c087824 */ /* 0x000fe400078e0208 */
[----:B------:R-:W3:Y:S04]  /*1ba50*/  LDL.LU R28, [R1+0x158] ;  /* 0x00015800011c7983 */ /* 0x000ee80000300800 */
[----:B------:R0:W-:Y:S01]  /*1ba60*/  @P4 STG.E.U16 desc[UR8][R6.64], R5 ;  /* 0x0000000506004986 */ /* 0x0001e2000c101508 */
[----:B------:R-:W-:-:S03]  /*1ba70*/  LEA R4, P4, R8, R2, 0x1 ;  /* 0x0000000208047211 */ /* 0x000fc600078808ff */
[----:B0-----:R-:W3:Y:S01]  /*1ba80*/  LDL.LU R6, [R1+0x14c] ;  /* 0x00014c0001067983 */ /* 0x001ee20000300800 */
[----:B--2---:R-:W-:Y:S02]  /*1ba90*/  PRMT R7, R3, 0x7632, R7 ;  /* 0x0000763203077816 */ /* 0x004fe40000000007 */
[----:B------:R-:W-:Y:S01]  /*1baa0*/  LEA.HI.X.SX32 R5, R8, R0, 0x1, P4 ;  /* 0x0000000008057211 */ /* 0x000fe200020f0eff */
[----:B------:R-:W-:Y:S02]  /*1bab0*/  IMAD R3, R10, 0x2, R8 ;  /* 0x000000020a037824 */ /* 0x000fe400078e0208 */
[----:B------:R-:W4:Y:S01]  /*1bac0*/  LDL.LU R8, [R1+0x154] ;  /* 0x0001540001087983 */ /* 0x000f220000300800 */
[----:B------:R-:W0:Y:S03]  /*1bad0*/  LDC R10, c[0x0][0x3b8] ;  /* 0x0000ee00ff0a7b82 */ /* 0x000e260000000800 */
[----:B------:R-:W2:Y:S04]  /*1bae0*/  LDL.LU R29, [R1+0x160] ;  /* 0x00016000011d7983 */ /* 0x000ea80000300800 */
[----:B------:R1:W-:Y:S04]  /*1baf0*/  @P2 STG.E.U16 desc[UR8][R4.64], R7 ;  /* 0x0000000704002986 */ /* 0x0003e8000c101508 */
[----:B-1----:R-:W2:Y:S01]  /*1bb00*/  LDL.LU R4, [R1+0x150] ;  /* 0x0001500001047983 */ /* 0x002ea20000300800 */
[----:B------:R-:W-:-:S02]  /*1bb10*/  IMAD R5, R9, 0x2, R3 ;  /* 0x0000000209057824 */ /* 0x000fc400078e0203 */
[----:B------:R-:W1:Y:S01]  /*1bb20*/  LDC R9, c[0x0][0x3b8] ;  /* 0x0000ee00ff097b82 */ /* 0x000e620000000800 */
[----:B------:R-:W-:Y:S02]  /*1bb30*/  PRMT R13, R13, 0x7632, R13 ;  /* 0x000076320d0d7816 */ /* 0x000fe4000000000d */
[----:B------:R-:W-:Y:S02]  /*1bb40*/  PRMT R14, R14, 0x7632, R14 ;  /* 0x000076320e0e7816 */ /* 0x000fe4000000000e */
[----:B---3--:R-:W-:Y:S01]  /*1bb50*/  ISETP.LT.AND P4, PT, R6, UR4, !P0 ;  /* 0x0000000406007c0c */ /* 0x008fe2000c781270 */
[----:B------:R-:W3:Y:S01]  /*1bb60*/  LDCU UR4, c[0x0][0x39c] ;  /* 0x00007380ff0477ac */ /* 0x000ee20008000800 */
[----:B------:R-:W-:-:S04]  /*1bb70*/  LEA R6, P6, R3, R2, 0x1 ;  /* 0x0000000203067211 */ /* 0x000fc800078c08ff */
[----:B------:R-:W-:Y:S01]  /*1bb80*/  LEA.HI.X.SX32 R7, R3, R0, 0x1, P6 ;  /* 0x0000000003077211 */ /* 0x000fe200030f0eff */
[----:B------:R-:W-:Y:S02]  /*1bb90*/  IMAD R3, R11, 0x2, R5 ;  /* 0x000000020b037824 */ /* 0x000fe400078e0205 */
[----:B------:R-:W3:Y:S04]  /*1bba0*/  LDL.LU R11, [R1+0x164] ;  /* 0x00016400010b7983 */ /* 0x000ee80000300800 */
[----:B------:R0:W-:Y:S01]  /*1bbb0*/  @P3 STG.E.U16 desc[UR8][R6.64], R12 ;  /* 0x0000000c06003986 */ /* 0x0001e2000c101508 */
[----:B----4-:R-:W-:Y:S01]  /*1bbc0*/  ISETP.LT.AND P3, PT, R8, UR6, !P0 ;  /* 0x0000000608007c0c */ /* 0x010fe2000c761270 */
[----:B------:R-:W4:Y:S01]  /*1bbd0*/  LDCU UR6, c[0x0][0x39c] ;  /* 0x00007380ff0677ac */ /* 0x000f220008000800 */
[----:B------:R-:W3:Y:S01]  /*1bbe0*/  LDC R8, c[0x0][0x3b8] ;  /* 0x0000ee00ff087b82 */ /* 0x000ee20000000800 */
[----:B0-----:R-:W-:-:S02]  /*1bbf0*/  PRMT R7, R12, 0x7632, R7 ;  /* 0x000076320c077816 */ /* 0x001fc40000000007 */
[----:B------:R-:W3:Y:S01]  /*1bc00*/  LDL.LU R12, [R1+0x15c] ;  /* 0x00015c00010c7983 */ /* 0x000ee20000300800 */
[----:B--2---:R-:W-:Y:S01]  /*1bc10*/  ISETP.LT.AND P2, PT, R4, UR5, !P0 ;  /* 0x0000000504007c0c */ /* 0x004fe2000c741270 */
[----:B------:R-:W0:Y:S01]  /*1bc20*/  LDCU UR5, c[0x0][0x39c] ;  /* 0x00007380ff0577ac */ /* 0x000e220008000800 */
[----:B------:R-:W-:-:S04]  /*1bc30*/  LEA R4, P6, R5, R2, 0x1 ;  /* 0x0000000205047211 */ /* 0x000fc800078c08ff */
[----:B------:R-:W-:Y:S02]  /*1bc40*/  LEA.HI.X.SX32 R5, R5, R0, 0x1, P6 ;  /* 0x0000000005057211 */ /* 0x000fe400030f0eff */
[----:B------:R-:W-:-:S03]  /*1bc50*/  LEA R6, P6, R3, R2, 0x1 ;  /* 0x0000000203067211 */ /* 0x000fc600078c08ff */
[----:B------:R2:W-:Y:S02]  /*1bc60*/  @P5 STG.E.U16 desc[UR8][R4.64], R7 ;  /* 0x0000000704005986 */ /* 0x0005e4000c101508 */
[----:B--2---:R-:W-:Y:S01]  /*1bc70*/  IMAD R5, R10, 0x2, R3 ;  /* 0x000000020a057824 */ /* 0x004fe200078e0203 */
[----:B------:R-:W-:Y:S01]  /*1bc80*/  LEA.HI.X.SX32 R7, R3, R0, 0x1, P6 ;  /* 0x0000000003077211 */ /* 0x000fe200030f0eff */
[----:B------:R-:W2:Y:S03]  /*1bc90*/  LDC R10, c[0x0][0x3b8] ;  /* 0x0000ee00ff0a7b82 */ /* 0x000ea60000000800 */
[----:B------:R-:W-:Y:S01]  /*1bca0*/  LEA R4, P6, R5, R2, 0x1 ;  /* 0x0000000205047211 */ /* 0x000fe200078c08ff */
[----:B-1----:R-:W-:-:S03]  /*1bcb0*/  IMAD R3, R9, 0x2, R5 ;  /* 0x0000000209037824 */ /* 0x002fc600078e0205 */
[----:B------:R-:W-:Y:S01]  /*1bcc0*/  LEA.HI.X.SX32 R5, R5, R0, 0x1, P6 ;  /* 0x0000000005057211 */ /* 0x000fe200030f0eff */
[----:B------:R1:W-:Y:S01]  /*1bcd0*/  @P4 STG.E.U16 desc[UR8][R6.64], R13 ;  /* 0x0000000d06004986 */ /* 0x0003e2000c101508 */
[----:B---3--:R-:W-:Y:S01]  /*1bce0*/  ISETP.LT.AND P5, PT, R28, UR4, !P0 ;  /* 0x000000041c007c0c */ /* 0x008fe2000c7a1270 */
[----:B------:R-:W3:Y:S01]  /*1bcf0*/  LDCU UR4, c[0x0][0x39c] ;  /* 0x00007380ff0477ac */ /* 0x000ee20008000800 */
[----:B------:R-:W0:Y:S01]  /*1bd00*/  LDC R9, c[0x0][0x3b8] ;  /* 0x0000ee00ff097b82 */ /* 0x000e220000000800 */
[----:B------:R1:W-:Y:S01]  /*1bd10*/  @P2 STG.E.U16 desc[UR8][R4.64], R14 ;  /* 0x0000000e04002986 */ /* 0x0003e2000c101508 */
[----:B----4-:R-:W-:Y:S01]  /*1bd20*/  ISETP.LT.AND P2, PT, R29, UR6, !P0 ;  /* 0x000000061d007c0c */ /* 0x010fe2000c741270 */
[----:B------:R-:W4:Y:S02]  /*1bd30*/  LDCU UR6, c[0x0][0x39c] ;  /* 0x00007380ff0677ac */ /* 0x000f240008000800 */
[----:B------:R-:W4:Y:S04]  /*1bd40*/  LDL.LU R28, [R1+0x168] ;  /* 0x00016800011c7983 */ /* 0x000f280000300800 */
[----:B------:R-:W4:Y:S01]  /*1bd50*/  LDL.LU R29, [R1+0x16c] ;  /* 0x00016c00011d7983 */ /* 0x000f220000300800 */
[----:B-1----:R-:W-:-:S02]  /*1bd60*/  LEA R6, P6, R3, R2, 0x1 ;  /* 0x0000000203067211 */ /* 0x002fc400078c08ff */
[----:B------:R-:W-:Y:S02]  /*1bd70*/  PRMT R15, R15, 0x7632, R15 ;  /* 0x000076320f0f7816 */ /* 0x000fe4000000000f */
[----:B------:R-:W-:Y:S01]  /*1bd80*/  LEA.HI.X.SX32 R7, R3, R0, 0x1, P6 ;  /* 0x0000000003077211 */ /* 0x000fe200030f0eff */
[----:B------:R-:W-:Y:S01]  /*1bd90*/  IMAD R3, R8, 0x2, R3 ;  /* 0x0000000208037824 */ /* 0x000fe200078e0203 */
[----:B------:R-:W-:Y:S01]  /*1bda0*/  PRMT R16, R16, 0x7632, R16 ;  /* 0x0000763210107816 */ /* 0x000fe20000000010 */
[----:B------:R-:W1:Y:S02]  /*1bdb0*/  LDC R8, c[0x0][0x3b8] ;  /* 0x0000ee00ff087b82 */ /* 0x000e640000000800 */
[----:B------:R2:W-:Y:S01]  /*1bdc0*/  @P3 STG.E.U16 desc[UR8][R6.64], R15 ;  /* 0x0000000f06003986 */ /* 0x0005e2000c101508 */
[----:B------:R-:W-:-:S04]  /*1bdd0*/  LEA R4, P6, R3, R2, 0x1 ;  /* 0x0000000203047211 */ /* 0x000fc800078c08ff */
[----:B------:R-:W-:Y:S01]  /*1bde0*/  LEA.HI.X.SX32 R5, R3, R0, 0x1, P6 ;  /* 0x0000000003057211 */ /* 0x000fe200030f0eff */
[----:B--2---:R-:W-:-:S04]  /*1bdf0*/  IMAD R7, R10, 0x2, R3 ;  /* 0x000000020a077824 */ /* 0x004fc800078e0203 */
[----:B------:R2:W-:Y:S01]  /*1be00*/  @P5 STG.E.U16 desc[UR8][R4.64], R16 ;  /* 0x0000001004005986 */ /* 0x0005e2000c101508 */
[----:B------:R-:W0:Y:S01]  /*1be10*/  LDC R3, c[0x0][0x3b8] ;  /* 0x0000ee00ff037b82 */ /* 0x000e220000000800 */
[----:B------:R-:W-:Y:S02]  /*1be20*/  LEA R6, P6, R7, R2, 0x1 ;  /* 0x0000000207067211 */ /* 0x000fe400078c08ff */
[----:B------:R-:W-:-:S05]  /*1be30*/  PRMT R17, R17, 0x7632, R17 ;  /* 0x0000763211117816 */ /* 0x000fca0000000011 */
[----:B------:R-:W0:Y:S01]  /*1be40*/  LDC R10, c[0x0][0x3b8] ;  /* 0x0000ee00ff0a7b82 */ /* 0x000e220000000800 */
[----:B---3--:R-:W-:Y:S01]  /*1be50*/  ISETP.LT.AND P3, PT, R11, UR4, !P0 ;  /* 0x000000040b007c0c */ /* 0x008fe2000c761270 */
[----:B------:R-:W3:Y:S01]  /*1be60*/  LDCU UR4, c[0x0][0x39c] ;  /* 0x00007380ff0477ac */ /* 0x000ee20008000800 */
[----:B0-----:R-:W-:Y:S01]  /*1be70*/  ISETP.LT.AND P4, PT, R12, UR5, !P0 ;  /* 0x000000050c007c0c */ /* 0x001fe2000c781270 */
[----:B------:R-:W4:Y:S01]  /*1be80*/  LDCU UR5, c[0x0][0x39c] ;  /* 0x00007380ff0577ac */ /* 0x000f220008000800 */
[----:B------:R-:W3:Y:S04]  /*1be90*/  LDL.LU R12, [R1+0x174] ;  /* 0x00017400010c7983 */ /* 0x000ee80000300800 */
[----:B------:R-:W3:Y:S01]  /*1bea0*/  LDL.LU R15, [R1+0x170] ;  /* 0x00017000010f7983 */ /* 0x000ee20000300800 */
[----:B------:R-:W-:-:S03]  /*1beb0*/  IMAD R11, R9, 0x2, R7 ;  /* 0x00000002090b7824 */ /* 0x000fc600078e0207 */
[----:B------:R-:W3:Y:S01]  /*1bec0*/  LDL.LU R14, [R1+0x178] ;  /* 0x00017800010e7983 */ /* 0x000ee20000300800 */
[----:B------:R-:W0:Y:S01]  /*1bed0*/  LDC R9, c[0x0][0x3b8] ;  /* 0x0000ee00ff097b82 */ /* 0x000e220000000800 */
[----:B--2---:R-:W-:Y:S02]  /*1bee0*/  LEA R4, P5, R11, R2, 0x1 ;  /* 0x000000020b047211 */ /* 0x004fe400078a08ff */
[-C--:B------:R-:W-:Y:S02]  /*1bef0*/  LEA.HI.X.SX32 R7, R7, R0.reuse, 0x1, P6 ;  /* 0x0000000007077211 */ /* 0x080fe400030f0eff */
[----:B------:R-:W-:Y:S02]  /*1bf00*/  LEA.HI.X.SX32 R5, R11, R0, 0x1, P5 ;  /* 0x000000000b057211 */ /* 0x000fe400028f0eff */
[----:B----4-:R-:W-:Y:S01]  /*1bf10*/  ISETP.LT.AND P6, PT, R28, UR5, !P0 ;  /* 0x000000051c007c0c */ /* 0x010fe2000c7c1270 */
[----:B-1----:R-:W-:Y:S01]  /*1bf20*/  IMAD R13, R8, 0x2, R11 ;  /* 0x00000002080d7824 */ /* 0x002fe200078e020b */
[----:B------:R-:W2:Y:S01]  /*1bf30*/  LDL.LU R28, [R1+0x17c] ;  /* 0x00017c00011c7983 */ /* 0x000ea20000300800 */
[----:B------:R-:W1:Y:S01]  /*1bf40*/  LDC R11, c[0x0][0x3b8] ;  /* 0x0000ee00ff0b7b82 */ /* 0x000e620000000800 */
[----:B---3--:R-:W-:Y:S01]  /*1bf50*/  ISETP.LT.AND P5, PT, R29, UR4, !P0 ;  /* 0x000000041d007c0c */ /* 0x008fe2000c7a1270 */
[----:B------:R-:W3:Y:S01]  /*1bf60*/  LDCU UR4, c[0x0][0x39c] ;  /* 0x00007380ff0477ac */ /* 0x000ee20008000800 */
[----:B------:R-:W4:Y:S01]  /*1bf70*/  LDL.LU R29, [R1+0x144] ;  /* 0x00014400011d7983 */ /* 0x000f220000300800 */
[----:B------:R-:W-:-:S02]  /*1bf80*/  PRMT R18, R18, 0x7632, R18 ;  /* 0x0000763212127816 */ /* 0x000fc40000000012 */
[----:B------:R-:W-:Y:S01]  /*1bf90*/  PRMT R19, R19, 0x7632, R19 ;  /* 0x0000763213137816 */ /* 0x000fe20000000013 */
[----:B------:R0:W-:Y:S01]  /*1bfa0*/  @P4 STG.E.U16 desc[UR8][R6.64], R17 ;  /* 0x0000001106004986 */ /* 0x0001e2000c101508 */
[----:B------:R-:W-:Y:S01]  /*1bfb0*/  PRMT R20, R20, 0x7632, R20 ;  /* 0x0000763214147816 */ /* 0x000fe20000000014 */
[----:B------:R-:W2:Y:S01]  /*1bfc0*/  LDCU UR5, c[0x0][0x39c] ;  /* 0x00007380ff0577ac */ /* 0x000ea20008000800 */
[----:B0-----:R-:W-:-:S04]  /*1bfd0*/  LEA R6, P4, R13, R2, 0x1 ;  /* 0x000000020d067211 */ /* 0x001fc800078808ff */
[----:B------:R-:W-:Y:S01]  /*1bfe0*/  LEA.HI.X.SX32 R7, R13, R0, 0x1, P4 ;  /* 0x000000000d077211 */ /* 0x000fe200020f0eff */
[----:B------:R-:W-:Y:S02]  /*1bff0*/  IMAD R13, R3, 0x2, R13 ;  /* 0x00000002030d7824 */ /* 0x000fe400078e020d */
[----:B------:R-:W0:Y:S01]  /*1c000*/  LDC R3, c[0x0][0x3b8] ;  /* 0x0000ee00ff037b82 */ /* 0x000e220000000800 */
[----:B------:R1:W-:Y:S04]  /*1c010*/  @P2 STG.E.U16 desc[UR8][R4.64], R18 ;  /* 0x0000001204002986 */ /* 0x0003e8000c101508 */
[----:B------:R1:W-:Y:S01]  /*1c020*/  @P3 STG.E.U16 desc[UR8][R6.64], R19 ;  /* 0x0000001306003986 */ /* 0x0003e2000c101508 */
[----:B------:R-:W-:Y:S01]  /*1c030*/  LEA R8, P3, R13, R2, 0x1 ;  /* 0x000000020d087211 */ /* 0x000fe200078608ff */
[----:B-1----:R-:W-:-:S03]  /*1c040*/  IMAD R5, R9, 0x2, R13 ;  /* 0x0000000209057824 */ /* 0x002fc600078e020d */
[----:B------:R-:W-:Y:S02]  /*1c050*/  LEA.HI.X.SX32 R9, R13, R0, 0x1, P3 ;  /* 0x000000000d097211 */ /* 0x000fe400018f0eff */
[----:B------:R-:W1:Y:S01]  /*1c060*/  LDC R13, c[0x0][0x3b8] ;  /* 0x0000ee00ff0d7b82 */ /* 0x000e620000000800 */
[----:B------:R-:W-:Y:S01]  /*1c070*/  IMAD R7, R10, 0x2, R5 ;  /* 0x000000020a077824 */ /* 0x000fe200078e0205 */
[-C--:B------:R-:W-:Y:S01]  /*1c080*/  LEA R4, P3, R5, R2.reuse, 0x1 ;  /* 0x0000000205047211 */ /* 0x080fe200078608ff */
[----:B------:R0:W-:Y:S02]  /*1c090*/  @P6 STG.E.U16 desc[UR8][R8.64], R20 ;  /* 0x0000001408006986 */ /* 0x0001e4000c101508 */
[----:B------:R-:W-:Y:S01]  /*1c0a0*/  IMAD R11, R11, 0x2, R7 ;  /* 0x000000020b0b7824 */ /* 0x000fe200078e0207 */
[----:B------:R-:W-:Y:S02]  /*1c0b0*/  LEA R6, P6, R7, R2, 0x1 ;  /* 0x0000000207067211 */ /* 0x000fe400078c08ff */
[----:B------:R-:W1:Y:S01]  /*1c0c0*/  LDC R10, c[0x0][0x3b8] ;  /* 0x0000ee00ff0a7b82 */ /* 0x000e620000000800 */
[----:B------:R-:W-:-:S02]  /*1c0d0*/  LEA.HI.X.SX32 R5, R5, R0, 0x1, P3 ;  /* 0x0000000005057211 */ /* 0x000fc400018f0eff */
[----:B------:R-:W-:Y:S01]  /*1c0e0*/  PRMT R21, R21, 0x7632, R21 ;  /* 0x0000763215157816 */ /* 0x000fe20000000015 */
[----:B0-----:R-:W-:Y:S01]  /*1c0f0*/  IMAD R3, R3, 0x2, R11 ;  /* 0x0000000203037824 */ /* 0x001fe200078e020b */
[----:B------:R-:W-:Y:S02]  /*1c100*/  LEA.HI.X.SX32 R7, R7, R0, 0x1, P6 ;  /* 0x0000000007077211 */ /* 0x000fe400030f0eff */
[----:B------:R-:W-:Y:S01]  /*1c110*/  PRMT R22, R22, 0x7632, R22 ;  /* 0x0000763216167816 */ /* 0x000fe20000000016 */
[----:B------:R0:W-:Y:S01]  /*1c120*/  @P5 STG.E.U16 desc[UR8][R4.64], R21 ;  /* 0x0000001504005986 */ /* 0x0001e2000c101508 */
[----:B------:R-:W-:Y:S02]  /*1c130*/  LEA R8, P6, R11, R2, 0x1 ;  /* 0x000000020b087211 */ /* 0x000fe400078c08ff */
[----:B------:R-:W-:Y:S02]  /*1c140*/  PRMT R23, R23, 0x7632, R23 ;  /* 0x0000763217177816 */ /* 0x000fe40000000017 */
[----:B------:R-:W-:-:S02]  /*1c150*/  LEA.HI.X.SX32 R9, R11, R0, 0x1, P6 ;  /* 0x000000000b097211 */ /* 0x000fc400030f0eff */
[----:B------:R-:W-:Y:S02]  /*1c160*/  PRMT R25, R25, 0x7632, R25 ;  /* 0x0000763219197816 */ /* 0x000fe40000000019 */
[----:B------:R-:W-:Y:S02]  /*1c170*/  PRMT R26, R26, 0x7632, R26 ;  /* 0x000076321a1a7816 */ /* 0x000fe4000000001a */
[----:B------:R-:W-:Y:S02]  /*1c180*/  ISETP.LT.AND P4, PT, R12, UR7, !P0 ;  /* 0x000000070c007c0c */ /* 0x000fe4000c781270 */
[----:B------:R-:W0:Y:S01]  /*1c190*/  LDC R12, c[0x0][0x3b8] ;  /* 0x0000ee00ff0c7b82 */ /* 0x000e220000000800 */
[----:B------:R-:W-:Y:S01]  /*1c1a0*/  ISETP.LT.AND P2, PT, R15, UR6, !P0 ;  /* 0x000000060f007c0c */ /* 0x000fe2000c741270 */
[----:B------:R-:W4:Y:S01]  /*1c1b0*/  LDCU UR6, c[0x0][0x39c] ;  /* 0x00007380ff0677ac */ /* 0x000f220008000800 */
[----:B---3--:R-:W-:-:S11]  /*1c1c0*/  ISETP.LT.AND P3, PT, R14, UR4, !P0 ;  /* 0x000000040e007c0c */ /* 0x008fd6000c761270 */
[----:B------:R3:W-:Y:S01]  /*1c1d0*/  @P2 STG.E.U16 desc[UR8][R6.64], R22 ;  /* 0x0000001606002986 */ /* 0x0007e2000c101508 */
[----:B------:R-:W-:-:S04]  /*1c1e0*/  LEA R14, P2, R3, R2, 0x1 ;  /* 0x00000002030e7211 */ /* 0x000fc800078408ff */
[----:B------:R-:W-:Y:S01]  /*1c1f0*/  LEA.HI.X.SX32 R15, R3, R0, 0x1, P2 ;  /* 0x00000000030f7211 */ /* 0x000fe200010f0eff */
[----:B0-----:R-:W-:Y:S01]  /*1c200*/  IMAD R5, R12, 0x2, R3 ;  /* 0x000000020c057824 */ /* 0x001fe200078e0203 */
[----:B---3--:R-:W-:-:S03]  /*1c210*/  PRMT R7, R24, 0x7632, R7 ;  /* 0x0000763218077816 */ /* 0x008fc60000000007 */
[----:B-1----:R-:W-:Y:S01]  /*1c220*/  IMAD R13, R13, 0x2, R5 ;  /* 0x000000020d0d7824 */ /* 0x002fe200078e0205 */
[----:B------:R-:W-:Y:S01]  /*1c230*/  @P4 STG.E.U16 desc[UR8][R8.64], R23 ;  /* 0x0000001708004986 */ /* 0x000fe2000c101508 */
[----:B------:R-:W-:-:S03]  /*1c240*/  LEA R4, P2, R5, R2, 0x1 ;  /* 0x0000000205047211 */ /* 0x000fc600078408ff */
[----:B------:R0:W-:Y:S01]  /*1c250*/  @P3 STG.E.U16 desc[UR8][R14.64], R7 ;  /* 0x000000070e003986 */ /* 0x0001e2000c101508 */
[----:B------:R-:W-:Y:S02]  /*1c260*/  LEA R6, P3, R13, R2, 0x1 ;  /* 0x000000020d067211 */ /* 0x000fe400078608ff */
[----:B--2---:R-:W-:Y:S02]  /*1c270*/  ISETP.LT.AND P5, PT, R28, UR5, !P0 ;  /* 0x000000051c007c0c */ /* 0x004fe4000c7a1270 */
[----:B----4-:R-:W-:Y:S01]  /*1c280*/  ISETP.LT.AND P0, PT, R29, UR6, !P0 ;  /* 0x000000061d007c0c */ /* 0x010fe2000c701270 */
[----:B------:R-:W-:Y:S01]  /*1c290*/  IMAD R3, R10, 0x2, R13 ;  /* 0x000000020a037824 */ /* 0x000fe200078e020d */
[-C--:B------:R-:W-:Y:S02]  /*1c2a0*/  LEA.HI.X.SX32 R5, R5, R0.reuse, 0x1, P2 ;  /* 0x0000000005057211 */ /* 0x080fe400010f0eff */
[----:B0-----:R-:W-:Y:S02]  /*1c2b0*/  LEA.HI.X.SX32 R7, R13, R0, 0x1, P3 ;  /* 0x000000000d077211 */ /* 0x001fe400018f0eff */
[----:B------:R-:W-:-:S05]  /*1c2c0*/  LEA R2, P2, R3, R2, 0x1 ;  /* 0x0000000203027211 */ /* 0x000fca00078408ff */
[----:B------:R0:W-:Y:S01]  /*1c2d0*/  @P5 STG.E.U16 desc[UR8][R4.64], R25 ;  /* 0x0000001904005986 */ /* 0x0001e2000c101508 */
[----:B------:R-:W-:-:S03]  /*1c2e0*/  LEA.HI.X.SX32 R3, R3, R0, 0x1, P2 ;  /* 0x0000000003037211 */ /* 0x000fc600010f0eff */
[----:B------:R0:W-:Y:S01]  /*1c2f0*/  @P0 STG.E.U16 desc[UR8][R6.64], R26 ;  /* 0x0000001a06000986 */ /* 0x0001e2000c101508 */
[----:B------:R-:W-:Y:S05]  /*1c300*/  @!P1 EXIT ;  /* 0x000000000000994d */ /* 0x000fea0003800000 */
[----:B------:R-:W-:-:S05]  /*1c310*/  PRMT R27, R27, 0x7632, R27 ;  /* 0x000076321b1b7816 */ /* 0x000fca000000001b */
[----:B------:R-:W-:Y:S01]  /*1c320*/  STG.E.U16 desc[UR8][R2.64], R27 ;  /* 0x0000001b02007986 */ /* 0x000fe2000c101508 */
[----:B------:R-:W-:Y:S05]  /*1c330*/  EXIT ;  /* 0x000000000000794d */ /* 0x000fea0003800000 */
.L_x_3:
[----:B------:R-:W-:-:S00]  /*1c340*/  BRA `(.L_x_3) ;  /* 0xfffffffc00fc7947 */ /* 0x000fc0000383ffff */
[----:B------:R-:W-:-:S00]  /*1c350*/  NOP ;  /* 0x0000000000007918 */ /* 0x000fc00000000000 */
        /* <DEDUP_REMOVED lines=10> */
.L_x_4:


//--------------------- .nv.shared.matmul_kernel  --------------------------
	.section	.nv.shared.matmul_kernel,"aw",@nobits
	.sectionflags	@""
	.align	16
	.zero		1024


//--------------------- .nv.shared.reserved.0     --------------------------
	.section	.nv.shared.reserved.0,"aw",@nobits
	.weak		__nv_reservedSMEM_offset_0_alias
	.size		__nv_reservedSMEM_offset_0_alias, 0, 64
	.other		__nv_reservedSMEM_offset_0_alias,@"STO_CUDA_RESERVED_SHARED STV_DEFAULT"
__nv_reservedSMEM_offset_0_alias:
	.zero		0
	.zero		64


//--------------------- .nv.constant0.matmul_kernel --------------------------
	.section	.nv.constant0.matmul_kernel,"a",@progbits
	.sectionflags	@""
	.align	4
.nv.constant0.matmul_kernel:
	.zero		976


//--------------------- SYMBOLS --------------------------

	.type		.nv.reservedSmem.offset0,@object
	.size		.nv.reservedSmem.offset0,0x4
	.type		.nv.reservedSmem.cap,@object
	.size		.nv.reservedSmem.cap,0x4
